//
// Generated by NVIDIA NVVM Compiler
//
// Compiler Build ID: CL-36424714
// Cuda compilation tools, release 13.0, V13.0.88
// Based on NVVM 20.0.0
//

.version 9.0
.target sm_100
.address_size 64

.extern .func  (.param .b32 func_retval0) vprintf
(
	.param .b64 vprintf_param_0,
	.param .b64 vprintf_param_1
)
;
.global .align 1 .b8 $str[6] = {84, 111, 117, 114, 58};
.global .align 1 .b8 $str$1[4] = {37, 100, 32};
.global .align 1 .b8 $str$2[2] = {10};
.global .align 1 .b8 $str$3[6] = {66, 101, 115, 116, 58};

.func  (.param .b32 func_retval0) _Z3gcdii(
	.param .b32 _Z3gcdii_param_0,
	.param .b32 _Z3gcdii_param_1
)
{
	.reg .pred 	%p<3>;
	.reg .b32 	%r<10>;

	ld.param.u32 	%r9, [_Z3gcdii_param_0];
	ld.param.u32 	%r7, [_Z3gcdii_param_1];
	setp.eq.s32 	%p1, %r7, 0;
	@%p1 bra 	$L__BB0_3;
	mov.u32 	%r8, %r9;
$L__BB0_2:
	mov.u32 	%r9, %r7;
	rem.s32 	%r7, %r8, %r9;
	setp.ne.s32 	%p2, %r7, 0;
	mov.u32 	%r8, %r9;
	@%p2 bra 	$L__BB0_2;
$L__BB0_3:
	st.param.b32 	[func_retval0], %r9;
	ret;

}
	// .globl	_Z12improve_iterPiS_P4EdgeS_S_P5pointS_PxS_S_i
.visible .entry _Z12improve_iterPiS_P4EdgeS_S_P5pointS_PxS_S_i(
	.param .u64 .ptr .align 1 _Z12improve_iterPiS_P4EdgeS_S_P5pointS_PxS_S_i_param_0,
	.param .u64 .ptr .align 1 _Z12improve_iterPiS_P4EdgeS_S_P5pointS_PxS_S_i_param_1,
	.param .u64 .ptr .align 1 _Z12improve_iterPiS_P4EdgeS_S_P5pointS_PxS_S_i_param_2,
	.param .u64 .ptr .align 1 _Z12improve_iterPiS_P4EdgeS_S_P5pointS_PxS_S_i_param_3,
	.param .u64 .ptr .align 1 _Z12improve_iterPiS_P4EdgeS_S_P5pointS_PxS_S_i_param_4,
	.param .u64 .ptr .align 1 _Z12improve_iterPiS_P4EdgeS_S_P5pointS_PxS_S_i_param_5,
	.param .u64 .ptr .align 1 _Z12improve_iterPiS_P4EdgeS_S_P5pointS_PxS_S_i_param_6,
	.param .u64 .ptr .align 1 _Z12improve_iterPiS_P4EdgeS_S_P5pointS_PxS_S_i_param_7,
	.param .u64 .ptr .align 1 _Z12improve_iterPiS_P4EdgeS_S_P5pointS_PxS_S_i_param_8,
	.param .u64 .ptr .align 1 _Z12improve_iterPiS_P4EdgeS_S_P5pointS_PxS_S_i_param_9,
	.param .u32 _Z12improve_iterPiS_P4EdgeS_S_P5pointS_PxS_S_i_param_10
)
{
	.reg .pred 	%p<303>;
	.reg .b16 	%rs<27>;
	.reg .b32 	%r<1672>;
	.reg .b32 	%f<253>;
	.reg .b64 	%rd<863>;
	.reg .b64 	%fd<323>;

	ld.param.u64 	%rd86, [_Z12improve_iterPiS_P4EdgeS_S_P5pointS_PxS_S_i_param_0];
	ld.param.u64 	%rd87, [_Z12improve_iterPiS_P4EdgeS_S_P5pointS_PxS_S_i_param_1];
	ld.param.u64 	%rd88, [_Z12improve_iterPiS_P4EdgeS_S_P5pointS_PxS_S_i_param_2];
	ld.param.u64 	%rd89, [_Z12improve_iterPiS_P4EdgeS_S_P5pointS_PxS_S_i_param_3];
	ld.param.u64 	%rd90, [_Z12improve_iterPiS_P4EdgeS_S_P5pointS_PxS_S_i_param_4];
	ld.param.u64 	%rd91, [_Z12improve_iterPiS_P4EdgeS_S_P5pointS_PxS_S_i_param_5];
	ld.param.u64 	%rd92, [_Z12improve_iterPiS_P4EdgeS_S_P5pointS_PxS_S_i_param_6];
	ld.param.u64 	%rd93, [_Z12improve_iterPiS_P4EdgeS_S_P5pointS_PxS_S_i_param_7];
	ld.param.u64 	%rd85, [_Z12improve_iterPiS_P4EdgeS_S_P5pointS_PxS_S_i_param_8];
	ld.param.u64 	%rd94, [_Z12improve_iterPiS_P4EdgeS_S_P5pointS_PxS_S_i_param_9];
	ld.param.u32 	%r554, [_Z12improve_iterPiS_P4EdgeS_S_P5pointS_PxS_S_i_param_10];
	cvta.to.global.u64 	%rd1, %rd85;
	cvta.to.global.u64 	%rd2, %rd87;
	cvta.to.global.u64 	%rd3, %rd88;
	cvta.to.global.u64 	%rd4, %rd90;
	cvta.to.global.u64 	%rd5, %rd86;
	cvta.to.global.u64 	%rd6, %rd94;
	cvta.to.global.u64 	%rd7, %rd91;
	cvta.to.global.u64 	%rd8, %rd93;
	cvta.to.global.u64 	%rd9, %rd89;
	cvta.to.global.u64 	%rd10, %rd92;
	mov.u32 	%r555, %tid.x;
	mov.u32 	%r556, %ctaid.x;
	mov.u32 	%r557, %ntid.x;
	mov.u32 	%r558, %tid.y;
	mov.u32 	%r559, %ctaid.y;
	mov.u32 	%r560, %ntid.y;
	mad.lo.s32 	%r561, %r559, %r560, %r558;
	mov.u32 	%r562, %nctaid.x;
	mad.lo.s32 	%r563, %r561, %r562, %r556;
	mad.lo.s32 	%r1, %r563, %r557, %r555;
	setp.ge.s32 	%p1, %r1, %r554;
	@%p1 bra 	$L__BB1_383;
	add.s32 	%r565, %r1, 1;
	ld.global.u32 	%r1544, [%rd10];
	rem.s32 	%r3, %r565, %r1544;
	mul.wide.s32 	%rd95, %r3, 4;
	add.s64 	%rd11, %rd9, %rd95;
	ld.global.u32 	%r4, [%rd11];
	setp.lt.s32 	%p2, %r1544, 1;
	mov.b32 	%r1418, -1;
	@%p2 bra 	$L__BB1_23;
	mul.wide.s32 	%rd96, %r4, 8;
	add.s64 	%rd12, %rd7, %rd96;
	and.b32  	%r5, %r1544, 3;
	setp.lt.u32 	%p3, %r1544, 4;
	mov.f64 	%fd296, 0d7FEFFFFFFFFFFFFF;
	mov.b32 	%r1418, -1;
	mov.b32 	%r1428, 0;
	@%p3 bra 	$L__BB1_13;
	and.b32  	%r1428, %r1544, 2147483644;
	mov.f64 	%fd296, 0d7FEFFFFFFFFFFFFF;
	mov.b32 	%r1418, -1;
	mov.b32 	%r1416, 0;
$L__BB1_4:
	.pragma "nounroll";
	mul.wide.u32 	%rd97, %r1416, 4;
	add.s64 	%rd13, %rd9, %rd97;
	ld.global.u32 	%r9, [%rd13];
	setp.eq.s32 	%p4, %r9, %r4;
	@%p4 bra 	$L__BB1_6;
	mul.wide.s32 	%rd98, %r9, 8;
	add.s64 	%rd99, %rd7, %rd98;
	ld.global.f32 	%f1, [%rd99];
	ld.global.f32 	%f2, [%rd12];
	sub.f32 	%f3, %f1, %f2;
	cvt.f64.f32 	%fd53, %f3;
	ld.global.f32 	%f4, [%rd99+4];
	ld.global.f32 	%f5, [%rd12+4];
	sub.f32 	%f6, %f4, %f5;
	cvt.f64.f32 	%fd54, %f6;
	mul.f64 	%fd55, %fd54, %fd54;
	fma.rn.f64 	%fd56, %fd53, %fd53, %fd55;
	sqrt.rn.f64 	%fd57, %fd56;
	cvt.rzi.s32.f64 	%r571, %fd57;
	cvt.rn.f64.s32 	%fd58, %r571;
	setp.gt.f64 	%p5, %fd296, %fd58;
	selp.f64 	%fd296, %fd58, %fd296, %p5;
	selp.b32 	%r1418, %r1416, %r1418, %p5;
$L__BB1_6:
	ld.global.u32 	%r12, [%rd13+4];
	setp.eq.s32 	%p6, %r12, %r4;
	@%p6 bra 	$L__BB1_8;
	add.s32 	%r572, %r1416, 1;
	mul.wide.s32 	%rd100, %r12, 8;
	add.s64 	%rd101, %rd7, %rd100;
	ld.global.f32 	%f7, [%rd101];
	ld.global.f32 	%f8, [%rd12];
	sub.f32 	%f9, %f7, %f8;
	cvt.f64.f32 	%fd59, %f9;
	ld.global.f32 	%f10, [%rd101+4];
	ld.global.f32 	%f11, [%rd12+4];
	sub.f32 	%f12, %f10, %f11;
	cvt.f64.f32 	%fd60, %f12;
	mul.f64 	%fd61, %fd60, %fd60;
	fma.rn.f64 	%fd62, %fd59, %fd59, %fd61;
	sqrt.rn.f64 	%fd63, %fd62;
	cvt.rzi.s32.f64 	%r573, %fd63;
	cvt.rn.f64.s32 	%fd64, %r573;
	setp.gt.f64 	%p7, %fd296, %fd64;
	selp.f64 	%fd296, %fd64, %fd296, %p7;
	selp.b32 	%r1418, %r572, %r1418, %p7;
$L__BB1_8:
	ld.global.u32 	%r15, [%rd13+8];
	setp.eq.s32 	%p8, %r15, %r4;
	@%p8 bra 	$L__BB1_10;
	add.s32 	%r574, %r1416, 2;
	mul.wide.s32 	%rd102, %r15, 8;
	add.s64 	%rd103, %rd7, %rd102;
	ld.global.f32 	%f13, [%rd103];
	ld.global.f32 	%f14, [%rd12];
	sub.f32 	%f15, %f13, %f14;
	cvt.f64.f32 	%fd65, %f15;
	ld.global.f32 	%f16, [%rd103+4];
	ld.global.f32 	%f17, [%rd12+4];
	sub.f32 	%f18, %f16, %f17;
	cvt.f64.f32 	%fd66, %f18;
	mul.f64 	%fd67, %fd66, %fd66;
	fma.rn.f64 	%fd68, %fd65, %fd65, %fd67;
	sqrt.rn.f64 	%fd69, %fd68;
	cvt.rzi.s32.f64 	%r575, %fd69;
	cvt.rn.f64.s32 	%fd70, %r575;
	setp.gt.f64 	%p9, %fd296, %fd70;
	selp.f64 	%fd296, %fd70, %fd296, %p9;
	selp.b32 	%r1418, %r574, %r1418, %p9;
$L__BB1_10:
	ld.global.u32 	%r18, [%rd13+12];
	setp.eq.s32 	%p10, %r18, %r4;
	@%p10 bra 	$L__BB1_12;
	add.s32 	%r576, %r1416, 3;
	mul.wide.s32 	%rd104, %r18, 8;
	add.s64 	%rd105, %rd7, %rd104;
	ld.global.f32 	%f19, [%rd105];
	ld.global.f32 	%f20, [%rd12];
	sub.f32 	%f21, %f19, %f20;
	cvt.f64.f32 	%fd71, %f21;
	ld.global.f32 	%f22, [%rd105+4];
	ld.global.f32 	%f23, [%rd12+4];
	sub.f32 	%f24, %f22, %f23;
	cvt.f64.f32 	%fd72, %f24;
	mul.f64 	%fd73, %fd72, %fd72;
	fma.rn.f64 	%fd74, %fd71, %fd71, %fd73;
	sqrt.rn.f64 	%fd75, %fd74;
	cvt.rzi.s32.f64 	%r577, %fd75;
	cvt.rn.f64.s32 	%fd76, %r577;
	setp.gt.f64 	%p11, %fd296, %fd76;
	selp.f64 	%fd296, %fd76, %fd296, %p11;
	selp.b32 	%r1418, %r576, %r1418, %p11;
$L__BB1_12:
	add.s32 	%r1416, %r1416, 4;
	setp.ne.s32 	%p12, %r1416, %r1428;
	@%p12 bra 	$L__BB1_4;
$L__BB1_13:
	setp.eq.s32 	%p13, %r5, 0;
	@%p13 bra 	$L__BB1_23;
	setp.eq.s32 	%p14, %r5, 1;
	@%p14 bra 	$L__BB1_20;
	mul.wide.u32 	%rd106, %r1428, 4;
	add.s64 	%rd14, %rd9, %rd106;
	ld.global.u32 	%r25, [%rd14];
	setp.eq.s32 	%p15, %r25, %r4;
	@%p15 bra 	$L__BB1_17;
	mul.wide.s32 	%rd107, %r25, 8;
	add.s64 	%rd108, %rd7, %rd107;
	ld.global.f32 	%f25, [%rd108];
	ld.global.f32 	%f26, [%rd12];
	sub.f32 	%f27, %f25, %f26;
	cvt.f64.f32 	%fd77, %f27;
	ld.global.f32 	%f28, [%rd108+4];
	ld.global.f32 	%f29, [%rd12+4];
	sub.f32 	%f30, %f28, %f29;
	cvt.f64.f32 	%fd78, %f30;
	mul.f64 	%fd79, %fd78, %fd78;
	fma.rn.f64 	%fd80, %fd77, %fd77, %fd79;
	sqrt.rn.f64 	%fd81, %fd80;
	cvt.rzi.s32.f64 	%r579, %fd81;
	cvt.rn.f64.s32 	%fd82, %r579;
	setp.gt.f64 	%p16, %fd296, %fd82;
	selp.f64 	%fd296, %fd82, %fd296, %p16;
	selp.b32 	%r1418, %r1428, %r1418, %p16;
$L__BB1_17:
	ld.global.u32 	%r28, [%rd14+4];
	setp.eq.s32 	%p17, %r28, %r4;
	@%p17 bra 	$L__BB1_19;
	add.s32 	%r580, %r1428, 1;
	mul.wide.s32 	%rd109, %r28, 8;
	add.s64 	%rd110, %rd7, %rd109;
	ld.global.f32 	%f31, [%rd110];
	ld.global.f32 	%f32, [%rd12];
	sub.f32 	%f33, %f31, %f32;
	cvt.f64.f32 	%fd83, %f33;
	ld.global.f32 	%f34, [%rd110+4];
	ld.global.f32 	%f35, [%rd12+4];
	sub.f32 	%f36, %f34, %f35;
	cvt.f64.f32 	%fd84, %f36;
	mul.f64 	%fd85, %fd84, %fd84;
	fma.rn.f64 	%fd86, %fd83, %fd83, %fd85;
	sqrt.rn.f64 	%fd87, %fd86;
	cvt.rzi.s32.f64 	%r581, %fd87;
	cvt.rn.f64.s32 	%fd88, %r581;
	setp.gt.f64 	%p18, %fd296, %fd88;
	selp.f64 	%fd296, %fd88, %fd296, %p18;
	selp.b32 	%r1418, %r580, %r1418, %p18;
$L__BB1_19:
	add.s32 	%r1428, %r1428, 2;
$L__BB1_20:
	and.b32  	%r582, %r1544, 1;
	setp.eq.b32 	%p19, %r582, 1;
	not.pred 	%p20, %p19;
	@%p20 bra 	$L__BB1_23;
	mul.wide.u32 	%rd111, %r1428, 4;
	add.s64 	%rd112, %rd9, %rd111;
	ld.global.u32 	%r35, [%rd112];
	setp.eq.s32 	%p21, %r35, %r4;
	@%p21 bra 	$L__BB1_23;
	mul.wide.s32 	%rd113, %r35, 8;
	add.s64 	%rd114, %rd7, %rd113;
	ld.global.f32 	%f37, [%rd114];
	ld.global.f32 	%f38, [%rd12];
	sub.f32 	%f39, %f37, %f38;
	cvt.f64.f32 	%fd89, %f39;
	ld.global.f32 	%f40, [%rd114+4];
	ld.global.f32 	%f41, [%rd12+4];
	sub.f32 	%f42, %f40, %f41;
	cvt.f64.f32 	%fd90, %f42;
	mul.f64 	%fd91, %fd90, %fd90;
	fma.rn.f64 	%fd92, %fd89, %fd89, %fd91;
	sqrt.rn.f64 	%fd93, %fd92;
	cvt.rzi.s32.f64 	%r583, %fd93;
	cvt.rn.f64.s32 	%fd94, %r583;
	setp.gt.f64 	%p22, %fd296, %fd94;
	selp.b32 	%r1418, %r1428, %r1418, %p22;
$L__BB1_23:
	setp.eq.s32 	%p23, %r1418, -1;
	@%p23 bra 	$L__BB1_26;
	ld.global.u64 	%rd115, [%rd8];
	add.s64 	%rd116, %rd115, 1;
	st.global.u64 	[%rd8], %rd116;
	ld.global.u32 	%r584, [%rd11];
	mul.wide.s32 	%rd117, %r1418, 4;
	add.s64 	%rd118, %rd9, %rd117;
	ld.global.u32 	%r585, [%rd118];
	mul.wide.s32 	%rd119, %r585, 8;
	add.s64 	%rd120, %rd7, %rd119;
	ld.global.f32 	%f43, [%rd120];
	mul.wide.s32 	%rd121, %r584, 8;
	add.s64 	%rd122, %rd7, %rd121;
	ld.global.f32 	%f44, [%rd122];
	sub.f32 	%f45, %f43, %f44;
	cvt.f64.f32 	%fd95, %f45;
	ld.global.f32 	%f46, [%rd120+4];
	ld.global.f32 	%f47, [%rd122+4];
	sub.f32 	%f48, %f46, %f47;
	cvt.f64.f32 	%fd96, %f48;
	mul.f64 	%fd97, %fd96, %fd96;
	fma.rn.f64 	%fd98, %fd95, %fd95, %fd97;
	sqrt.rn.f64 	%fd99, %fd98;
	cvt.rzi.s32.f64 	%r586, %fd99;
	add.s64 	%rd123, %rd115, 2;
	st.global.u64 	[%rd8], %rd123;
	mul.wide.s32 	%rd124, %r1, 4;
	add.s64 	%rd125, %rd9, %rd124;
	ld.global.u32 	%r587, [%rd125];
	ld.global.u32 	%r588, [%rd11];
	mul.wide.s32 	%rd126, %r588, 8;
	add.s64 	%rd127, %rd7, %rd126;
	ld.global.f32 	%f49, [%rd127];
	mul.wide.s32 	%rd128, %r587, 8;
	add.s64 	%rd129, %rd7, %rd128;
	ld.global.f32 	%f50, [%rd129];
	sub.f32 	%f51, %f49, %f50;
	cvt.f64.f32 	%fd100, %f51;
	ld.global.f32 	%f52, [%rd127+4];
	ld.global.f32 	%f53, [%rd129+4];
	sub.f32 	%f54, %f52, %f53;
	cvt.f64.f32 	%fd101, %f54;
	mul.f64 	%fd102, %fd101, %fd101;
	fma.rn.f64 	%fd103, %fd100, %fd100, %fd102;
	sqrt.rn.f64 	%fd104, %fd103;
	cvt.rzi.s32.f64 	%r589, %fd104;
	setp.lt.s32 	%p24, %r586, %r589;
	@%p24 bra 	$L__BB1_59;
	ld.global.u32 	%r1544, [%rd10];
$L__BB1_26:
	setp.eq.s32 	%p152, %r1, 0;
	selp.b32 	%r279, %r1544, %r1, %p152;
	mul.wide.s32 	%rd475, %r279, 4;
	add.s64 	%rd43, %rd9, %rd475;
	ld.global.u32 	%r280, [%rd43+-4];
	setp.lt.s32 	%p153, %r1544, 1;
	mov.b32 	%r1547, -1;
	@%p153 bra 	$L__BB1_48;
	mul.wide.s32 	%rd476, %r280, 8;
	add.s64 	%rd44, %rd7, %rd476;
	and.b32  	%r281, %r1544, 3;
	setp.lt.u32 	%p154, %r1544, 4;
	mov.f64 	%fd310, 0d7FEFFFFFFFFFFFFF;
	mov.b32 	%r1547, -1;
	mov.b32 	%r1557, 0;
	@%p154 bra 	$L__BB1_38;
	and.b32  	%r1557, %r1544, 2147483644;
	mov.f64 	%fd310, 0d7FEFFFFFFFFFFFFF;
	mov.b32 	%r1547, -1;
	mov.b32 	%r1545, 0;
$L__BB1_29:
	.pragma "nounroll";
	mul.wide.u32 	%rd477, %r1545, 4;
	add.s64 	%rd45, %rd9, %rd477;
	ld.global.u32 	%r285, [%rd45];
	setp.eq.s32 	%p155, %r285, %r280;
	@%p155 bra 	$L__BB1_31;
	mul.wide.s32 	%rd478, %r285, 8;
	add.s64 	%rd479, %rd7, %rd478;
	ld.global.f32 	%f127, [%rd479];
	ld.global.f32 	%f128, [%rd44];
	sub.f32 	%f129, %f127, %f128;
	cvt.f64.f32 	%fd175, %f129;
	ld.global.f32 	%f130, [%rd479+4];
	ld.global.f32 	%f131, [%rd44+4];
	sub.f32 	%f132, %f130, %f131;
	cvt.f64.f32 	%fd176, %f132;
	mul.f64 	%fd177, %fd176, %fd176;
	fma.rn.f64 	%fd178, %fd175, %fd175, %fd177;
	sqrt.rn.f64 	%fd179, %fd178;
	cvt.rzi.s32.f64 	%r997, %fd179;
	cvt.rn.f64.s32 	%fd180, %r997;
	setp.gt.f64 	%p156, %fd310, %fd180;
	selp.f64 	%fd310, %fd180, %fd310, %p156;
	selp.b32 	%r1547, %r1545, %r1547, %p156;
$L__BB1_31:
	ld.global.u32 	%r288, [%rd45+4];
	setp.eq.s32 	%p157, %r288, %r280;
	@%p157 bra 	$L__BB1_33;
	add.s32 	%r998, %r1545, 1;
	mul.wide.s32 	%rd480, %r288, 8;
	add.s64 	%rd481, %rd7, %rd480;
	ld.global.f32 	%f133, [%rd481];
	ld.global.f32 	%f134, [%rd44];
	sub.f32 	%f135, %f133, %f134;
	cvt.f64.f32 	%fd181, %f135;
	ld.global.f32 	%f136, [%rd481+4];
	ld.global.f32 	%f137, [%rd44+4];
	sub.f32 	%f138, %f136, %f137;
	cvt.f64.f32 	%fd182, %f138;
	mul.f64 	%fd183, %fd182, %fd182;
	fma.rn.f64 	%fd184, %fd181, %fd181, %fd183;
	sqrt.rn.f64 	%fd185, %fd184;
	cvt.rzi.s32.f64 	%r999, %fd185;
	cvt.rn.f64.s32 	%fd186, %r999;
	setp.gt.f64 	%p158, %fd310, %fd186;
	selp.f64 	%fd310, %fd186, %fd310, %p158;
	selp.b32 	%r1547, %r998, %r1547, %p158;
$L__BB1_33:
	ld.global.u32 	%r291, [%rd45+8];
	setp.eq.s32 	%p159, %r291, %r280;
	@%p159 bra 	$L__BB1_35;
	add.s32 	%r1000, %r1545, 2;
	mul.wide.s32 	%rd482, %r291, 8;
	add.s64 	%rd483, %rd7, %rd482;
	ld.global.f32 	%f139, [%rd483];
	ld.global.f32 	%f140, [%rd44];
	sub.f32 	%f141, %f139, %f140;
	cvt.f64.f32 	%fd187, %f141;
	ld.global.f32 	%f142, [%rd483+4];
	ld.global.f32 	%f143, [%rd44+4];
	sub.f32 	%f144, %f142, %f143;
	cvt.f64.f32 	%fd188, %f144;
	mul.f64 	%fd189, %fd188, %fd188;
	fma.rn.f64 	%fd190, %fd187, %fd187, %fd189;
	sqrt.rn.f64 	%fd191, %fd190;
	cvt.rzi.s32.f64 	%r1001, %fd191;
	cvt.rn.f64.s32 	%fd192, %r1001;
	setp.gt.f64 	%p160, %fd310, %fd192;
	selp.f64 	%fd310, %fd192, %fd310, %p160;
	selp.b32 	%r1547, %r1000, %r1547, %p160;
$L__BB1_35:
	ld.global.u32 	%r294, [%rd45+12];
	setp.eq.s32 	%p161, %r294, %r280;
	@%p161 bra 	$L__BB1_37;
	add.s32 	%r1002, %r1545, 3;
	mul.wide.s32 	%rd484, %r294, 8;
	add.s64 	%rd485, %rd7, %rd484;
	ld.global.f32 	%f145, [%rd485];
	ld.global.f32 	%f146, [%rd44];
	sub.f32 	%f147, %f145, %f146;
	cvt.f64.f32 	%fd193, %f147;
	ld.global.f32 	%f148, [%rd485+4];
	ld.global.f32 	%f149, [%rd44+4];
	sub.f32 	%f150, %f148, %f149;
	cvt.f64.f32 	%fd194, %f150;
	mul.f64 	%fd195, %fd194, %fd194;
	fma.rn.f64 	%fd196, %fd193, %fd193, %fd195;
	sqrt.rn.f64 	%fd197, %fd196;
	cvt.rzi.s32.f64 	%r1003, %fd197;
	cvt.rn.f64.s32 	%fd198, %r1003;
	setp.gt.f64 	%p162, %fd310, %fd198;
	selp.f64 	%fd310, %fd198, %fd310, %p162;
	selp.b32 	%r1547, %r1002, %r1547, %p162;
$L__BB1_37:
	add.s32 	%r1545, %r1545, 4;
	setp.ne.s32 	%p163, %r1545, %r1557;
	@%p163 bra 	$L__BB1_29;
$L__BB1_38:
	setp.eq.s32 	%p164, %r281, 0;
	@%p164 bra 	$L__BB1_48;
	setp.eq.s32 	%p165, %r281, 1;
	@%p165 bra 	$L__BB1_45;
	mul.wide.u32 	%rd486, %r1557, 4;
	add.s64 	%rd46, %rd9, %rd486;
	ld.global.u32 	%r301, [%rd46];
	setp.eq.s32 	%p166, %r301, %r280;
	@%p166 bra 	$L__BB1_42;
	mul.wide.s32 	%rd487, %r301, 8;
	add.s64 	%rd488, %rd7, %rd487;
	ld.global.f32 	%f151, [%rd488];
	ld.global.f32 	%f152, [%rd44];
	sub.f32 	%f153, %f151, %f152;
	cvt.f64.f32 	%fd199, %f153;
	ld.global.f32 	%f154, [%rd488+4];
	ld.global.f32 	%f155, [%rd44+4];
	sub.f32 	%f156, %f154, %f155;
	cvt.f64.f32 	%fd200, %f156;
	mul.f64 	%fd201, %fd200, %fd200;
	fma.rn.f64 	%fd202, %fd199, %fd199, %fd201;
	sqrt.rn.f64 	%fd203, %fd202;
	cvt.rzi.s32.f64 	%r1005, %fd203;
	cvt.rn.f64.s32 	%fd204, %r1005;
	setp.gt.f64 	%p167, %fd310, %fd204;
	selp.f64 	%fd310, %fd204, %fd310, %p167;
	selp.b32 	%r1547, %r1557, %r1547, %p167;
$L__BB1_42:
	ld.global.u32 	%r304, [%rd46+4];
	setp.eq.s32 	%p168, %r304, %r280;
	@%p168 bra 	$L__BB1_44;
	add.s32 	%r1006, %r1557, 1;
	mul.wide.s32 	%rd489, %r304, 8;
	add.s64 	%rd490, %rd7, %rd489;
	ld.global.f32 	%f157, [%rd490];
	ld.global.f32 	%f158, [%rd44];
	sub.f32 	%f159, %f157, %f158;
	cvt.f64.f32 	%fd205, %f159;
	ld.global.f32 	%f160, [%rd490+4];
	ld.global.f32 	%f161, [%rd44+4];
	sub.f32 	%f162, %f160, %f161;
	cvt.f64.f32 	%fd206, %f162;
	mul.f64 	%fd207, %fd206, %fd206;
	fma.rn.f64 	%fd208, %fd205, %fd205, %fd207;
	sqrt.rn.f64 	%fd209, %fd208;
	cvt.rzi.s32.f64 	%r1007, %fd209;
	cvt.rn.f64.s32 	%fd210, %r1007;
	setp.gt.f64 	%p169, %fd310, %fd210;
	selp.f64 	%fd310, %fd210, %fd310, %p169;
	selp.b32 	%r1547, %r1006, %r1547, %p169;
$L__BB1_44:
	add.s32 	%r1557, %r1557, 2;
$L__BB1_45:
	and.b32  	%r1008, %r1544, 1;
	setp.eq.b32 	%p170, %r1008, 1;
	not.pred 	%p171, %p170;
	@%p171 bra 	$L__BB1_48;
	mul.wide.u32 	%rd491, %r1557, 4;
	add.s64 	%rd492, %rd9, %rd491;
	ld.global.u32 	%r311, [%rd492];
	setp.eq.s32 	%p172, %r311, %r280;
	@%p172 bra 	$L__BB1_48;
	mul.wide.s32 	%rd493, %r311, 8;
	add.s64 	%rd494, %rd7, %rd493;
	ld.global.f32 	%f163, [%rd494];
	ld.global.f32 	%f164, [%rd44];
	sub.f32 	%f165, %f163, %f164;
	cvt.f64.f32 	%fd211, %f165;
	ld.global.f32 	%f166, [%rd494+4];
	ld.global.f32 	%f167, [%rd44+4];
	sub.f32 	%f168, %f166, %f167;
	cvt.f64.f32 	%fd212, %f168;
	mul.f64 	%fd213, %fd212, %fd212;
	fma.rn.f64 	%fd214, %fd211, %fd211, %fd213;
	sqrt.rn.f64 	%fd215, %fd214;
	cvt.rzi.s32.f64 	%r1009, %fd215;
	cvt.rn.f64.s32 	%fd216, %r1009;
	setp.gt.f64 	%p173, %fd310, %fd216;
	selp.b32 	%r1547, %r1557, %r1547, %p173;
$L__BB1_48:
	setp.eq.s32 	%p174, %r1547, -1;
	@%p174 bra 	$L__BB1_383;
	ld.global.u64 	%rd495, [%rd8];
	add.s64 	%rd496, %rd495, 1;
	st.global.u64 	[%rd8], %rd496;
	ld.global.u32 	%r1010, [%rd43+-4];
	mul.wide.s32 	%rd497, %r1547, 4;
	add.s64 	%rd498, %rd9, %rd497;
	ld.global.u32 	%r1011, [%rd498];
	mul.wide.s32 	%rd499, %r1011, 8;
	add.s64 	%rd500, %rd7, %rd499;
	ld.global.f32 	%f169, [%rd500];
	mul.wide.s32 	%rd501, %r1010, 8;
	add.s64 	%rd502, %rd7, %rd501;
	ld.global.f32 	%f170, [%rd502];
	sub.f32 	%f171, %f169, %f170;
	cvt.f64.f32 	%fd217, %f171;
	ld.global.f32 	%f172, [%rd500+4];
	ld.global.f32 	%f173, [%rd502+4];
	sub.f32 	%f174, %f172, %f173;
	cvt.f64.f32 	%fd218, %f174;
	mul.f64 	%fd219, %fd218, %fd218;
	fma.rn.f64 	%fd220, %fd217, %fd217, %fd219;
	sqrt.rn.f64 	%fd221, %fd220;
	cvt.rzi.s32.f64 	%r1012, %fd221;
	add.s64 	%rd503, %rd495, 2;
	st.global.u64 	[%rd8], %rd503;
	mul.wide.s32 	%rd504, %r1, 4;
	add.s64 	%rd505, %rd9, %rd504;
	ld.global.u32 	%r1013, [%rd505];
	ld.global.u32 	%r1014, [%rd43+-4];
	mul.wide.s32 	%rd506, %r1014, 8;
	add.s64 	%rd507, %rd7, %rd506;
	ld.global.f32 	%f175, [%rd507];
	mul.wide.s32 	%rd508, %r1013, 8;
	add.s64 	%rd509, %rd7, %rd508;
	ld.global.f32 	%f176, [%rd509];
	sub.f32 	%f177, %f175, %f176;
	cvt.f64.f32 	%fd222, %f177;
	ld.global.f32 	%f178, [%rd507+4];
	ld.global.f32 	%f179, [%rd509+4];
	sub.f32 	%f180, %f178, %f179;
	cvt.f64.f32 	%fd223, %f180;
	mul.f64 	%fd224, %fd223, %fd223;
	fma.rn.f64 	%fd225, %fd222, %fd222, %fd224;
	sqrt.rn.f64 	%fd226, %fd225;
	cvt.rzi.s32.f64 	%r1015, %fd226;
	setp.ge.s32 	%p175, %r1012, %r1015;
	@%p175 bra 	$L__BB1_383;
	ld.global.u32 	%r1020, [%rd6];
	mul.lo.s32 	%r1021, %r1020, %r1;
	shl.b32 	%r314, %r1021, 1;
	mul.wide.s32 	%rd510, %r314, 4;
	add.s64 	%rd47, %rd5, %rd510;
	mul.wide.s32 	%rd511, %r1021, 4;
	add.s64 	%rd48, %rd2, %rd511;
	mul.wide.s32 	%rd53, %r314, 8;
	add.s64 	%rd49, %rd3, %rd53;
	add.s64 	%rd50, %rd9, %rd511;
	add.s64 	%rd51, %rd4, %rd504;
	mov.b32 	%r1022, -1;
	st.global.u32 	[%rd47], %r1022;
	st.global.u32 	[%rd47+4], %r1;
	add.s32 	%r1023, %r279, -1;
	st.global.u32 	[%rd47+8], %r1023;
	st.global.u32 	[%rd47+12], %r1547;
	ld.global.u64 	%rd513, [%rd8];
	add.s64 	%rd514, %rd513, 1;
	st.global.u64 	[%rd8], %rd514;
	add.s64 	%rd516, %rd50, %rd475;
	ld.global.u32 	%r1024, [%rd516+-4];
	add.s64 	%rd52, %rd50, %rd504;
	ld.global.u32 	%r1025, [%rd52];
	mul.wide.s32 	%rd517, %r1025, 8;
	add.s64 	%rd518, %rd7, %rd517;
	ld.global.f32 	%f181, [%rd518];
	mul.wide.s32 	%rd519, %r1024, 8;
	add.s64 	%rd520, %rd7, %rd519;
	ld.global.f32 	%f182, [%rd520];
	sub.f32 	%f183, %f181, %f182;
	cvt.f64.f32 	%fd228, %f183;
	ld.global.f32 	%f184, [%rd518+4];
	ld.global.f32 	%f185, [%rd520+4];
	sub.f32 	%f186, %f184, %f185;
	cvt.f64.f32 	%fd229, %f186;
	mul.f64 	%fd230, %fd229, %fd229;
	fma.rn.f64 	%fd231, %fd228, %fd228, %fd230;
	sqrt.rn.f64 	%fd232, %fd231;
	cvt.rzi.s32.f64 	%r1026, %fd232;
	add.s64 	%rd521, %rd513, 2;
	st.global.u64 	[%rd8], %rd521;
	add.s64 	%rd523, %rd50, %rd497;
	ld.global.u32 	%r1027, [%rd523];
	ld.global.u32 	%r1028, [%rd516+-4];
	mul.wide.s32 	%rd524, %r1028, 8;
	add.s64 	%rd525, %rd7, %rd524;
	ld.global.f32 	%f187, [%rd525];
	mul.wide.s32 	%rd526, %r1027, 8;
	add.s64 	%rd527, %rd7, %rd526;
	ld.global.f32 	%f188, [%rd527];
	sub.f32 	%f189, %f187, %f188;
	cvt.f64.f32 	%fd233, %f189;
	ld.global.f32 	%f190, [%rd525+4];
	ld.global.f32 	%f191, [%rd527+4];
	sub.f32 	%f192, %f190, %f191;
	cvt.f64.f32 	%fd234, %f192;
	mul.f64 	%fd235, %fd234, %fd234;
	fma.rn.f64 	%fd236, %fd233, %fd233, %fd235;
	sqrt.rn.f64 	%fd237, %fd236;
	cvt.rzi.s32.f64 	%r1029, %fd237;
	sub.s32 	%r1030, %r1026, %r1029;
	cvt.rn.f64.s32 	%fd319, %r1030;
	add.s64 	%rd54, %rd49, 4;
	mov.b32 	%r1564, 4;
	mov.f64 	%fd318, 0d0000000000000000;
	mov.b32 	%r1562, 1;
	mov.b32 	%r1561, 2;
	mov.b32 	%r1560, 3;
	mov.b16 	%rs25, 0;
	mov.u16 	%rs26, %rs25;
	mov.u32 	%r1563, %r1560;
$L__BB1_51:
	add.s16 	%rs18, %rs26, 2;
	cvt.u32.u16 	%r1031, %rs18;
	and.b32  	%r320, %r1031, 7;
	add.s32 	%r321, %r320, -1;
	mul.wide.u32 	%rd528, %r1564, 4;
	add.s64 	%rd55, %rd47, %rd528;
	ld.global.u32 	%r1032, [%rd55+-4];
	setp.eq.s32 	%p176, %r1032, 0;
	ld.global.u32 	%r1033, [%rd10];
	selp.b32 	%r1034, %r1033, %r1032, %p176;
	add.s32 	%r1634, %r1034, -1;
	add.s32 	%r1035, %r1032, 1;
	rem.s32 	%r323, %r1035, %r1033;
	mov.b32 	%r1036, 0;
	st.global.u32 	[%rd51], %r1036;
	st.global.u32 	[%rd55], %r1634;
	ld.global.u32 	%r1037, [%rd47+4];
	st.global.u32 	[%rd55+4], %r1037;
	ld.global.u32 	%r1585, [%rd10];
	setp.lt.s32 	%p177, %r1585, 1;
	mov.u32 	%r1568, %r1585;
	@%p177 bra 	$L__BB1_227;
	mov.b32 	%r1570, 0;
	mov.u32 	%r1569, %r1585;
$L__BB1_53:
	mul.wide.u32 	%rd529, %r1570, 4;
	add.s64 	%rd530, %rd50, %rd529;
	ld.global.u32 	%r1039, [%rd530];
	add.s32 	%r337, %r1570, 1;
	rem.s32 	%r1040, %r337, %r1569;
	mul.wide.u32 	%rd531, %r1040, 4;
	add.s64 	%rd532, %rd50, %rd531;
	ld.global.u32 	%r1041, [%rd532];
	max.s32 	%r1042, %r1039, %r1041;
	min.s32 	%r1043, %r1039, %r1041;
	mul.wide.u32 	%rd533, %r1570, 8;
	add.s64 	%rd534, %rd49, %rd533;
	st.global.u32 	[%rd534], %r1042;
	st.global.u32 	[%rd534+4], %r1043;
	ld.global.u32 	%r1569, [%rd10];
	setp.lt.s32 	%p178, %r337, %r1569;
	mov.u32 	%r1570, %r337;
	@%p178 bra 	$L__BB1_53;
	neg.s32 	%r339, %r1585;
	mov.b32 	%r1565, 1;
	mov.u32 	%r1568, %r1585;
$L__BB1_55:
	mul.wide.u32 	%rd535, %r1565, 4;
	add.s64 	%rd536, %rd47, %rd535;
	ld.global.u32 	%r1045, [%rd536];
	mul.wide.s32 	%rd537, %r1045, 4;
	add.s64 	%rd538, %rd50, %rd537;
	ld.global.u32 	%r1046, [%rd538];
	ld.global.u32 	%r1047, [%rd536+4];
	mul.wide.s32 	%rd539, %r1047, 4;
	add.s64 	%rd540, %rd50, %rd539;
	ld.global.u32 	%r1048, [%rd540];
	max.s32 	%r327, %r1046, %r1048;
	min.s32 	%r328, %r1046, %r1048;
	mov.u64 	%rd859, %rd54;
	mov.u32 	%r1567, %r339;
$L__BB1_56:
	ld.global.u32 	%r330, [%rd859+-4];
	setp.eq.s32 	%p179, %r330, -99;
	@%p179 bra 	$L__BB1_225;
	ld.global.u32 	%r1049, [%rd859];
	setp.ne.s32 	%p180, %r327, %r330;
	setp.ne.s32 	%p181, %r328, %r1049;
	or.pred  	%p182, %p180, %p181;
	@%p182 bra 	$L__BB1_225;
	add.s32 	%r1568, %r1568, -1;
	mov.b32 	%r1051, -99;
	st.global.u32 	[%rd859+-4], %r1051;
	st.global.u32 	[%rd859], %r1051;
	bra.uni 	$L__BB1_226;
$L__BB1_59:
	ld.global.u32 	%r594, [%rd6];
	mul.lo.s32 	%r595, %r594, %r1;
	shl.b32 	%r596, %r595, 1;
	mul.wide.s32 	%rd130, %r596, 4;
	add.s64 	%rd15, %rd5, %rd130;
	mul.wide.s32 	%rd131, %r595, 4;
	add.s64 	%rd16, %rd2, %rd131;
	mul.wide.s32 	%rd132, %r596, 8;
	add.s64 	%rd17, %rd3, %rd132;
	add.s64 	%rd18, %rd9, %rd131;
	add.s64 	%rd19, %rd4, %rd124;
	mov.b32 	%r597, -1;
	st.global.u32 	[%rd15], %r597;
	st.global.u32 	[%rd15+4], %r1;
	st.global.u32 	[%rd15+8], %r3;
	st.global.u32 	[%rd15+12], %r1418;
	ld.global.u64 	%rd134, [%rd8];
	add.s64 	%rd135, %rd134, 1;
	st.global.u64 	[%rd8], %rd135;
	add.s64 	%rd137, %rd18, %rd95;
	ld.global.u32 	%r598, [%rd137];
	add.s64 	%rd20, %rd18, %rd124;
	ld.global.u32 	%r599, [%rd20];
	mul.wide.s32 	%rd138, %r599, 8;
	add.s64 	%rd139, %rd7, %rd138;
	ld.global.f32 	%f55, [%rd139];
	mul.wide.s32 	%rd140, %r598, 8;
	add.s64 	%rd141, %rd7, %rd140;
	ld.global.f32 	%f56, [%rd141];
	sub.f32 	%f57, %f55, %f56;
	cvt.f64.f32 	%fd106, %f57;
	ld.global.f32 	%f58, [%rd139+4];
	ld.global.f32 	%f59, [%rd141+4];
	sub.f32 	%f60, %f58, %f59;
	cvt.f64.f32 	%fd107, %f60;
	mul.f64 	%fd108, %fd107, %fd107;
	fma.rn.f64 	%fd109, %fd106, %fd106, %fd108;
	sqrt.rn.f64 	%fd110, %fd109;
	cvt.rzi.s32.f64 	%r600, %fd110;
	add.s64 	%rd142, %rd134, 2;
	st.global.u64 	[%rd8], %rd142;
	add.s64 	%rd144, %rd18, %rd117;
	ld.global.u32 	%r601, [%rd144];
	ld.global.u32 	%r602, [%rd137];
	mul.wide.s32 	%rd145, %r602, 8;
	add.s64 	%rd146, %rd7, %rd145;
	ld.global.f32 	%f61, [%rd146];
	mul.wide.s32 	%rd147, %r601, 8;
	add.s64 	%rd148, %rd7, %rd147;
	ld.global.f32 	%f62, [%rd148];
	sub.f32 	%f63, %f61, %f62;
	cvt.f64.f32 	%fd111, %f63;
	ld.global.f32 	%f64, [%rd146+4];
	ld.global.f32 	%f65, [%rd148+4];
	sub.f32 	%f66, %f64, %f65;
	cvt.f64.f32 	%fd112, %f66;
	mul.f64 	%fd113, %fd112, %fd112;
	fma.rn.f64 	%fd114, %fd111, %fd111, %fd113;
	sqrt.rn.f64 	%fd115, %fd114;
	cvt.rzi.s32.f64 	%r603, %fd115;
	sub.s32 	%r604, %r600, %r603;
	cvt.rn.f64.s32 	%fd305, %r604;
	mov.b32 	%r1435, 4;
	mov.f64 	%fd304, 0d0000000000000000;
	mov.b32 	%r1433, 1;
	mov.b32 	%r1432, 2;
	mov.b32 	%r1431, 3;
	mov.b16 	%rs23, 0;
	mov.u16 	%rs24, %rs23;
	mov.u32 	%r1434, %r1431;
$L__BB1_60:
	add.s16 	%rs11, %rs24, 2;
	cvt.u32.u16 	%r605, %rs11;
	and.b32  	%r44, %r605, 7;
	add.s32 	%r45, %r44, -1;
	mul.wide.u32 	%rd149, %r1435, 4;
	add.s64 	%rd21, %rd15, %rd149;
	ld.global.u32 	%r606, [%rd21+-4];
	setp.eq.s32 	%p25, %r606, 0;
	ld.global.u32 	%r607, [%rd10];
	selp.b32 	%r608, %r607, %r606, %p25;
	add.s32 	%r1505, %r608, -1;
	add.s32 	%r609, %r606, 1;
	rem.s32 	%r47, %r609, %r607;
	mov.b32 	%r610, 0;
	st.global.u32 	[%rd19], %r610;
	st.global.u32 	[%rd21], %r1505;
	ld.global.u32 	%r611, [%rd15+4];
	st.global.u32 	[%rd21+4], %r611;
	ld.global.u32 	%r1456, [%rd10];
	setp.lt.s32 	%p26, %r1456, 1;
	mov.u32 	%r1439, %r1456;
	@%p26 bra 	$L__BB1_70;
	mov.b32 	%r1441, 0;
	mov.u32 	%r1440, %r1456;
$L__BB1_62:
	mul.wide.u32 	%rd150, %r1441, 4;
	add.s64 	%rd151, %rd18, %rd150;
	ld.global.u32 	%r613, [%rd151];
	add.s32 	%r61, %r1441, 1;
	rem.s32 	%r614, %r61, %r1440;
	mul.wide.u32 	%rd152, %r614, 4;
	add.s64 	%rd153, %rd18, %rd152;
	ld.global.u32 	%r615, [%rd153];
	max.s32 	%r616, %r613, %r615;
	min.s32 	%r617, %r613, %r615;
	mul.wide.u32 	%rd154, %r1441, 8;
	add.s64 	%rd155, %rd17, %rd154;
	st.global.u32 	[%rd155], %r616;
	st.global.u32 	[%rd155+4], %r617;
	ld.global.u32 	%r1440, [%rd10];
	setp.lt.s32 	%p27, %r61, %r1440;
	mov.u32 	%r1441, %r61;
	@%p27 bra 	$L__BB1_62;
	mov.b32 	%r1436, 1;
	mov.u32 	%r1439, %r1456;
$L__BB1_64:
	mul.wide.u32 	%rd156, %r1436, 4;
	add.s64 	%rd157, %rd15, %rd156;
	ld.global.u32 	%r620, [%rd157];
	mul.wide.s32 	%rd158, %r620, 4;
	add.s64 	%rd159, %rd18, %rd158;
	ld.global.u32 	%r621, [%rd159];
	ld.global.u32 	%r622, [%rd157+4];
	mul.wide.s32 	%rd160, %r622, 4;
	add.s64 	%rd161, %rd18, %rd160;
	ld.global.u32 	%r623, [%rd161];
	max.s32 	%r51, %r621, %r623;
	min.s32 	%r52, %r621, %r623;
	mov.b32 	%r1438, 0;
$L__BB1_65:
	mul.wide.u32 	%rd162, %r1438, 8;
	add.s64 	%rd22, %rd17, %rd162;
	ld.global.u32 	%r54, [%rd22];
	setp.eq.s32 	%p28, %r54, -99;
	@%p28 bra 	$L__BB1_68;
	ld.global.u32 	%r624, [%rd22+4];
	setp.ne.s32 	%p29, %r51, %r54;
	setp.ne.s32 	%p30, %r52, %r624;
	or.pred  	%p31, %p29, %p30;
	@%p31 bra 	$L__BB1_68;
	add.s32 	%r1439, %r1439, -1;
	mov.b32 	%r626, -99;
	st.global.u32 	[%rd22], %r626;
	st.global.u32 	[%rd22+4], %r626;
	bra.uni 	$L__BB1_69;
$L__BB1_68:
	add.s32 	%r1438, %r1438, 1;
	setp.ne.s32 	%p32, %r1438, %r1456;
	@%p32 bra 	$L__BB1_65;
$L__BB1_69:
	add.s32 	%r1436, %r1436, 2;
	setp.lt.u32 	%p33, %r1436, %r1435;
	@%p33 bra 	$L__BB1_64;
$L__BB1_70:
	add.s32 	%r64, %r1439, %r1432;
	and.b32  	%r65, %r1432, 7;
	setp.lt.u32 	%p34, %r1433, 7;
	mov.b32 	%r1457, 2;
	@%p34 bra 	$L__BB1_73;
	and.b32  	%r66, %r1432, -8;
	mov.b32 	%r1459, 0;
	mov.b32 	%r1457, 2;
$L__BB1_72:
	.pragma "nounroll";
	mul.wide.u32 	%rd163, %r1457, 4;
	add.s64 	%rd164, %rd15, %rd163;
	ld.global.u32 	%r631, [%rd164];
	mul.wide.s32 	%rd165, %r631, 4;
	add.s64 	%rd166, %rd18, %rd165;
	ld.global.u32 	%r632, [%rd166];
	ld.global.u32 	%r633, [%rd164+4];
	mul.wide.s32 	%rd167, %r633, 4;
	add.s64 	%rd168, %rd18, %rd167;
	ld.global.u32 	%r634, [%rd168];
	max.s32 	%r635, %r632, %r634;
	min.s32 	%r636, %r632, %r634;
	mul.wide.s32 	%rd169, %r1456, 8;
	add.s64 	%rd170, %rd17, %rd169;
	st.global.u32 	[%rd170], %r635;
	st.global.u32 	[%rd170+4], %r636;
	ld.global.u32 	%r637, [%rd164+8];
	mul.wide.s32 	%rd171, %r637, 4;
	add.s64 	%rd172, %rd18, %rd171;
	ld.global.u32 	%r638, [%rd172];
	ld.global.u32 	%r639, [%rd164+12];
	mul.wide.s32 	%rd173, %r639, 4;
	add.s64 	%rd174, %rd18, %rd173;
	ld.global.u32 	%r640, [%rd174];
	max.s32 	%r641, %r638, %r640;
	min.s32 	%r642, %r638, %r640;
	st.global.u32 	[%rd170+8], %r641;
	st.global.u32 	[%rd170+12], %r642;
	ld.global.u32 	%r643, [%rd164+16];
	mul.wide.s32 	%rd175, %r643, 4;
	add.s64 	%rd176, %rd18, %rd175;
	ld.global.u32 	%r644, [%rd176];
	ld.global.u32 	%r645, [%rd164+20];
	mul.wide.s32 	%rd177, %r645, 4;
	add.s64 	%rd178, %rd18, %rd177;
	ld.global.u32 	%r646, [%rd178];
	max.s32 	%r647, %r644, %r646;
	min.s32 	%r648, %r644, %r646;
	st.global.u32 	[%rd170+16], %r647;
	st.global.u32 	[%rd170+20], %r648;
	ld.global.u32 	%r649, [%rd164+24];
	mul.wide.s32 	%rd179, %r649, 4;
	add.s64 	%rd180, %rd18, %rd179;
	ld.global.u32 	%r650, [%rd180];
	ld.global.u32 	%r651, [%rd164+28];
	mul.wide.s32 	%rd181, %r651, 4;
	add.s64 	%rd182, %rd18, %rd181;
	ld.global.u32 	%r652, [%rd182];
	max.s32 	%r653, %r650, %r652;
	min.s32 	%r654, %r650, %r652;
	st.global.u32 	[%rd170+24], %r653;
	st.global.u32 	[%rd170+28], %r654;
	ld.global.u32 	%r655, [%rd164+32];
	mul.wide.s32 	%rd183, %r655, 4;
	add.s64 	%rd184, %rd18, %rd183;
	ld.global.u32 	%r656, [%rd184];
	ld.global.u32 	%r657, [%rd164+36];
	mul.wide.s32 	%rd185, %r657, 4;
	add.s64 	%rd186, %rd18, %rd185;
	ld.global.u32 	%r658, [%rd186];
	max.s32 	%r659, %r656, %r658;
	min.s32 	%r660, %r656, %r658;
	st.global.u32 	[%rd170+32], %r659;
	st.global.u32 	[%rd170+36], %r660;
	ld.global.u32 	%r661, [%rd164+40];
	mul.wide.s32 	%rd187, %r661, 4;
	add.s64 	%rd188, %rd18, %rd187;
	ld.global.u32 	%r662, [%rd188];
	ld.global.u32 	%r663, [%rd164+44];
	mul.wide.s32 	%rd189, %r663, 4;
	add.s64 	%rd190, %rd18, %rd189;
	ld.global.u32 	%r664, [%rd190];
	max.s32 	%r665, %r662, %r664;
	min.s32 	%r666, %r662, %r664;
	st.global.u32 	[%rd170+40], %r665;
	st.global.u32 	[%rd170+44], %r666;
	ld.global.u32 	%r667, [%rd164+48];
	mul.wide.s32 	%rd191, %r667, 4;
	add.s64 	%rd192, %rd18, %rd191;
	ld.global.u32 	%r668, [%rd192];
	ld.global.u32 	%r669, [%rd164+52];
	mul.wide.s32 	%rd193, %r669, 4;
	add.s64 	%rd194, %rd18, %rd193;
	ld.global.u32 	%r670, [%rd194];
	max.s32 	%r671, %r668, %r670;
	min.s32 	%r672, %r668, %r670;
	st.global.u32 	[%rd170+48], %r671;
	st.global.u32 	[%rd170+52], %r672;
	add.s32 	%r1455, %r1456, 7;
	ld.global.u32 	%r673, [%rd164+56];
	mul.wide.s32 	%rd195, %r673, 4;
	add.s64 	%rd196, %rd18, %rd195;
	ld.global.u32 	%r674, [%rd196];
	ld.global.u32 	%r675, [%rd164+60];
	mul.wide.s32 	%rd197, %r675, 4;
	add.s64 	%rd198, %rd18, %rd197;
	ld.global.u32 	%r676, [%rd198];
	max.s32 	%r677, %r674, %r676;
	min.s32 	%r678, %r674, %r676;
	st.global.u32 	[%rd170+56], %r677;
	st.global.u32 	[%rd170+60], %r678;
	add.s32 	%r1456, %r1456, 8;
	add.s32 	%r1457, %r1457, 16;
	add.s32 	%r1459, %r1459, 8;
	setp.eq.s32 	%p35, %r1459, %r66;
	@%p35 bra 	$L__BB1_73;
	bra.uni 	$L__BB1_72;
$L__BB1_73:
	setp.eq.s32 	%p36, %r65, 0;
	@%p36 bra 	$L__BB1_81;
	setp.lt.u32 	%p37, %r45, 3;
	@%p37 bra 	$L__BB1_76;
	mul.wide.u32 	%rd199, %r1457, 4;
	add.s64 	%rd200, %rd15, %rd199;
	ld.global.u32 	%r680, [%rd200];
	mul.wide.s32 	%rd201, %r680, 4;
	add.s64 	%rd202, %rd18, %rd201;
	ld.global.u32 	%r681, [%rd202];
	ld.global.u32 	%r682, [%rd200+4];
	mul.wide.s32 	%rd203, %r682, 4;
	add.s64 	%rd204, %rd18, %rd203;
	ld.global.u32 	%r683, [%rd204];
	max.s32 	%r684, %r681, %r683;
	min.s32 	%r685, %r681, %r683;
	mul.wide.s32 	%rd205, %r1456, 8;
	add.s64 	%rd206, %rd17, %rd205;
	st.global.u32 	[%rd206], %r684;
	st.global.u32 	[%rd206+4], %r685;
	ld.global.u32 	%r686, [%rd200+8];
	mul.wide.s32 	%rd207, %r686, 4;
	add.s64 	%rd208, %rd18, %rd207;
	ld.global.u32 	%r687, [%rd208];
	ld.global.u32 	%r688, [%rd200+12];
	mul.wide.s32 	%rd209, %r688, 4;
	add.s64 	%rd210, %rd18, %rd209;
	ld.global.u32 	%r689, [%rd210];
	max.s32 	%r690, %r687, %r689;
	min.s32 	%r691, %r687, %r689;
	st.global.u32 	[%rd206+8], %r690;
	st.global.u32 	[%rd206+12], %r691;
	ld.global.u32 	%r692, [%rd200+16];
	mul.wide.s32 	%rd211, %r692, 4;
	add.s64 	%rd212, %rd18, %rd211;
	ld.global.u32 	%r693, [%rd212];
	ld.global.u32 	%r694, [%rd200+20];
	mul.wide.s32 	%rd213, %r694, 4;
	add.s64 	%rd214, %rd18, %rd213;
	ld.global.u32 	%r695, [%rd214];
	max.s32 	%r696, %r693, %r695;
	min.s32 	%r697, %r693, %r695;
	st.global.u32 	[%rd206+16], %r696;
	st.global.u32 	[%rd206+20], %r697;
	add.s32 	%r1455, %r1456, 3;
	ld.global.u32 	%r698, [%rd200+24];
	mul.wide.s32 	%rd215, %r698, 4;
	add.s64 	%rd216, %rd18, %rd215;
	ld.global.u32 	%r699, [%rd216];
	ld.global.u32 	%r700, [%rd200+28];
	mul.wide.s32 	%rd217, %r700, 4;
	add.s64 	%rd218, %rd18, %rd217;
	ld.global.u32 	%r701, [%rd218];
	max.s32 	%r702, %r699, %r701;
	min.s32 	%r703, %r699, %r701;
	st.global.u32 	[%rd206+24], %r702;
	st.global.u32 	[%rd206+28], %r703;
	add.s32 	%r1456, %r1456, 4;
	add.s32 	%r1457, %r1457, 8;
$L__BB1_76:
	and.b32  	%r704, %r44, 3;
	setp.eq.s32 	%p38, %r704, 0;
	@%p38 bra 	$L__BB1_81;
	and.b16  	%rs12, %rs23, 3;
	setp.eq.s16 	%p39, %rs12, 3;
	@%p39 bra 	$L__BB1_79;
	mul.wide.u32 	%rd219, %r1457, 4;
	add.s64 	%rd220, %rd15, %rd219;
	ld.global.u32 	%r706, [%rd220];
	mul.wide.s32 	%rd221, %r706, 4;
	add.s64 	%rd222, %rd18, %rd221;
	ld.global.u32 	%r707, [%rd222];
	ld.global.u32 	%r708, [%rd220+4];
	mul.wide.s32 	%rd223, %r708, 4;
	add.s64 	%rd224, %rd18, %rd223;
	ld.global.u32 	%r709, [%rd224];
	max.s32 	%r710, %r707, %r709;
	min.s32 	%r711, %r707, %r709;
	mul.wide.s32 	%rd225, %r1456, 8;
	add.s64 	%rd226, %rd17, %rd225;
	st.global.u32 	[%rd226], %r710;
	st.global.u32 	[%rd226+4], %r711;
	add.s32 	%r1455, %r1456, 1;
	ld.global.u32 	%r712, [%rd220+8];
	mul.wide.s32 	%rd227, %r712, 4;
	add.s64 	%rd228, %rd18, %rd227;
	ld.global.u32 	%r713, [%rd228];
	ld.global.u32 	%r714, [%rd220+12];
	mul.wide.s32 	%rd229, %r714, 4;
	add.s64 	%rd230, %rd18, %rd229;
	ld.global.u32 	%r715, [%rd230];
	max.s32 	%r716, %r713, %r715;
	min.s32 	%r717, %r713, %r715;
	st.global.u32 	[%rd226+8], %r716;
	st.global.u32 	[%rd226+12], %r717;
	add.s32 	%r1456, %r1456, 2;
	add.s32 	%r1457, %r1457, 4;
$L__BB1_79:
	and.b16  	%rs13, %rs23, 1;
	setp.eq.b16 	%p40, %rs13, 1;
	not.pred 	%p41, %p40;
	@%p41 bra 	$L__BB1_81;
	mul.wide.u32 	%rd231, %r1457, 4;
	add.s64 	%rd232, %rd15, %rd231;
	ld.global.u32 	%r718, [%rd232];
	mul.wide.s32 	%rd233, %r718, 4;
	add.s64 	%rd234, %rd18, %rd233;
	ld.global.u32 	%r719, [%rd234];
	ld.global.u32 	%r720, [%rd232+4];
	mul.wide.s32 	%rd235, %r720, 4;
	add.s64 	%rd236, %rd18, %rd235;
	ld.global.u32 	%r721, [%rd236];
	max.s32 	%r722, %r719, %r721;
	min.s32 	%r723, %r719, %r721;
	mul.wide.s32 	%rd237, %r1456, 8;
	add.s64 	%rd238, %rd17, %rd237;
	st.global.u32 	[%rd238], %r722;
	st.global.u32 	[%rd238+4], %r723;
	add.s32 	%r85, %r1456, 1;
	mov.u32 	%r1455, %r1456;
	mov.u32 	%r1456, %r85;
$L__BB1_81:
	setp.lt.s32 	%p42, %r1455, 0;
	mov.b32 	%r1462, -1;
	mov.b32 	%r1461, 0;
	@%p42 bra 	$L__BB1_86;
	mov.b32 	%r1460, 0;
$L__BB1_83:
	mul.wide.u32 	%rd239, %r1460, 8;
	add.s64 	%rd23, %rd17, %rd239;
	ld.global.u32 	%r96, [%rd23];
	setp.eq.s32 	%p43, %r96, -99;
	@%p43 bra 	$L__BB1_85;
	st.global.u32 	[%rd16], %r96;
	ld.global.u32 	%r1462, [%rd23+4];
	st.global.u32 	[%rd16+4], %r1462;
	mov.u32 	%r1461, %r1460;
	bra.uni 	$L__BB1_86;
$L__BB1_85:
	add.s32 	%r1461, %r1460, 1;
	setp.lt.s32 	%p44, %r1460, %r1455;
	mov.u32 	%r1460, %r1461;
	@%p44 bra 	$L__BB1_83;
$L__BB1_86:
	mul.wide.u32 	%rd240, %r1461, 8;
	add.s64 	%rd241, %rd17, %rd240;
	mov.b32 	%r728, -99;
	st.global.u32 	[%rd241], %r728;
	st.global.u32 	[%rd241+4], %r728;
	@%p42 bra 	$L__BB1_97;
	add.s32 	%r734, %r64, -1;
	max.s32 	%r735, %r734, 1;
	add.s32 	%r101, %r735, 1;
	mov.b32 	%r1464, 2;
$L__BB1_88:
	mov.b32 	%r1465, 0;
$L__BB1_89:
	mul.wide.u32 	%rd244, %r1465, 8;
	add.s64 	%rd24, %rd17, %rd244;
	ld.global.u32 	%r1467, [%rd24];
	setp.eq.s32 	%p48, %r1467, -99;
	setp.ne.s32 	%p49, %r1467, %r1462;
	or.pred  	%p50, %p48, %p49;
	@%p50 bra 	$L__BB1_91;
	ld.global.u32 	%r1467, [%rd24+4];
	mov.u32 	%r1466, %r1465;
	bra.uni 	$L__BB1_94;
$L__BB1_91:
	@%p48 bra 	$L__BB1_93;
	ld.global.u32 	%r738, [%rd24+4];
	setp.eq.s32 	%p52, %r738, %r1462;
	mov.u32 	%r1466, %r1465;
	@%p52 bra 	$L__BB1_94;
$L__BB1_93:
	add.s32 	%r1466, %r1465, 1;
	setp.lt.s32 	%p53, %r1465, %r1455;
	mov.u32 	%r1465, %r1466;
	mov.u32 	%r1467, %r1462;
	@%p53 bra 	$L__BB1_89;
$L__BB1_94:
	setp.eq.s32 	%p54, %r1466, %r1456;
	@%p54 bra 	$L__BB1_101;
	mul.wide.u32 	%rd245, %r1466, 8;
	add.s64 	%rd246, %rd17, %rd245;
	mov.b32 	%r739, -99;
	st.global.u32 	[%rd246], %r739;
	st.global.u32 	[%rd246+4], %r739;
	setp.eq.s32 	%p55, %r1464, %r101;
	@%p55 bra 	$L__BB1_101;
	mul.wide.u32 	%rd247, %r1464, 4;
	add.s64 	%rd248, %rd16, %rd247;
	st.global.u32 	[%rd248], %r1467;
	add.s32 	%r1464, %r1464, 1;
	mov.u32 	%r1462, %r1467;
	bra.uni 	$L__BB1_88;
$L__BB1_97:
	add.s32 	%r730, %r64, -1;
	max.s32 	%r731, %r730, 1;
	add.s32 	%r111, %r731, 1;
	mov.b32 	%r1468, 2;
$L__BB1_98:
	setp.eq.s32 	%p46, %r1456, 0;
	@%p46 bra 	$L__BB1_101;
	mov.b32 	%r732, -99;
	st.global.u32 	[%rd17], %r732;
	st.global.u32 	[%rd17+4], %r732;
	setp.eq.s32 	%p47, %r1468, %r111;
	@%p47 bra 	$L__BB1_101;
	mul.wide.u32 	%rd242, %r1468, 4;
	add.s64 	%rd243, %rd16, %rd242;
	st.global.u32 	[%rd243], %r1462;
	add.s32 	%r1468, %r1468, 1;
	bra.uni 	$L__BB1_98;
$L__BB1_101:
	st.global.u32 	[%rd19], %r64;
	ld.global.u32 	%r740, [%rd10];
	setp.ne.s32 	%p56, %r64, %r740;
	@%p56 bra 	$L__BB1_107;
	setp.lt.s32 	%p57, %r64, 2;
	@%p57 bra 	$L__BB1_161;
	add.s32 	%r114, %r64, -1;
	mov.b32 	%r1469, 0;
$L__BB1_104:
	mul.wide.u32 	%rd249, %r1469, 4;
	add.s64 	%rd25, %rd16, %rd249;
	mov.u32 	%r1470, %r1469;
$L__BB1_105:
	add.s32 	%r117, %r1470, 1;
	setp.ge.s32 	%p58, %r117, %r64;
	@%p58 bra 	$L__BB1_384;
	ld.global.u32 	%r742, [%rd25];
	mul.wide.u32 	%rd250, %r1470, 4;
	add.s64 	%rd251, %rd16, %rd250;
	ld.global.u32 	%r743, [%rd251+4];
	setp.eq.s32 	%p60, %r742, %r743;
	mov.u32 	%r1470, %r117;
	@%p60 bra 	$L__BB1_107;
	bra.uni 	$L__BB1_105;
$L__BB1_107:
	mov.b32 	%r744, 0;
	st.global.u32 	[%rd19], %r744;
	st.global.u32 	[%rd21], %r47;
	ld.global.u32 	%r745, [%rd15+4];
	st.global.u32 	[%rd21+4], %r745;
	ld.global.u32 	%r1491, [%rd10];
	setp.lt.s32 	%p61, %r1491, 1;
	mov.u32 	%r1474, %r1491;
	@%p61 bra 	$L__BB1_117;
	mov.b32 	%r1476, 0;
	mov.u32 	%r1475, %r1491;
$L__BB1_109:
	mul.wide.u32 	%rd252, %r1476, 4;
	add.s64 	%rd253, %rd18, %rd252;
	ld.global.u32 	%r747, [%rd253];
	add.s32 	%r132, %r1476, 1;
	rem.s32 	%r748, %r132, %r1475;
	mul.wide.u32 	%rd254, %r748, 4;
	add.s64 	%rd255, %rd18, %rd254;
	ld.global.u32 	%r749, [%rd255];
	max.s32 	%r750, %r747, %r749;
	min.s32 	%r751, %r747, %r749;
	mul.wide.u32 	%rd256, %r1476, 8;
	add.s64 	%rd257, %rd17, %rd256;
	st.global.u32 	[%rd257], %r750;
	st.global.u32 	[%rd257+4], %r751;
	ld.global.u32 	%r1475, [%rd10];
	setp.lt.s32 	%p62, %r132, %r1475;
	mov.u32 	%r1476, %r132;
	@%p62 bra 	$L__BB1_109;
	mov.b32 	%r1471, 1;
	mov.u32 	%r1474, %r1491;
$L__BB1_111:
	mul.wide.u32 	%rd258, %r1471, 4;
	add.s64 	%rd259, %rd15, %rd258;
	ld.global.u32 	%r754, [%rd259];
	mul.wide.s32 	%rd260, %r754, 4;
	add.s64 	%rd261, %rd18, %rd260;
	ld.global.u32 	%r755, [%rd261];
	ld.global.u32 	%r756, [%rd259+4];
	mul.wide.s32 	%rd262, %r756, 4;
	add.s64 	%rd263, %rd18, %rd262;
	ld.global.u32 	%r757, [%rd263];
	max.s32 	%r122, %r755, %r757;
	min.s32 	%r123, %r755, %r757;
	mov.b32 	%r1473, 0;
$L__BB1_112:
	mul.wide.u32 	%rd264, %r1473, 8;
	add.s64 	%rd26, %rd17, %rd264;
	ld.global.u32 	%r125, [%rd26];
	setp.eq.s32 	%p63, %r125, -99;
	@%p63 bra 	$L__BB1_115;
	ld.global.u32 	%r758, [%rd26+4];
	setp.ne.s32 	%p64, %r122, %r125;
	setp.ne.s32 	%p65, %r123, %r758;
	or.pred  	%p66, %p64, %p65;
	@%p66 bra 	$L__BB1_115;
	add.s32 	%r1474, %r1474, -1;
	mov.b32 	%r760, -99;
	st.global.u32 	[%rd26], %r760;
	st.global.u32 	[%rd26+4], %r760;
	bra.uni 	$L__BB1_116;
$L__BB1_115:
	add.s32 	%r1473, %r1473, 1;
	setp.ne.s32 	%p67, %r1473, %r1491;
	@%p67 bra 	$L__BB1_112;
$L__BB1_116:
	add.s32 	%r1471, %r1471, 2;
	setp.lt.u32 	%p68, %r1471, %r1435;
	@%p68 bra 	$L__BB1_111;
$L__BB1_117:
	setp.lt.u32 	%p69, %r1433, 7;
	add.s32 	%r135, %r1474, %r1432;
	mov.b32 	%r1492, 2;
	@%p69 bra 	$L__BB1_120;
	and.b32  	%r136, %r1432, -8;
	mov.b32 	%r1494, 0;
	mov.b32 	%r1492, 2;
$L__BB1_119:
	.pragma "nounroll";
	mul.wide.u32 	%rd265, %r1492, 4;
	add.s64 	%rd266, %rd15, %rd265;
	ld.global.u32 	%r765, [%rd266];
	mul.wide.s32 	%rd267, %r765, 4;
	add.s64 	%rd268, %rd18, %rd267;
	ld.global.u32 	%r766, [%rd268];
	ld.global.u32 	%r767, [%rd266+4];
	mul.wide.s32 	%rd269, %r767, 4;
	add.s64 	%rd270, %rd18, %rd269;
	ld.global.u32 	%r768, [%rd270];
	max.s32 	%r769, %r766, %r768;
	min.s32 	%r770, %r766, %r768;
	mul.wide.s32 	%rd271, %r1491, 8;
	add.s64 	%rd272, %rd17, %rd271;
	st.global.u32 	[%rd272], %r769;
	st.global.u32 	[%rd272+4], %r770;
	ld.global.u32 	%r771, [%rd266+8];
	mul.wide.s32 	%rd273, %r771, 4;
	add.s64 	%rd274, %rd18, %rd273;
	ld.global.u32 	%r772, [%rd274];
	ld.global.u32 	%r773, [%rd266+12];
	mul.wide.s32 	%rd275, %r773, 4;
	add.s64 	%rd276, %rd18, %rd275;
	ld.global.u32 	%r774, [%rd276];
	max.s32 	%r775, %r772, %r774;
	min.s32 	%r776, %r772, %r774;
	st.global.u32 	[%rd272+8], %r775;
	st.global.u32 	[%rd272+12], %r776;
	ld.global.u32 	%r777, [%rd266+16];
	mul.wide.s32 	%rd277, %r777, 4;
	add.s64 	%rd278, %rd18, %rd277;
	ld.global.u32 	%r778, [%rd278];
	ld.global.u32 	%r779, [%rd266+20];
	mul.wide.s32 	%rd279, %r779, 4;
	add.s64 	%rd280, %rd18, %rd279;
	ld.global.u32 	%r780, [%rd280];
	max.s32 	%r781, %r778, %r780;
	min.s32 	%r782, %r778, %r780;
	st.global.u32 	[%rd272+16], %r781;
	st.global.u32 	[%rd272+20], %r782;
	ld.global.u32 	%r783, [%rd266+24];
	mul.wide.s32 	%rd281, %r783, 4;
	add.s64 	%rd282, %rd18, %rd281;
	ld.global.u32 	%r784, [%rd282];
	ld.global.u32 	%r785, [%rd266+28];
	mul.wide.s32 	%rd283, %r785, 4;
	add.s64 	%rd284, %rd18, %rd283;
	ld.global.u32 	%r786, [%rd284];
	max.s32 	%r787, %r784, %r786;
	min.s32 	%r788, %r784, %r786;
	st.global.u32 	[%rd272+24], %r787;
	st.global.u32 	[%rd272+28], %r788;
	ld.global.u32 	%r789, [%rd266+32];
	mul.wide.s32 	%rd285, %r789, 4;
	add.s64 	%rd286, %rd18, %rd285;
	ld.global.u32 	%r790, [%rd286];
	ld.global.u32 	%r791, [%rd266+36];
	mul.wide.s32 	%rd287, %r791, 4;
	add.s64 	%rd288, %rd18, %rd287;
	ld.global.u32 	%r792, [%rd288];
	max.s32 	%r793, %r790, %r792;
	min.s32 	%r794, %r790, %r792;
	st.global.u32 	[%rd272+32], %r793;
	st.global.u32 	[%rd272+36], %r794;
	ld.global.u32 	%r795, [%rd266+40];
	mul.wide.s32 	%rd289, %r795, 4;
	add.s64 	%rd290, %rd18, %rd289;
	ld.global.u32 	%r796, [%rd290];
	ld.global.u32 	%r797, [%rd266+44];
	mul.wide.s32 	%rd291, %r797, 4;
	add.s64 	%rd292, %rd18, %rd291;
	ld.global.u32 	%r798, [%rd292];
	max.s32 	%r799, %r796, %r798;
	min.s32 	%r800, %r796, %r798;
	st.global.u32 	[%rd272+40], %r799;
	st.global.u32 	[%rd272+44], %r800;
	ld.global.u32 	%r801, [%rd266+48];
	mul.wide.s32 	%rd293, %r801, 4;
	add.s64 	%rd294, %rd18, %rd293;
	ld.global.u32 	%r802, [%rd294];
	ld.global.u32 	%r803, [%rd266+52];
	mul.wide.s32 	%rd295, %r803, 4;
	add.s64 	%rd296, %rd18, %rd295;
	ld.global.u32 	%r804, [%rd296];
	max.s32 	%r805, %r802, %r804;
	min.s32 	%r806, %r802, %r804;
	st.global.u32 	[%rd272+48], %r805;
	st.global.u32 	[%rd272+52], %r806;
	add.s32 	%r1490, %r1491, 7;
	ld.global.u32 	%r807, [%rd266+56];
	mul.wide.s32 	%rd297, %r807, 4;
	add.s64 	%rd298, %rd18, %rd297;
	ld.global.u32 	%r808, [%rd298];
	ld.global.u32 	%r809, [%rd266+60];
	mul.wide.s32 	%rd299, %r809, 4;
	add.s64 	%rd300, %rd18, %rd299;
	ld.global.u32 	%r810, [%rd300];
	max.s32 	%r811, %r808, %r810;
	min.s32 	%r812, %r808, %r810;
	st.global.u32 	[%rd272+56], %r811;
	st.global.u32 	[%rd272+60], %r812;
	add.s32 	%r1491, %r1491, 8;
	add.s32 	%r1492, %r1492, 16;
	add.s32 	%r1494, %r1494, 8;
	setp.eq.s32 	%p70, %r1494, %r136;
	@%p70 bra 	$L__BB1_120;
	bra.uni 	$L__BB1_119;
$L__BB1_120:
	setp.eq.s32 	%p71, %r65, 0;
	@%p71 bra 	$L__BB1_128;
	setp.lt.u32 	%p72, %r45, 3;
	@%p72 bra 	$L__BB1_123;
	mul.wide.u32 	%rd301, %r1492, 4;
	add.s64 	%rd302, %rd15, %rd301;
	ld.global.u32 	%r814, [%rd302];
	mul.wide.s32 	%rd303, %r814, 4;
	add.s64 	%rd304, %rd18, %rd303;
	ld.global.u32 	%r815, [%rd304];
	ld.global.u32 	%r816, [%rd302+4];
	mul.wide.s32 	%rd305, %r816, 4;
	add.s64 	%rd306, %rd18, %rd305;
	ld.global.u32 	%r817, [%rd306];
	max.s32 	%r818, %r815, %r817;
	min.s32 	%r819, %r815, %r817;
	mul.wide.s32 	%rd307, %r1491, 8;
	add.s64 	%rd308, %rd17, %rd307;
	st.global.u32 	[%rd308], %r818;
	st.global.u32 	[%rd308+4], %r819;
	ld.global.u32 	%r820, [%rd302+8];
	mul.wide.s32 	%rd309, %r820, 4;
	add.s64 	%rd310, %rd18, %rd309;
	ld.global.u32 	%r821, [%rd310];
	ld.global.u32 	%r822, [%rd302+12];
	mul.wide.s32 	%rd311, %r822, 4;
	add.s64 	%rd312, %rd18, %rd311;
	ld.global.u32 	%r823, [%rd312];
	max.s32 	%r824, %r821, %r823;
	min.s32 	%r825, %r821, %r823;
	st.global.u32 	[%rd308+8], %r824;
	st.global.u32 	[%rd308+12], %r825;
	ld.global.u32 	%r826, [%rd302+16];
	mul.wide.s32 	%rd313, %r826, 4;
	add.s64 	%rd314, %rd18, %rd313;
	ld.global.u32 	%r827, [%rd314];
	ld.global.u32 	%r828, [%rd302+20];
	mul.wide.s32 	%rd315, %r828, 4;
	add.s64 	%rd316, %rd18, %rd315;
	ld.global.u32 	%r829, [%rd316];
	max.s32 	%r830, %r827, %r829;
	min.s32 	%r831, %r827, %r829;
	st.global.u32 	[%rd308+16], %r830;
	st.global.u32 	[%rd308+20], %r831;
	add.s32 	%r1490, %r1491, 3;
	ld.global.u32 	%r832, [%rd302+24];
	mul.wide.s32 	%rd317, %r832, 4;
	add.s64 	%rd318, %rd18, %rd317;
	ld.global.u32 	%r833, [%rd318];
	ld.global.u32 	%r834, [%rd302+28];
	mul.wide.s32 	%rd319, %r834, 4;
	add.s64 	%rd320, %rd18, %rd319;
	ld.global.u32 	%r835, [%rd320];
	max.s32 	%r836, %r833, %r835;
	min.s32 	%r837, %r833, %r835;
	st.global.u32 	[%rd308+24], %r836;
	st.global.u32 	[%rd308+28], %r837;
	add.s32 	%r1491, %r1491, 4;
	add.s32 	%r1492, %r1492, 8;
$L__BB1_123:
	and.b32  	%r838, %r44, 3;
	setp.eq.s32 	%p73, %r838, 0;
	@%p73 bra 	$L__BB1_128;
	and.b16  	%rs14, %rs23, 3;
	setp.eq.s16 	%p74, %rs14, 3;
	@%p74 bra 	$L__BB1_126;
	mul.wide.u32 	%rd321, %r1492, 4;
	add.s64 	%rd322, %rd15, %rd321;
	ld.global.u32 	%r840, [%rd322];
	mul.wide.s32 	%rd323, %r840, 4;
	add.s64 	%rd324, %rd18, %rd323;
	ld.global.u32 	%r841, [%rd324];
	ld.global.u32 	%r842, [%rd322+4];
	mul.wide.s32 	%rd325, %r842, 4;
	add.s64 	%rd326, %rd18, %rd325;
	ld.global.u32 	%r843, [%rd326];
	max.s32 	%r844, %r841, %r843;
	min.s32 	%r845, %r841, %r843;
	mul.wide.s32 	%rd327, %r1491, 8;
	add.s64 	%rd328, %rd17, %rd327;
	st.global.u32 	[%rd328], %r844;
	st.global.u32 	[%rd328+4], %r845;
	add.s32 	%r1490, %r1491, 1;
	ld.global.u32 	%r846, [%rd322+8];
	mul.wide.s32 	%rd329, %r846, 4;
	add.s64 	%rd330, %rd18, %rd329;
	ld.global.u32 	%r847, [%rd330];
	ld.global.u32 	%r848, [%rd322+12];
	mul.wide.s32 	%rd331, %r848, 4;
	add.s64 	%rd332, %rd18, %rd331;
	ld.global.u32 	%r849, [%rd332];
	max.s32 	%r850, %r847, %r849;
	min.s32 	%r851, %r847, %r849;
	st.global.u32 	[%rd328+8], %r850;
	st.global.u32 	[%rd328+12], %r851;
	add.s32 	%r1491, %r1491, 2;
	add.s32 	%r1492, %r1492, 4;
$L__BB1_126:
	and.b16  	%rs15, %rs23, 1;
	setp.eq.b16 	%p75, %rs15, 1;
	not.pred 	%p76, %p75;
	@%p76 bra 	$L__BB1_128;
	mul.wide.u32 	%rd333, %r1492, 4;
	add.s64 	%rd334, %rd15, %rd333;
	ld.global.u32 	%r852, [%rd334];
	mul.wide.s32 	%rd335, %r852, 4;
	add.s64 	%rd336, %rd18, %rd335;
	ld.global.u32 	%r853, [%rd336];
	ld.global.u32 	%r854, [%rd334+4];
	mul.wide.s32 	%rd337, %r854, 4;
	add.s64 	%rd338, %rd18, %rd337;
	ld.global.u32 	%r855, [%rd338];
	max.s32 	%r856, %r853, %r855;
	min.s32 	%r857, %r853, %r855;
	mul.wide.s32 	%rd339, %r1491, 8;
	add.s64 	%rd340, %rd17, %rd339;
	st.global.u32 	[%rd340], %r856;
	st.global.u32 	[%rd340+4], %r857;
	add.s32 	%r155, %r1491, 1;
	mov.u32 	%r1490, %r1491;
	mov.u32 	%r1491, %r155;
$L__BB1_128:
	setp.lt.s32 	%p77, %r1490, 0;
	mov.b32 	%r1497, -1;
	mov.b32 	%r1496, 0;
	@%p77 bra 	$L__BB1_133;
	mov.b32 	%r1495, 0;
$L__BB1_130:
	mul.wide.u32 	%rd341, %r1495, 8;
	add.s64 	%rd27, %rd17, %rd341;
	ld.global.u32 	%r166, [%rd27];
	setp.eq.s32 	%p78, %r166, -99;
	@%p78 bra 	$L__BB1_132;
	st.global.u32 	[%rd16], %r166;
	ld.global.u32 	%r1497, [%rd27+4];
	st.global.u32 	[%rd16+4], %r1497;
	mov.u32 	%r1496, %r1495;
	bra.uni 	$L__BB1_133;
$L__BB1_132:
	add.s32 	%r1496, %r1495, 1;
	setp.lt.s32 	%p79, %r1495, %r1490;
	mov.u32 	%r1495, %r1496;
	@%p79 bra 	$L__BB1_130;
$L__BB1_133:
	mul.wide.u32 	%rd342, %r1496, 8;
	add.s64 	%rd343, %rd17, %rd342;
	mov.b32 	%r863, -99;
	st.global.u32 	[%rd343], %r863;
	st.global.u32 	[%rd343+4], %r863;
	add.s32 	%r171, %r135, -1;
	max.s32 	%r864, %r171, 1;
	add.s32 	%r172, %r864, 1;
	mov.b32 	%r1499, 2;
	mov.u32 	%r1502, %r1497;
$L__BB1_134:
	setp.lt.s32 	%p80, %r1490, 0;
	mov.b32 	%r1501, 0;
	@%p80 bra 	$L__BB1_141;
	mov.b32 	%r1500, 0;
$L__BB1_136:
	mul.wide.u32 	%rd344, %r1500, 8;
	add.s64 	%rd28, %rd17, %rd344;
	ld.global.u32 	%r1502, [%rd28];
	setp.eq.s32 	%p81, %r1502, -99;
	setp.ne.s32 	%p82, %r1502, %r1497;
	or.pred  	%p83, %p81, %p82;
	@%p83 bra 	$L__BB1_138;
	ld.global.u32 	%r1502, [%rd28+4];
	mov.u32 	%r1501, %r1500;
	bra.uni 	$L__BB1_141;
$L__BB1_138:
	@%p81 bra 	$L__BB1_140;
	ld.global.u32 	%r868, [%rd28+4];
	setp.eq.s32 	%p85, %r868, %r1497;
	mov.u32 	%r1501, %r1500;
	@%p85 bra 	$L__BB1_141;
$L__BB1_140:
	add.s32 	%r1501, %r1500, 1;
	setp.lt.s32 	%p86, %r1500, %r1490;
	mov.u32 	%r1500, %r1501;
	mov.u32 	%r1502, %r1497;
	@%p86 bra 	$L__BB1_136;
$L__BB1_141:
	setp.eq.s32 	%p87, %r1501, %r1491;
	@%p87 bra 	$L__BB1_144;
	mul.wide.u32 	%rd345, %r1501, 8;
	add.s64 	%rd346, %rd17, %rd345;
	mov.b32 	%r869, -99;
	st.global.u32 	[%rd346], %r869;
	st.global.u32 	[%rd346+4], %r869;
	setp.eq.s32 	%p88, %r1499, %r172;
	@%p88 bra 	$L__BB1_144;
	mul.wide.u32 	%rd347, %r1499, 4;
	add.s64 	%rd348, %rd16, %rd347;
	st.global.u32 	[%rd348], %r1502;
	add.s32 	%r1499, %r1499, 1;
	mov.u32 	%r1497, %r1502;
	bra.uni 	$L__BB1_134;
$L__BB1_144:
	st.global.u32 	[%rd19], %r135;
	ld.global.u32 	%r870, [%rd10];
	setp.ne.s32 	%p89, %r135, %r870;
	@%p89 bra 	$L__BB1_150;
	setp.lt.s32 	%p90, %r135, 2;
	mov.u32 	%r1505, %r47;
	@%p90 bra 	$L__BB1_161;
	mov.b32 	%r1503, 0;
$L__BB1_147:
	mul.wide.u32 	%rd349, %r1503, 4;
	add.s64 	%rd29, %rd16, %rd349;
	mov.u32 	%r1504, %r1503;
$L__BB1_148:
	add.s32 	%r184, %r1504, 1;
	setp.ge.s32 	%p91, %r184, %r135;
	@%p91 bra 	$L__BB1_160;
	ld.global.u32 	%r923, [%rd29];
	mul.wide.u32 	%rd422, %r1504, 4;
	add.s64 	%rd423, %rd16, %rd422;
	ld.global.u32 	%r924, [%rd423+4];
	setp.eq.s32 	%p122, %r923, %r924;
	mov.u32 	%r1504, %r184;
	@%p122 bra 	$L__BB1_150;
	bra.uni 	$L__BB1_148;
$L__BB1_150:
	setp.leu.f64 	%p123, %fd304, 0d3F50624DD2F1A9FC;
	@%p123 bra 	$L__BB1_383;
	ld.global.u32 	%r925, [%rd15+4];
	mul.wide.u32 	%rd424, %r1434, 4;
	add.s64 	%rd425, %rd15, %rd424;
	st.global.u32 	[%rd425+4], %r925;
	ld.global.u32 	%r1531, [%rd10];
	setp.lt.s32 	%p124, %r1531, 1;
	@%p124 bra 	$L__BB1_154;
	mov.b32 	%r1523, 0;
	mov.u32 	%r1522, %r1531;
$L__BB1_153:
	mul.wide.u32 	%rd426, %r1523, 4;
	add.s64 	%rd427, %rd18, %rd426;
	ld.global.u32 	%r927, [%rd427];
	add.s32 	%r237, %r1523, 1;
	rem.s32 	%r928, %r237, %r1522;
	mul.wide.u32 	%rd428, %r928, 4;
	add.s64 	%rd429, %rd18, %rd428;
	ld.global.u32 	%r929, [%rd429];
	max.s32 	%r930, %r927, %r929;
	min.s32 	%r931, %r927, %r929;
	mul.wide.u32 	%rd430, %r1523, 8;
	add.s64 	%rd431, %rd17, %rd430;
	st.global.u32 	[%rd431], %r930;
	st.global.u32 	[%rd431+4], %r931;
	ld.global.u32 	%r1522, [%rd10];
	setp.lt.s32 	%p125, %r237, %r1522;
	mov.u32 	%r1523, %r237;
	@%p125 bra 	$L__BB1_153;
$L__BB1_154:
	setp.lt.s32 	%p126, %r1531, 1;
	setp.lt.u32 	%p127, %r1434, 2;
	or.pred  	%p128, %p127, %p126;
	mov.u32 	%r1521, %r1531;
	@%p128 bra 	$L__BB1_201;
	mov.b32 	%r1518, 1;
	mov.u32 	%r1521, %r1531;
$L__BB1_156:
	mul.wide.u32 	%rd432, %r1518, 4;
	add.s64 	%rd433, %rd15, %rd432;
	ld.global.u32 	%r934, [%rd433];
	mul.wide.s32 	%rd434, %r934, 4;
	add.s64 	%rd435, %rd18, %rd434;
	ld.global.u32 	%r935, [%rd435];
	ld.global.u32 	%r936, [%rd433+4];
	mul.wide.s32 	%rd436, %r936, 4;
	add.s64 	%rd437, %rd18, %rd436;
	ld.global.u32 	%r937, [%rd437];
	max.s32 	%r227, %r935, %r937;
	min.s32 	%r228, %r935, %r937;
	mov.b32 	%r1520, 0;
$L__BB1_157:
	mul.wide.u32 	%rd438, %r1520, 8;
	add.s64 	%rd40, %rd17, %rd438;
	ld.global.u32 	%r230, [%rd40];
	setp.eq.s32 	%p129, %r230, -99;
	@%p129 bra 	$L__BB1_199;
	ld.global.u32 	%r938, [%rd40+4];
	setp.ne.s32 	%p130, %r227, %r230;
	setp.ne.s32 	%p131, %r228, %r938;
	or.pred  	%p132, %p130, %p131;
	@%p132 bra 	$L__BB1_199;
	add.s32 	%r1521, %r1521, -1;
	mov.b32 	%r940, -99;
	st.global.u32 	[%rd40], %r940;
	st.global.u32 	[%rd40+4], %r940;
	bra.uni 	$L__BB1_200;
$L__BB1_160:
	add.s32 	%r1503, %r1503, 1;
	setp.lt.s32 	%p92, %r1503, %r171;
	mov.u32 	%r1505, %r47;
	@%p92 bra 	$L__BB1_147;
$L__BB1_161:
	setp.eq.s32 	%p93, %r1505, -1;
	@%p93 bra 	$L__BB1_150;
	st.global.u32 	[%rd21], %r1505;
	ld.global.u32 	%r873, [%rd10];
	setp.lt.s32 	%p94, %r873, 1;
	mul.wide.s32 	%rd350, %r1505, 4;
	add.s64 	%rd30, %rd18, %rd350;
	mov.b32 	%r1507, -1;
	@%p94 bra 	$L__BB1_195;
	add.s32 	%r187, %r1435, -2;
	mov.f64 	%fd306, 0d7FEFFFFFFFFFFFFF;
	mov.b32 	%r1507, -1;
	mov.b32 	%r1506, 0;
$L__BB1_164:
	setp.eq.s32 	%p95, %r1506, %r1505;
	@%p95 bra 	$L__BB1_194;
	mov.b32 	%r1508, 0;
$L__BB1_166:
	mul.wide.u32 	%rd351, %r1508, 4;
	add.s64 	%rd31, %rd15, %rd351;
	ld.global.u32 	%r191, [%rd31];
	setp.ne.s32 	%p96, %r191, %r1506;
	@%p96 bra 	$L__BB1_168;
	ld.global.u32 	%r877, [%rd31+4];
	setp.eq.s32 	%p97, %r877, %r1505;
	@%p97 bra 	$L__BB1_194;
$L__BB1_168:
	setp.ne.s32 	%p98, %r191, %r1505;
	@%p98 bra 	$L__BB1_170;
	ld.global.u32 	%r878, [%rd31+4];
	setp.eq.s32 	%p99, %r878, %r1506;
	@%p99 bra 	$L__BB1_194;
$L__BB1_170:
	add.s32 	%r1508, %r1508, 1;
	setp.ne.s32 	%p100, %r1508, %r1435;
	@%p100 bra 	$L__BB1_166;
	ld.global.u64 	%rd858, [%rd8];
	mov.b32 	%r1510, 0;
	mov.b32 	%r1509, 1;
$L__BB1_172:
	mov.u64 	%rd33, %rd858;
	mul.wide.u32 	%rd352, %r1509, 4;
	add.s64 	%rd34, %rd15, %rd352;
	ld.global.u32 	%r195, [%rd34];
	ld.global.u32 	%r196, [%rd34+4];
	setp.eq.s32 	%p101, %r1509, %r187;
	mov.u32 	%r1511, %r1506;
	@%p101 bra 	$L__BB1_174;
	ld.global.u32 	%r1511, [%rd34+8];
$L__BB1_174:
	add.s64 	%rd353, %rd33, 1;
	st.global.u64 	[%rd8], %rd353;
	mul.wide.s32 	%rd354, %r196, 4;
	add.s64 	%rd355, %rd18, %rd354;
	ld.global.u32 	%r881, [%rd355];
	mul.wide.s32 	%rd356, %r1511, 4;
	add.s64 	%rd357, %rd18, %rd356;
	ld.global.u32 	%r882, [%rd357];
	mul.wide.s32 	%rd358, %r882, 8;
	add.s64 	%rd359, %rd7, %rd358;
	ld.global.f32 	%f67, [%rd359];
	mul.wide.s32 	%rd360, %r881, 8;
	add.s64 	%rd361, %rd7, %rd360;
	ld.global.f32 	%f68, [%rd361];
	sub.f32 	%f69, %f67, %f68;
	cvt.f64.f32 	%fd117, %f69;
	ld.global.f32 	%f70, [%rd359+4];
	ld.global.f32 	%f71, [%rd361+4];
	sub.f32 	%f72, %f70, %f71;
	cvt.f64.f32 	%fd118, %f72;
	mul.f64 	%fd119, %fd118, %fd118;
	fma.rn.f64 	%fd120, %fd117, %fd117, %fd119;
	sqrt.rn.f64 	%fd121, %fd120;
	cvt.rzi.s32.f64 	%r883, %fd121;
	add.s64 	%rd362, %rd33, 2;
	st.global.u64 	[%rd8], %rd362;
	mul.wide.s32 	%rd363, %r195, 4;
	add.s64 	%rd364, %rd18, %rd363;
	ld.global.u32 	%r884, [%rd364];
	ld.global.u32 	%r885, [%rd355];
	mul.wide.s32 	%rd365, %r885, 8;
	add.s64 	%rd366, %rd7, %rd365;
	ld.global.f32 	%f73, [%rd366];
	mul.wide.s32 	%rd367, %r884, 8;
	add.s64 	%rd368, %rd7, %rd367;
	ld.global.f32 	%f74, [%rd368];
	sub.f32 	%f75, %f73, %f74;
	cvt.f64.f32 	%fd122, %f75;
	ld.global.f32 	%f76, [%rd366+4];
	ld.global.f32 	%f77, [%rd368+4];
	sub.f32 	%f78, %f76, %f77;
	cvt.f64.f32 	%fd123, %f78;
	mul.f64 	%fd124, %fd123, %fd123;
	fma.rn.f64 	%fd125, %fd122, %fd122, %fd124;
	sqrt.rn.f64 	%fd126, %fd125;
	cvt.rzi.s32.f64 	%r199, %fd126;
	add.s32 	%r200, %r883, %r1510;
	ld.global.u32 	%r201, [%rd34+4];
	add.s32 	%r202, %r1509, 2;
	ld.global.u32 	%r203, [%rd34+8];
	add.s32 	%r886, %r1435, -3;
	setp.eq.s32 	%p102, %r1509, %r886;
	mov.u32 	%r1512, %r1506;
	@%p102 bra 	$L__BB1_176;
	ld.global.u32 	%r1512, [%rd34+12];
$L__BB1_176:
	add.s64 	%rd369, %rd33, 3;
	st.global.u64 	[%rd8], %rd369;
	mul.wide.s32 	%rd370, %r203, 4;
	add.s64 	%rd371, %rd18, %rd370;
	ld.global.u32 	%r887, [%rd371];
	mul.wide.s32 	%rd372, %r1512, 4;
	add.s64 	%rd373, %rd18, %rd372;
	ld.global.u32 	%r888, [%rd373];
	mul.wide.s32 	%rd374, %r888, 8;
	add.s64 	%rd375, %rd7, %rd374;
	ld.global.f32 	%f79, [%rd375];
	mul.wide.s32 	%rd376, %r887, 8;
	add.s64 	%rd377, %rd7, %rd376;
	ld.global.f32 	%f80, [%rd377];
	sub.f32 	%f81, %f79, %f80;
	cvt.f64.f32 	%fd127, %f81;
	ld.global.f32 	%f82, [%rd375+4];
	ld.global.f32 	%f83, [%rd377+4];
	sub.f32 	%f84, %f82, %f83;
	cvt.f64.f32 	%fd128, %f84;
	mul.f64 	%fd129, %fd128, %fd128;
	fma.rn.f64 	%fd130, %fd127, %fd127, %fd129;
	sqrt.rn.f64 	%fd131, %fd130;
	cvt.rzi.s32.f64 	%r889, %fd131;
	add.s64 	%rd858, %rd33, 4;
	st.global.u64 	[%rd8], %rd858;
	mul.wide.s32 	%rd378, %r201, 4;
	add.s64 	%rd379, %rd18, %rd378;
	ld.global.u32 	%r890, [%rd379];
	ld.global.u32 	%r891, [%rd371];
	mul.wide.s32 	%rd380, %r891, 8;
	add.s64 	%rd381, %rd7, %rd380;
	ld.global.f32 	%f85, [%rd381];
	mul.wide.s32 	%rd382, %r890, 8;
	add.s64 	%rd383, %rd7, %rd382;
	ld.global.f32 	%f86, [%rd383];
	sub.f32 	%f87, %f85, %f86;
	cvt.f64.f32 	%fd132, %f87;
	ld.global.f32 	%f88, [%rd381+4];
	ld.global.f32 	%f89, [%rd383+4];
	sub.f32 	%f90, %f88, %f89;
	cvt.f64.f32 	%fd133, %f90;
	mul.f64 	%fd134, %fd133, %fd133;
	fma.rn.f64 	%fd135, %fd132, %fd132, %fd134;
	sqrt.rn.f64 	%fd136, %fd135;
	cvt.rzi.s32.f64 	%r892, %fd136;
	add.s32 	%r893, %r200, %r889;
	add.s32 	%r894, %r199, %r892;
	sub.s32 	%r1510, %r893, %r894;
	setp.ne.s32 	%p103, %r202, %r1431;
	mov.u32 	%r1509, %r202;
	@%p103 bra 	$L__BB1_172;
	setp.lt.s32 	%p104, %r1510, 1;
	@%p104 bra 	$L__BB1_194;
	add.s32 	%r895, %r1506, 1;
	ld.global.u32 	%r207, [%rd10];
	rem.s32 	%r208, %r895, %r207;
	setp.eq.s32 	%p105, %r1506, %r208;
	@%p105 bra 	$L__BB1_185;
	mov.b32 	%r1513, 1;
$L__BB1_180:
	mul.wide.u32 	%rd384, %r1513, 4;
	add.s64 	%rd36, %rd15, %rd384;
	ld.global.u32 	%r210, [%rd36];
	setp.ne.s32 	%p106, %r210, %r1506;
	@%p106 bra 	$L__BB1_182;
	ld.global.u32 	%r897, [%rd36+4];
	setp.eq.s32 	%p107, %r897, %r208;
	@%p107 bra 	$L__BB1_185;
$L__BB1_182:
	setp.ne.s32 	%p108, %r210, %r208;
	@%p108 bra 	$L__BB1_184;
	ld.global.u32 	%r898, [%rd36+4];
	setp.eq.s32 	%p109, %r898, %r1506;
	@%p109 bra 	$L__BB1_185;
$L__BB1_184:
	add.s32 	%r1513, %r1513, 2;
	setp.lt.u32 	%p110, %r1513, %r1435;
	@%p110 bra 	$L__BB1_180;
	bra.uni 	$L__BB1_192;
$L__BB1_185:
	setp.eq.s32 	%p111, %r1506, 0;
	selp.b32 	%r899, %r207, %r1506, %p111;
	add.s32 	%r212, %r899, -1;
	setp.eq.s32 	%p112, %r1506, %r212;
	@%p112 bra 	$L__BB1_194;
	mov.b32 	%r1514, 1;
$L__BB1_187:
	mul.wide.u32 	%rd385, %r1514, 4;
	add.s64 	%rd37, %rd15, %rd385;
	ld.global.u32 	%r214, [%rd37];
	setp.ne.s32 	%p113, %r214, %r1506;
	@%p113 bra 	$L__BB1_189;
	ld.global.u32 	%r901, [%rd37+4];
	setp.eq.s32 	%p114, %r901, %r212;
	@%p114 bra 	$L__BB1_194;
$L__BB1_189:
	setp.ne.s32 	%p115, %r214, %r212;
	@%p115 bra 	$L__BB1_191;
	ld.global.u32 	%r902, [%rd37+4];
	setp.eq.s32 	%p116, %r902, %r1506;
	@%p116 bra 	$L__BB1_194;
$L__BB1_191:
	add.s32 	%r1514, %r1514, 2;
	setp.lt.u32 	%p117, %r1514, %r1435;
	@%p117 bra 	$L__BB1_187;
$L__BB1_192:
	add.s64 	%rd386, %rd33, 5;
	st.global.u64 	[%rd8], %rd386;
	ld.global.u32 	%r903, [%rd30];
	mul.wide.u32 	%rd387, %r1506, 4;
	add.s64 	%rd38, %rd18, %rd387;
	ld.global.u32 	%r904, [%rd38];
	mul.wide.s32 	%rd388, %r904, 8;
	add.s64 	%rd389, %rd7, %rd388;
	ld.global.f32 	%f91, [%rd389];
	mul.wide.s32 	%rd390, %r903, 8;
	add.s64 	%rd391, %rd7, %rd390;
	ld.global.f32 	%f92, [%rd391];
	sub.f32 	%f93, %f91, %f92;
	cvt.f64.f32 	%fd137, %f93;
	ld.global.f32 	%f94, [%rd389+4];
	ld.global.f32 	%f95, [%rd391+4];
	sub.f32 	%f96, %f94, %f95;
	cvt.f64.f32 	%fd138, %f96;
	mul.f64 	%fd139, %fd138, %fd138;
	fma.rn.f64 	%fd140, %fd137, %fd137, %fd139;
	sqrt.rn.f64 	%fd141, %fd140;
	cvt.rzi.s32.f64 	%r905, %fd141;
	cvt.rn.f64.s32 	%fd142, %r905;
	setp.leu.f64 	%p118, %fd306, %fd142;
	@%p118 bra 	$L__BB1_194;
	add.s64 	%rd392, %rd33, 6;
	st.global.u64 	[%rd8], %rd392;
	ld.global.u32 	%r906, [%rd30];
	ld.global.u32 	%r907, [%rd38];
	mul.wide.s32 	%rd393, %r907, 8;
	add.s64 	%rd394, %rd7, %rd393;
	ld.global.f32 	%f97, [%rd394];
	mul.wide.s32 	%rd395, %r906, 8;
	add.s64 	%rd396, %rd7, %rd395;
	ld.global.f32 	%f98, [%rd396];
	sub.f32 	%f99, %f97, %f98;
	cvt.f64.f32 	%fd143, %f99;
	ld.global.f32 	%f100, [%rd394+4];
	ld.global.f32 	%f101, [%rd396+4];
	sub.f32 	%f102, %f100, %f101;
	cvt.f64.f32 	%fd144, %f102;
	mul.f64 	%fd145, %fd144, %fd144;
	fma.rn.f64 	%fd146, %fd143, %fd143, %fd145;
	sqrt.rn.f64 	%fd147, %fd146;
	cvt.rzi.s32.f64 	%r908, %fd147;
	cvt.rn.f64.s32 	%fd306, %r908;
	mov.u32 	%r1507, %r1506;
$L__BB1_194:
	add.s32 	%r1506, %r1506, 1;
	ld.global.u32 	%r909, [%rd10];
	setp.lt.s32 	%p119, %r1506, %r909;
	@%p119 bra 	$L__BB1_164;
$L__BB1_195:
	setp.eq.s32 	%p120, %r1507, -1;
	@%p120 bra 	$L__BB1_150;
	ld.global.u32 	%r910, [%rd21+-4];
	ld.global.u64 	%rd39, [%rd8];
	add.s64 	%rd397, %rd39, 1;
	st.global.u64 	[%rd8], %rd397;
	mul.wide.s32 	%rd398, %r910, 4;
	add.s64 	%rd399, %rd18, %rd398;
	ld.global.u32 	%r911, [%rd399];
	ld.global.u32 	%r912, [%rd30];
	mul.wide.s32 	%rd400, %r912, 8;
	add.s64 	%rd401, %rd7, %rd400;
	ld.global.f32 	%f103, [%rd401];
	mul.wide.s32 	%rd402, %r911, 8;
	add.s64 	%rd403, %rd7, %rd402;
	ld.global.f32 	%f104, [%rd403];
	sub.f32 	%f105, %f103, %f104;
	cvt.f64.f32 	%fd148, %f105;
	ld.global.f32 	%f106, [%rd401+4];
	ld.global.f32 	%f107, [%rd403+4];
	sub.f32 	%f108, %f106, %f107;
	cvt.f64.f32 	%fd149, %f108;
	mul.f64 	%fd150, %fd149, %fd149;
	fma.rn.f64 	%fd151, %fd148, %fd148, %fd150;
	sqrt.rn.f64 	%fd152, %fd151;
	cvt.rzi.s32.f64 	%r913, %fd152;
	cvt.rn.f64.s32 	%fd153, %r913;
	add.f64 	%fd22, %fd305, %fd153;
	add.s64 	%rd404, %rd39, 2;
	st.global.u64 	[%rd8], %rd404;
	ld.global.u32 	%r914, [%rd30];
	ld.global.u32 	%r915, [%rd20];
	mul.wide.s32 	%rd405, %r915, 8;
	add.s64 	%rd406, %rd7, %rd405;
	ld.global.f32 	%f109, [%rd406];
	mul.wide.s32 	%rd407, %r914, 8;
	add.s64 	%rd408, %rd7, %rd407;
	ld.global.f32 	%f110, [%rd408];
	sub.f32 	%f111, %f109, %f110;
	cvt.f64.f32 	%fd154, %f111;
	ld.global.f32 	%f112, [%rd406+4];
	ld.global.f32 	%f113, [%rd408+4];
	sub.f32 	%f114, %f112, %f113;
	cvt.f64.f32 	%fd155, %f114;
	mul.f64 	%fd156, %fd155, %fd155;
	fma.rn.f64 	%fd157, %fd154, %fd154, %fd156;
	sqrt.rn.f64 	%fd158, %fd157;
	cvt.rzi.s32.f64 	%r916, %fd158;
	cvt.rn.f64.s32 	%fd159, %r916;
	sub.f64 	%fd160, %fd22, %fd159;
	setp.leu.f64 	%p121, %fd160, %fd304;
	@%p121 bra 	$L__BB1_198;
	add.s64 	%rd409, %rd39, 3;
	st.global.u64 	[%rd8], %rd409;
	ld.global.u32 	%r917, [%rd30];
	ld.global.u32 	%r918, [%rd20];
	mul.wide.s32 	%rd410, %r918, 8;
	add.s64 	%rd411, %rd7, %rd410;
	ld.global.f32 	%f115, [%rd411];
	mul.wide.s32 	%rd412, %r917, 8;
	add.s64 	%rd413, %rd7, %rd412;
	ld.global.f32 	%f116, [%rd413];
	sub.f32 	%f117, %f115, %f116;
	cvt.f64.f32 	%fd161, %f117;
	ld.global.f32 	%f118, [%rd411+4];
	ld.global.f32 	%f119, [%rd413+4];
	sub.f32 	%f120, %f118, %f119;
	cvt.f64.f32 	%fd162, %f120;
	mul.f64 	%fd163, %fd162, %fd162;
	fma.rn.f64 	%fd164, %fd161, %fd161, %fd163;
	sqrt.rn.f64 	%fd165, %fd164;
	cvt.rzi.s32.f64 	%r919, %fd165;
	cvt.rn.f64.s32 	%fd166, %r919;
	sub.f64 	%fd304, %fd22, %fd166;
	mov.u32 	%r1434, %r1435;
$L__BB1_198:
	st.global.u32 	[%rd21+4], %r1507;
	add.s32 	%r220, %r1435, 2;
	ld.global.u64 	%rd414, [%rd8];
	add.s64 	%rd415, %rd414, 1;
	st.global.u64 	[%rd8], %rd415;
	ld.global.u32 	%r920, [%rd30];
	mul.wide.s32 	%rd416, %r1507, 4;
	add.s64 	%rd417, %rd18, %rd416;
	ld.global.u32 	%r921, [%rd417];
	mul.wide.s32 	%rd418, %r921, 8;
	add.s64 	%rd419, %rd7, %rd418;
	ld.global.f32 	%f121, [%rd419];
	mul.wide.s32 	%rd420, %r920, 8;
	add.s64 	%rd421, %rd7, %rd420;
	ld.global.f32 	%f122, [%rd421];
	sub.f32 	%f123, %f121, %f122;
	cvt.f64.f32 	%fd167, %f123;
	ld.global.f32 	%f124, [%rd419+4];
	ld.global.f32 	%f125, [%rd421+4];
	sub.f32 	%f126, %f124, %f125;
	cvt.f64.f32 	%fd168, %f126;
	mul.f64 	%fd169, %fd168, %fd168;
	fma.rn.f64 	%fd170, %fd167, %fd167, %fd169;
	sqrt.rn.f64 	%fd171, %fd170;
	cvt.rzi.s32.f64 	%r922, %fd171;
	cvt.rn.f64.s32 	%fd172, %r922;
	sub.f64 	%fd305, %fd22, %fd172;
	add.s32 	%r221, %r1433, 1;
	add.s32 	%r1432, %r1433, 2;
	add.s32 	%r1431, %r1435, 1;
	add.s16 	%rs24, %rs24, 1;
	add.s16 	%rs23, %rs23, 1;
	mov.u32 	%r1433, %r221;
	mov.u32 	%r1435, %r220;
	bra.uni 	$L__BB1_60;
$L__BB1_199:
	add.s32 	%r1520, %r1520, 1;
	setp.ne.s32 	%p133, %r1520, %r1531;
	@%p133 bra 	$L__BB1_157;
$L__BB1_200:
	add.s32 	%r1518, %r1518, 2;
	setp.lt.u32 	%p134, %r1518, %r1434;
	@%p134 bra 	$L__BB1_156;
$L__BB1_201:
	setp.lt.u32 	%p135, %r1434, 2;
	@%p135 bra 	$L__BB1_208;
	add.s32 	%r943, %r1434, -2;
	shr.u32 	%r944, %r943, 1;
	add.s32 	%r240, %r1521, %r944;
	add.s32 	%r241, %r944, 1;
	and.b32  	%r242, %r241, 3;
	setp.lt.u32 	%p136, %r943, 6;
	mov.b32 	%r1533, 2;
	@%p136 bra 	$L__BB1_205;
	and.b32  	%r243, %r241, 2147483644;
	mov.b32 	%r1535, 0;
	mov.b32 	%r1533, 2;
$L__BB1_204:
	mul.wide.u32 	%rd439, %r1533, 4;
	add.s64 	%rd440, %rd15, %rd439;
	ld.global.u32 	%r947, [%rd440];
	mul.wide.s32 	%rd441, %r947, 4;
	add.s64 	%rd442, %rd18, %rd441;
	ld.global.u32 	%r948, [%rd442];
	ld.global.u32 	%r949, [%rd440+4];
	mul.wide.s32 	%rd443, %r949, 4;
	add.s64 	%rd444, %rd18, %rd443;
	ld.global.u32 	%r950, [%rd444];
	max.s32 	%r951, %r948, %r950;
	min.s32 	%r952, %r948, %r950;
	mul.wide.s32 	%rd445, %r1531, 8;
	add.s64 	%rd446, %rd17, %rd445;
	st.global.u32 	[%rd446], %r951;
	st.global.u32 	[%rd446+4], %r952;
	ld.global.u32 	%r953, [%rd440+8];
	mul.wide.s32 	%rd447, %r953, 4;
	add.s64 	%rd448, %rd18, %rd447;
	ld.global.u32 	%r954, [%rd448];
	ld.global.u32 	%r955, [%rd440+12];
	mul.wide.s32 	%rd449, %r955, 4;
	add.s64 	%rd450, %rd18, %rd449;
	ld.global.u32 	%r956, [%rd450];
	max.s32 	%r957, %r954, %r956;
	min.s32 	%r958, %r954, %r956;
	st.global.u32 	[%rd446+8], %r957;
	st.global.u32 	[%rd446+12], %r958;
	ld.global.u32 	%r959, [%rd440+16];
	mul.wide.s32 	%rd451, %r959, 4;
	add.s64 	%rd452, %rd18, %rd451;
	ld.global.u32 	%r960, [%rd452];
	ld.global.u32 	%r961, [%rd440+20];
	mul.wide.s32 	%rd453, %r961, 4;
	add.s64 	%rd454, %rd18, %rd453;
	ld.global.u32 	%r962, [%rd454];
	max.s32 	%r963, %r960, %r962;
	min.s32 	%r964, %r960, %r962;
	st.global.u32 	[%rd446+16], %r963;
	st.global.u32 	[%rd446+20], %r964;
	ld.global.u32 	%r965, [%rd440+24];
	mul.wide.s32 	%rd455, %r965, 4;
	add.s64 	%rd456, %rd18, %rd455;
	ld.global.u32 	%r966, [%rd456];
	ld.global.u32 	%r967, [%rd440+28];
	mul.wide.s32 	%rd457, %r967, 4;
	add.s64 	%rd458, %rd18, %rd457;
	ld.global.u32 	%r968, [%rd458];
	max.s32 	%r969, %r966, %r968;
	min.s32 	%r970, %r966, %r968;
	st.global.u32 	[%rd446+24], %r969;
	st.global.u32 	[%rd446+28], %r970;
	add.s32 	%r1531, %r1531, 4;
	add.s32 	%r1533, %r1533, 8;
	add.s32 	%r1535, %r1535, 4;
	setp.eq.s32 	%p137, %r1535, %r243;
	@%p137 bra 	$L__BB1_205;
	bra.uni 	$L__BB1_204;
$L__BB1_205:
	add.s32 	%r1521, %r240, 1;
	setp.eq.s32 	%p138, %r242, 0;
	@%p138 bra 	$L__BB1_208;
	mov.b32 	%r1530, 0;
$L__BB1_207:
	.pragma "nounroll";
	mul.wide.u32 	%rd459, %r1533, 4;
	add.s64 	%rd460, %rd15, %rd459;
	ld.global.u32 	%r972, [%rd460];
	mul.wide.s32 	%rd461, %r972, 4;
	add.s64 	%rd462, %rd18, %rd461;
	ld.global.u32 	%r973, [%rd462];
	ld.global.u32 	%r974, [%rd460+4];
	mul.wide.s32 	%rd463, %r974, 4;
	add.s64 	%rd464, %rd18, %rd463;
	ld.global.u32 	%r975, [%rd464];
	max.s32 	%r976, %r973, %r975;
	min.s32 	%r977, %r973, %r975;
	mul.wide.s32 	%rd465, %r1531, 8;
	add.s64 	%rd466, %rd17, %rd465;
	st.global.u32 	[%rd466], %r976;
	st.global.u32 	[%rd466+4], %r977;
	add.s32 	%r1531, %r1531, 1;
	add.s32 	%r1533, %r1533, 2;
	add.s32 	%r1530, %r1530, 1;
	setp.ne.s32 	%p139, %r1530, %r242;
	@%p139 bra 	$L__BB1_207;
$L__BB1_208:
	setp.lt.s32 	%p140, %r1531, 1;
	mov.b32 	%r1538, -1;
	mov.b32 	%r1537, 0;
	@%p140 bra 	$L__BB1_213;
	mov.b32 	%r1536, 0;
$L__BB1_210:
	mul.wide.u32 	%rd467, %r1536, 8;
	add.s64 	%rd41, %rd17, %rd467;
	ld.global.u32 	%r263, [%rd41];
	setp.eq.s32 	%p141, %r263, -99;
	@%p141 bra 	$L__BB1_212;
	st.global.u32 	[%rd18], %r263;
	ld.global.u32 	%r1538, [%rd41+4];
	st.global.u32 	[%rd18+4], %r1538;
	mov.u32 	%r1537, %r1536;
	bra.uni 	$L__BB1_213;
$L__BB1_212:
	add.s32 	%r1536, %r1536, 1;
	setp.ne.s32 	%p142, %r1536, %r1531;
	mov.u32 	%r1537, %r1531;
	@%p142 bra 	$L__BB1_210;
$L__BB1_213:
	mul.wide.u32 	%rd468, %r1537, 8;
	add.s64 	%rd469, %rd17, %rd468;
	mov.b32 	%r983, -99;
	st.global.u32 	[%rd469], %r983;
	st.global.u32 	[%rd469+4], %r983;
	max.s32 	%r268, %r1521, 2;
	mov.b32 	%r1540, 2;
	mov.u32 	%r1543, %r1538;
$L__BB1_214:
	setp.lt.s32 	%p143, %r1531, 1;
	mov.b32 	%r1542, 0;
	@%p143 bra 	$L__BB1_221;
	mov.b32 	%r1541, 0;
$L__BB1_216:
	mul.wide.u32 	%rd470, %r1541, 8;
	add.s64 	%rd42, %rd17, %rd470;
	ld.global.u32 	%r1543, [%rd42];
	setp.eq.s32 	%p144, %r1543, -99;
	setp.ne.s32 	%p145, %r1543, %r1538;
	or.pred  	%p146, %p144, %p145;
	@%p146 bra 	$L__BB1_218;
	ld.global.u32 	%r1543, [%rd42+4];
	mov.u32 	%r1542, %r1541;
	bra.uni 	$L__BB1_221;
$L__BB1_218:
	setp.eq.s32 	%p147, %r1543, -99;
	@%p147 bra 	$L__BB1_220;
	ld.global.u32 	%r987, [%rd42+4];
	setp.eq.s32 	%p148, %r987, %r1538;
	mov.u32 	%r1542, %r1541;
	@%p148 bra 	$L__BB1_221;
$L__BB1_220:
	add.s32 	%r1541, %r1541, 1;
	setp.ne.s32 	%p149, %r1541, %r1531;
	mov.u32 	%r1542, %r1531;
	mov.u32 	%r1543, %r1538;
	@%p149 bra 	$L__BB1_216;
$L__BB1_221:
	setp.eq.s32 	%p150, %r1542, %r1531;
	@%p150 bra 	$L__BB1_224;
	mul.wide.u32 	%rd471, %r1542, 8;
	add.s64 	%rd472, %rd17, %rd471;
	mov.b32 	%r988, -99;
	st.global.u32 	[%rd472], %r988;
	st.global.u32 	[%rd472+4], %r988;
	setp.eq.s32 	%p151, %r1540, %r268;
	@%p151 bra 	$L__BB1_224;
	mul.wide.u32 	%rd473, %r1540, 4;
	add.s64 	%rd474, %rd18, %rd473;
	st.global.u32 	[%rd474], %r1543;
	add.s32 	%r1540, %r1540, 1;
	mov.u32 	%r1538, %r1543;
	bra.uni 	$L__BB1_214;
$L__BB1_224:
	ld.global.u32 	%r989, [%rd1];
	add.s32 	%r990, %r989, 1;
	st.global.u32 	[%rd1], %r990;
	bra.uni 	$L__BB1_383;
$L__BB1_225:
	add.s32 	%r1567, %r1567, 1;
	setp.ne.s32 	%p183, %r1567, 0;
	add.s64 	%rd859, %rd859, 8;
	@%p183 bra 	$L__BB1_56;
$L__BB1_226:
	add.s32 	%r1565, %r1565, 2;
	setp.lt.u32 	%p184, %r1565, %r1564;
	@%p184 bra 	$L__BB1_55;
$L__BB1_227:
	add.s32 	%r341, %r1568, %r1561;
	and.b32  	%r342, %r1561, 7;
	setp.lt.u32 	%p185, %r1562, 7;
	mov.b32 	%r1586, 2;
	@%p185 bra 	$L__BB1_230;
	and.b32  	%r343, %r1561, -8;
	mov.b32 	%r1588, 0;
	mov.b32 	%r1586, 2;
$L__BB1_229:
	.pragma "nounroll";
	mul.wide.u32 	%rd541, %r1586, 4;
	add.s64 	%rd542, %rd47, %rd541;
	ld.global.u32 	%r1056, [%rd542];
	mul.wide.s32 	%rd543, %r1056, 4;
	add.s64 	%rd544, %rd50, %rd543;
	ld.global.u32 	%r1057, [%rd544];
	ld.global.u32 	%r1058, [%rd542+4];
	mul.wide.s32 	%rd545, %r1058, 4;
	add.s64 	%rd546, %rd50, %rd545;
	ld.global.u32 	%r1059, [%rd546];
	max.s32 	%r1060, %r1057, %r1059;
	min.s32 	%r1061, %r1057, %r1059;
	mul.wide.s32 	%rd547, %r1585, 8;
	add.s64 	%rd548, %rd49, %rd547;
	st.global.u32 	[%rd548], %r1060;
	st.global.u32 	[%rd548+4], %r1061;
	ld.global.u32 	%r1062, [%rd542+8];
	mul.wide.s32 	%rd549, %r1062, 4;
	add.s64 	%rd550, %rd50, %rd549;
	ld.global.u32 	%r1063, [%rd550];
	ld.global.u32 	%r1064, [%rd542+12];
	mul.wide.s32 	%rd551, %r1064, 4;
	add.s64 	%rd552, %rd50, %rd551;
	ld.global.u32 	%r1065, [%rd552];
	max.s32 	%r1066, %r1063, %r1065;
	min.s32 	%r1067, %r1063, %r1065;
	st.global.u32 	[%rd548+8], %r1066;
	st.global.u32 	[%rd548+12], %r1067;
	ld.global.u32 	%r1068, [%rd542+16];
	mul.wide.s32 	%rd553, %r1068, 4;
	add.s64 	%rd554, %rd50, %rd553;
	ld.global.u32 	%r1069, [%rd554];
	ld.global.u32 	%r1070, [%rd542+20];
	mul.wide.s32 	%rd555, %r1070, 4;
	add.s64 	%rd556, %rd50, %rd555;
	ld.global.u32 	%r1071, [%rd556];
	max.s32 	%r1072, %r1069, %r1071;
	min.s32 	%r1073, %r1069, %r1071;
	st.global.u32 	[%rd548+16], %r1072;
	st.global.u32 	[%rd548+20], %r1073;
	ld.global.u32 	%r1074, [%rd542+24];
	mul.wide.s32 	%rd557, %r1074, 4;
	add.s64 	%rd558, %rd50, %rd557;
	ld.global.u32 	%r1075, [%rd558];
	ld.global.u32 	%r1076, [%rd542+28];
	mul.wide.s32 	%rd559, %r1076, 4;
	add.s64 	%rd560, %rd50, %rd559;
	ld.global.u32 	%r1077, [%rd560];
	max.s32 	%r1078, %r1075, %r1077;
	min.s32 	%r1079, %r1075, %r1077;
	st.global.u32 	[%rd548+24], %r1078;
	st.global.u32 	[%rd548+28], %r1079;
	ld.global.u32 	%r1080, [%rd542+32];
	mul.wide.s32 	%rd561, %r1080, 4;
	add.s64 	%rd562, %rd50, %rd561;
	ld.global.u32 	%r1081, [%rd562];
	ld.global.u32 	%r1082, [%rd542+36];
	mul.wide.s32 	%rd563, %r1082, 4;
	add.s64 	%rd564, %rd50, %rd563;
	ld.global.u32 	%r1083, [%rd564];
	max.s32 	%r1084, %r1081, %r1083;
	min.s32 	%r1085, %r1081, %r1083;
	st.global.u32 	[%rd548+32], %r1084;
	st.global.u32 	[%rd548+36], %r1085;
	ld.global.u32 	%r1086, [%rd542+40];
	mul.wide.s32 	%rd565, %r1086, 4;
	add.s64 	%rd566, %rd50, %rd565;
	ld.global.u32 	%r1087, [%rd566];
	ld.global.u32 	%r1088, [%rd542+44];
	mul.wide.s32 	%rd567, %r1088, 4;
	add.s64 	%rd568, %rd50, %rd567;
	ld.global.u32 	%r1089, [%rd568];
	max.s32 	%r1090, %r1087, %r1089;
	min.s32 	%r1091, %r1087, %r1089;
	st.global.u32 	[%rd548+40], %r1090;
	st.global.u32 	[%rd548+44], %r1091;
	ld.global.u32 	%r1092, [%rd542+48];
	mul.wide.s32 	%rd569, %r1092, 4;
	add.s64 	%rd570, %rd50, %rd569;
	ld.global.u32 	%r1093, [%rd570];
	ld.global.u32 	%r1094, [%rd542+52];
	mul.wide.s32 	%rd571, %r1094, 4;
	add.s64 	%rd572, %rd50, %rd571;
	ld.global.u32 	%r1095, [%rd572];
	max.s32 	%r1096, %r1093, %r1095;
	min.s32 	%r1097, %r1093, %r1095;
	st.global.u32 	[%rd548+48], %r1096;
	st.global.u32 	[%rd548+52], %r1097;
	add.s32 	%r1584, %r1585, 7;
	ld.global.u32 	%r1098, [%rd542+56];
	mul.wide.s32 	%rd573, %r1098, 4;
	add.s64 	%rd574, %rd50, %rd573;
	ld.global.u32 	%r1099, [%rd574];
	ld.global.u32 	%r1100, [%rd542+60];
	mul.wide.s32 	%rd575, %r1100, 4;
	add.s64 	%rd576, %rd50, %rd575;
	ld.global.u32 	%r1101, [%rd576];
	max.s32 	%r1102, %r1099, %r1101;
	min.s32 	%r1103, %r1099, %r1101;
	st.global.u32 	[%rd548+56], %r1102;
	st.global.u32 	[%rd548+60], %r1103;
	add.s32 	%r1585, %r1585, 8;
	add.s32 	%r1586, %r1586, 16;
	add.s32 	%r1588, %r1588, 8;
	setp.eq.s32 	%p186, %r1588, %r343;
	@%p186 bra 	$L__BB1_230;
	bra.uni 	$L__BB1_229;
$L__BB1_230:
	setp.eq.s32 	%p187, %r342, 0;
	@%p187 bra 	$L__BB1_238;
	setp.lt.u32 	%p188, %r321, 3;
	@%p188 bra 	$L__BB1_233;
	mul.wide.u32 	%rd577, %r1586, 4;
	add.s64 	%rd578, %rd47, %rd577;
	ld.global.u32 	%r1105, [%rd578];
	mul.wide.s32 	%rd579, %r1105, 4;
	add.s64 	%rd580, %rd50, %rd579;
	ld.global.u32 	%r1106, [%rd580];
	ld.global.u32 	%r1107, [%rd578+4];
	mul.wide.s32 	%rd581, %r1107, 4;
	add.s64 	%rd582, %rd50, %rd581;
	ld.global.u32 	%r1108, [%rd582];
	max.s32 	%r1109, %r1106, %r1108;
	min.s32 	%r1110, %r1106, %r1108;
	mul.wide.s32 	%rd583, %r1585, 8;
	add.s64 	%rd584, %rd49, %rd583;
	st.global.u32 	[%rd584], %r1109;
	st.global.u32 	[%rd584+4], %r1110;
	ld.global.u32 	%r1111, [%rd578+8];
	mul.wide.s32 	%rd585, %r1111, 4;
	add.s64 	%rd586, %rd50, %rd585;
	ld.global.u32 	%r1112, [%rd586];
	ld.global.u32 	%r1113, [%rd578+12];
	mul.wide.s32 	%rd587, %r1113, 4;
	add.s64 	%rd588, %rd50, %rd587;
	ld.global.u32 	%r1114, [%rd588];
	max.s32 	%r1115, %r1112, %r1114;
	min.s32 	%r1116, %r1112, %r1114;
	st.global.u32 	[%rd584+8], %r1115;
	st.global.u32 	[%rd584+12], %r1116;
	ld.global.u32 	%r1117, [%rd578+16];
	mul.wide.s32 	%rd589, %r1117, 4;
	add.s64 	%rd590, %rd50, %rd589;
	ld.global.u32 	%r1118, [%rd590];
	ld.global.u32 	%r1119, [%rd578+20];
	mul.wide.s32 	%rd591, %r1119, 4;
	add.s64 	%rd592, %rd50, %rd591;
	ld.global.u32 	%r1120, [%rd592];
	max.s32 	%r1121, %r1118, %r1120;
	min.s32 	%r1122, %r1118, %r1120;
	st.global.u32 	[%rd584+16], %r1121;
	st.global.u32 	[%rd584+20], %r1122;
	add.s32 	%r1584, %r1585, 3;
	ld.global.u32 	%r1123, [%rd578+24];
	mul.wide.s32 	%rd593, %r1123, 4;
	add.s64 	%rd594, %rd50, %rd593;
	ld.global.u32 	%r1124, [%rd594];
	ld.global.u32 	%r1125, [%rd578+28];
	mul.wide.s32 	%rd595, %r1125, 4;
	add.s64 	%rd596, %rd50, %rd595;
	ld.global.u32 	%r1126, [%rd596];
	max.s32 	%r1127, %r1124, %r1126;
	min.s32 	%r1128, %r1124, %r1126;
	st.global.u32 	[%rd584+24], %r1127;
	st.global.u32 	[%rd584+28], %r1128;
	add.s32 	%r1585, %r1585, 4;
	add.s32 	%r1586, %r1586, 8;
$L__BB1_233:
	and.b32  	%r1129, %r320, 3;
	setp.eq.s32 	%p189, %r1129, 0;
	@%p189 bra 	$L__BB1_238;
	and.b16  	%rs19, %rs25, 3;
	setp.eq.s16 	%p190, %rs19, 3;
	@%p190 bra 	$L__BB1_236;
	mul.wide.u32 	%rd597, %r1586, 4;
	add.s64 	%rd598, %rd47, %rd597;
	ld.global.u32 	%r1131, [%rd598];
	mul.wide.s32 	%rd599, %r1131, 4;
	add.s64 	%rd600, %rd50, %rd599;
	ld.global.u32 	%r1132, [%rd600];
	ld.global.u32 	%r1133, [%rd598+4];
	mul.wide.s32 	%rd601, %r1133, 4;
	add.s64 	%rd602, %rd50, %rd601;
	ld.global.u32 	%r1134, [%rd602];
	max.s32 	%r1135, %r1132, %r1134;
	min.s32 	%r1136, %r1132, %r1134;
	mul.wide.s32 	%rd603, %r1585, 8;
	add.s64 	%rd604, %rd49, %rd603;
	st.global.u32 	[%rd604], %r1135;
	st.global.u32 	[%rd604+4], %r1136;
	add.s32 	%r1584, %r1585, 1;
	ld.global.u32 	%r1137, [%rd598+8];
	mul.wide.s32 	%rd605, %r1137, 4;
	add.s64 	%rd606, %rd50, %rd605;
	ld.global.u32 	%r1138, [%rd606];
	ld.global.u32 	%r1139, [%rd598+12];
	mul.wide.s32 	%rd607, %r1139, 4;
	add.s64 	%rd608, %rd50, %rd607;
	ld.global.u32 	%r1140, [%rd608];
	max.s32 	%r1141, %r1138, %r1140;
	min.s32 	%r1142, %r1138, %r1140;
	st.global.u32 	[%rd604+8], %r1141;
	st.global.u32 	[%rd604+12], %r1142;
	add.s32 	%r1585, %r1585, 2;
	add.s32 	%r1586, %r1586, 4;
$L__BB1_236:
	and.b16  	%rs20, %rs25, 1;
	setp.eq.b16 	%p191, %rs20, 1;
	not.pred 	%p192, %p191;
	@%p192 bra 	$L__BB1_238;
	mul.wide.u32 	%rd609, %r1586, 4;
	add.s64 	%rd610, %rd47, %rd609;
	ld.global.u32 	%r1143, [%rd610];
	mul.wide.s32 	%rd611, %r1143, 4;
	add.s64 	%rd612, %rd50, %rd611;
	ld.global.u32 	%r1144, [%rd612];
	ld.global.u32 	%r1145, [%rd610+4];
	mul.wide.s32 	%rd613, %r1145, 4;
	add.s64 	%rd614, %rd50, %rd613;
	ld.global.u32 	%r1146, [%rd614];
	max.s32 	%r1147, %r1144, %r1146;
	min.s32 	%r1148, %r1144, %r1146;
	mul.wide.s32 	%rd615, %r1585, 8;
	add.s64 	%rd616, %rd49, %rd615;
	st.global.u32 	[%rd616], %r1147;
	st.global.u32 	[%rd616+4], %r1148;
	add.s32 	%r362, %r1585, 1;
	mov.u32 	%r1584, %r1585;
	mov.u32 	%r1585, %r362;
$L__BB1_238:
	setp.lt.s32 	%p193, %r1584, 0;
	mov.b32 	%r1591, -1;
	mov.b32 	%r1590, 0;
	@%p193 bra 	$L__BB1_243;
	mov.b32 	%r1589, 0;
$L__BB1_240:
	mul.wide.u32 	%rd617, %r1589, 8;
	add.s64 	%rd58, %rd49, %rd617;
	ld.global.u32 	%r373, [%rd58];
	setp.eq.s32 	%p194, %r373, -99;
	@%p194 bra 	$L__BB1_242;
	st.global.u32 	[%rd48], %r373;
	ld.global.u32 	%r1591, [%rd58+4];
	st.global.u32 	[%rd48+4], %r1591;
	mov.u32 	%r1590, %r1589;
	bra.uni 	$L__BB1_243;
$L__BB1_242:
	add.s32 	%r1590, %r1589, 1;
	setp.lt.s32 	%p195, %r1589, %r1584;
	mov.u32 	%r1589, %r1590;
	@%p195 bra 	$L__BB1_240;
$L__BB1_243:
	mul.wide.u32 	%rd618, %r1590, 8;
	add.s64 	%rd619, %rd49, %rd618;
	mov.b32 	%r1153, -99;
	st.global.u32 	[%rd619], %r1153;
	st.global.u32 	[%rd619+4], %r1153;
	@%p193 bra 	$L__BB1_254;
	add.s32 	%r1159, %r341, -1;
	max.s32 	%r1160, %r1159, 1;
	add.s32 	%r378, %r1160, 1;
	mov.b32 	%r1593, 2;
$L__BB1_245:
	mov.b32 	%r1594, 0;
$L__BB1_246:
	mul.wide.u32 	%rd622, %r1594, 8;
	add.s64 	%rd59, %rd49, %rd622;
	ld.global.u32 	%r1596, [%rd59];
	setp.eq.s32 	%p199, %r1596, -99;
	setp.ne.s32 	%p200, %r1596, %r1591;
	or.pred  	%p201, %p199, %p200;
	@%p201 bra 	$L__BB1_248;
	ld.global.u32 	%r1596, [%rd59+4];
	mov.u32 	%r1595, %r1594;
	bra.uni 	$L__BB1_251;
$L__BB1_248:
	@%p199 bra 	$L__BB1_250;
	ld.global.u32 	%r1163, [%rd59+4];
	setp.eq.s32 	%p203, %r1163, %r1591;
	mov.u32 	%r1595, %r1594;
	@%p203 bra 	$L__BB1_251;
$L__BB1_250:
	add.s32 	%r1595, %r1594, 1;
	setp.lt.s32 	%p204, %r1594, %r1584;
	mov.u32 	%r1594, %r1595;
	mov.u32 	%r1596, %r1591;
	@%p204 bra 	$L__BB1_246;
$L__BB1_251:
	setp.eq.s32 	%p205, %r1595, %r1585;
	@%p205 bra 	$L__BB1_258;
	mul.wide.u32 	%rd623, %r1595, 8;
	add.s64 	%rd624, %rd49, %rd623;
	mov.b32 	%r1164, -99;
	st.global.u32 	[%rd624], %r1164;
	st.global.u32 	[%rd624+4], %r1164;
	setp.eq.s32 	%p206, %r1593, %r378;
	@%p206 bra 	$L__BB1_258;
	mul.wide.u32 	%rd625, %r1593, 4;
	add.s64 	%rd626, %rd48, %rd625;
	st.global.u32 	[%rd626], %r1596;
	add.s32 	%r1593, %r1593, 1;
	mov.u32 	%r1591, %r1596;
	bra.uni 	$L__BB1_245;
$L__BB1_254:
	add.s32 	%r1155, %r341, -1;
	max.s32 	%r1156, %r1155, 1;
	add.s32 	%r388, %r1156, 1;
	mov.b32 	%r1597, 2;
$L__BB1_255:
	setp.eq.s32 	%p197, %r1585, 0;
	@%p197 bra 	$L__BB1_258;
	mov.b32 	%r1157, -99;
	st.global.u32 	[%rd49], %r1157;
	st.global.u32 	[%rd49+4], %r1157;
	setp.eq.s32 	%p198, %r1597, %r388;
	@%p198 bra 	$L__BB1_258;
	mul.wide.u32 	%rd620, %r1597, 4;
	add.s64 	%rd621, %rd48, %rd620;
	st.global.u32 	[%rd621], %r1591;
	add.s32 	%r1597, %r1597, 1;
	bra.uni 	$L__BB1_255;
$L__BB1_258:
	st.global.u32 	[%rd51], %r341;
	ld.global.u32 	%r1165, [%rd10];
	setp.ne.s32 	%p207, %r341, %r1165;
	@%p207 bra 	$L__BB1_264;
	setp.lt.s32 	%p208, %r341, 2;
	@%p208 bra 	$L__BB1_318;
	add.s32 	%r391, %r341, -1;
	mov.b32 	%r1598, 0;
$L__BB1_261:
	mul.wide.u32 	%rd627, %r1598, 4;
	add.s64 	%rd60, %rd48, %rd627;
	mov.u32 	%r1599, %r1598;
$L__BB1_262:
	add.s32 	%r394, %r1599, 1;
	setp.ge.s32 	%p209, %r394, %r341;
	@%p209 bra 	$L__BB1_385;
	ld.global.u32 	%r1167, [%rd60];
	mul.wide.u32 	%rd628, %r1599, 4;
	add.s64 	%rd629, %rd48, %rd628;
	ld.global.u32 	%r1168, [%rd629+4];
	setp.eq.s32 	%p211, %r1167, %r1168;
	mov.u32 	%r1599, %r394;
	@%p211 bra 	$L__BB1_264;
	bra.uni 	$L__BB1_262;
$L__BB1_264:
	mov.b32 	%r1169, 0;
	st.global.u32 	[%rd51], %r1169;
	st.global.u32 	[%rd55], %r323;
	ld.global.u32 	%r1170, [%rd47+4];
	st.global.u32 	[%rd55+4], %r1170;
	ld.global.u32 	%r1620, [%rd10];
	setp.lt.s32 	%p212, %r1620, 1;
	mov.u32 	%r1603, %r1620;
	@%p212 bra 	$L__BB1_274;
	mov.b32 	%r1605, 0;
	mov.u32 	%r1604, %r1620;
$L__BB1_266:
	mul.wide.u32 	%rd630, %r1605, 4;
	add.s64 	%rd631, %rd50, %rd630;
	ld.global.u32 	%r1172, [%rd631];
	add.s32 	%r409, %r1605, 1;
	rem.s32 	%r1173, %r409, %r1604;
	mul.wide.u32 	%rd632, %r1173, 4;
	add.s64 	%rd633, %rd50, %rd632;
	ld.global.u32 	%r1174, [%rd633];
	max.s32 	%r1175, %r1172, %r1174;
	min.s32 	%r1176, %r1172, %r1174;
	mul.wide.u32 	%rd634, %r1605, 8;
	add.s64 	%rd635, %rd49, %rd634;
	st.global.u32 	[%rd635], %r1175;
	st.global.u32 	[%rd635+4], %r1176;
	ld.global.u32 	%r1604, [%rd10];
	setp.lt.s32 	%p213, %r409, %r1604;
	mov.u32 	%r1605, %r409;
	@%p213 bra 	$L__BB1_266;
	mov.b32 	%r1600, 1;
	mov.u32 	%r1603, %r1620;
$L__BB1_268:
	mul.wide.u32 	%rd636, %r1600, 4;
	add.s64 	%rd637, %rd47, %rd636;
	ld.global.u32 	%r1179, [%rd637];
	mul.wide.s32 	%rd638, %r1179, 4;
	add.s64 	%rd639, %rd50, %rd638;
	ld.global.u32 	%r1180, [%rd639];
	ld.global.u32 	%r1181, [%rd637+4];
	mul.wide.s32 	%rd640, %r1181, 4;
	add.s64 	%rd641, %rd50, %rd640;
	ld.global.u32 	%r1182, [%rd641];
	max.s32 	%r399, %r1180, %r1182;
	min.s32 	%r400, %r1180, %r1182;
	mov.b32 	%r1602, 0;
$L__BB1_269:
	mul.wide.u32 	%rd642, %r1602, 8;
	add.s64 	%rd61, %rd49, %rd642;
	ld.global.u32 	%r402, [%rd61];
	setp.eq.s32 	%p214, %r402, -99;
	@%p214 bra 	$L__BB1_272;
	ld.global.u32 	%r1183, [%rd61+4];
	setp.ne.s32 	%p215, %r399, %r402;
	setp.ne.s32 	%p216, %r400, %r1183;
	or.pred  	%p217, %p215, %p216;
	@%p217 bra 	$L__BB1_272;
	add.s32 	%r1603, %r1603, -1;
	mov.b32 	%r1185, -99;
	st.global.u32 	[%rd61], %r1185;
	st.global.u32 	[%rd61+4], %r1185;
	bra.uni 	$L__BB1_273;
$L__BB1_272:
	add.s32 	%r1602, %r1602, 1;
	setp.ne.s32 	%p218, %r1602, %r1620;
	@%p218 bra 	$L__BB1_269;
$L__BB1_273:
	add.s32 	%r1600, %r1600, 2;
	setp.lt.u32 	%p219, %r1600, %r1564;
	@%p219 bra 	$L__BB1_268;
$L__BB1_274:
	add.s32 	%r412, %r1603, %r1561;
	mov.b32 	%r1621, 2;
	@%p185 bra 	$L__BB1_277;
	and.b32  	%r413, %r1561, -8;
	mov.b32 	%r1623, 0;
	mov.b32 	%r1621, 2;
$L__BB1_276:
	.pragma "nounroll";
	mul.wide.u32 	%rd643, %r1621, 4;
	add.s64 	%rd644, %rd47, %rd643;
	ld.global.u32 	%r1190, [%rd644];
	mul.wide.s32 	%rd645, %r1190, 4;
	add.s64 	%rd646, %rd50, %rd645;
	ld.global.u32 	%r1191, [%rd646];
	ld.global.u32 	%r1192, [%rd644+4];
	mul.wide.s32 	%rd647, %r1192, 4;
	add.s64 	%rd648, %rd50, %rd647;
	ld.global.u32 	%r1193, [%rd648];
	max.s32 	%r1194, %r1191, %r1193;
	min.s32 	%r1195, %r1191, %r1193;
	mul.wide.s32 	%rd649, %r1620, 8;
	add.s64 	%rd650, %rd49, %rd649;
	st.global.u32 	[%rd650], %r1194;
	st.global.u32 	[%rd650+4], %r1195;
	ld.global.u32 	%r1196, [%rd644+8];
	mul.wide.s32 	%rd651, %r1196, 4;
	add.s64 	%rd652, %rd50, %rd651;
	ld.global.u32 	%r1197, [%rd652];
	ld.global.u32 	%r1198, [%rd644+12];
	mul.wide.s32 	%rd653, %r1198, 4;
	add.s64 	%rd654, %rd50, %rd653;
	ld.global.u32 	%r1199, [%rd654];
	max.s32 	%r1200, %r1197, %r1199;
	min.s32 	%r1201, %r1197, %r1199;
	st.global.u32 	[%rd650+8], %r1200;
	st.global.u32 	[%rd650+12], %r1201;
	ld.global.u32 	%r1202, [%rd644+16];
	mul.wide.s32 	%rd655, %r1202, 4;
	add.s64 	%rd656, %rd50, %rd655;
	ld.global.u32 	%r1203, [%rd656];
	ld.global.u32 	%r1204, [%rd644+20];
	mul.wide.s32 	%rd657, %r1204, 4;
	add.s64 	%rd658, %rd50, %rd657;
	ld.global.u32 	%r1205, [%rd658];
	max.s32 	%r1206, %r1203, %r1205;
	min.s32 	%r1207, %r1203, %r1205;
	st.global.u32 	[%rd650+16], %r1206;
	st.global.u32 	[%rd650+20], %r1207;
	ld.global.u32 	%r1208, [%rd644+24];
	mul.wide.s32 	%rd659, %r1208, 4;
	add.s64 	%rd660, %rd50, %rd659;
	ld.global.u32 	%r1209, [%rd660];
	ld.global.u32 	%r1210, [%rd644+28];
	mul.wide.s32 	%rd661, %r1210, 4;
	add.s64 	%rd662, %rd50, %rd661;
	ld.global.u32 	%r1211, [%rd662];
	max.s32 	%r1212, %r1209, %r1211;
	min.s32 	%r1213, %r1209, %r1211;
	st.global.u32 	[%rd650+24], %r1212;
	st.global.u32 	[%rd650+28], %r1213;
	ld.global.u32 	%r1214, [%rd644+32];
	mul.wide.s32 	%rd663, %r1214, 4;
	add.s64 	%rd664, %rd50, %rd663;
	ld.global.u32 	%r1215, [%rd664];
	ld.global.u32 	%r1216, [%rd644+36];
	mul.wide.s32 	%rd665, %r1216, 4;
	add.s64 	%rd666, %rd50, %rd665;
	ld.global.u32 	%r1217, [%rd666];
	max.s32 	%r1218, %r1215, %r1217;
	min.s32 	%r1219, %r1215, %r1217;
	st.global.u32 	[%rd650+32], %r1218;
	st.global.u32 	[%rd650+36], %r1219;
	ld.global.u32 	%r1220, [%rd644+40];
	mul.wide.s32 	%rd667, %r1220, 4;
	add.s64 	%rd668, %rd50, %rd667;
	ld.global.u32 	%r1221, [%rd668];
	ld.global.u32 	%r1222, [%rd644+44];
	mul.wide.s32 	%rd669, %r1222, 4;
	add.s64 	%rd670, %rd50, %rd669;
	ld.global.u32 	%r1223, [%rd670];
	max.s32 	%r1224, %r1221, %r1223;
	min.s32 	%r1225, %r1221, %r1223;
	st.global.u32 	[%rd650+40], %r1224;
	st.global.u32 	[%rd650+44], %r1225;
	ld.global.u32 	%r1226, [%rd644+48];
	mul.wide.s32 	%rd671, %r1226, 4;
	add.s64 	%rd672, %rd50, %rd671;
	ld.global.u32 	%r1227, [%rd672];
	ld.global.u32 	%r1228, [%rd644+52];
	mul.wide.s32 	%rd673, %r1228, 4;
	add.s64 	%rd674, %rd50, %rd673;
	ld.global.u32 	%r1229, [%rd674];
	max.s32 	%r1230, %r1227, %r1229;
	min.s32 	%r1231, %r1227, %r1229;
	st.global.u32 	[%rd650+48], %r1230;
	st.global.u32 	[%rd650+52], %r1231;
	add.s32 	%r1619, %r1620, 7;
	ld.global.u32 	%r1232, [%rd644+56];
	mul.wide.s32 	%rd675, %r1232, 4;
	add.s64 	%rd676, %rd50, %rd675;
	ld.global.u32 	%r1233, [%rd676];
	ld.global.u32 	%r1234, [%rd644+60];
	mul.wide.s32 	%rd677, %r1234, 4;
	add.s64 	%rd678, %rd50, %rd677;
	ld.global.u32 	%r1235, [%rd678];
	max.s32 	%r1236, %r1233, %r1235;
	min.s32 	%r1237, %r1233, %r1235;
	st.global.u32 	[%rd650+56], %r1236;
	st.global.u32 	[%rd650+60], %r1237;
	add.s32 	%r1620, %r1620, 8;
	add.s32 	%r1621, %r1621, 16;
	add.s32 	%r1623, %r1623, 8;
	setp.eq.s32 	%p221, %r1623, %r413;
	@%p221 bra 	$L__BB1_277;
	bra.uni 	$L__BB1_276;
$L__BB1_277:
	@%p187 bra 	$L__BB1_285;
	setp.lt.u32 	%p223, %r321, 3;
	@%p223 bra 	$L__BB1_280;
	mul.wide.u32 	%rd679, %r1621, 4;
	add.s64 	%rd680, %rd47, %rd679;
	ld.global.u32 	%r1239, [%rd680];
	mul.wide.s32 	%rd681, %r1239, 4;
	add.s64 	%rd682, %rd50, %rd681;
	ld.global.u32 	%r1240, [%rd682];
	ld.global.u32 	%r1241, [%rd680+4];
	mul.wide.s32 	%rd683, %r1241, 4;
	add.s64 	%rd684, %rd50, %rd683;
	ld.global.u32 	%r1242, [%rd684];
	max.s32 	%r1243, %r1240, %r1242;
	min.s32 	%r1244, %r1240, %r1242;
	mul.wide.s32 	%rd685, %r1620, 8;
	add.s64 	%rd686, %rd49, %rd685;
	st.global.u32 	[%rd686], %r1243;
	st.global.u32 	[%rd686+4], %r1244;
	ld.global.u32 	%r1245, [%rd680+8];
	mul.wide.s32 	%rd687, %r1245, 4;
	add.s64 	%rd688, %rd50, %rd687;
	ld.global.u32 	%r1246, [%rd688];
	ld.global.u32 	%r1247, [%rd680+12];
	mul.wide.s32 	%rd689, %r1247, 4;
	add.s64 	%rd690, %rd50, %rd689;
	ld.global.u32 	%r1248, [%rd690];
	max.s32 	%r1249, %r1246, %r1248;
	min.s32 	%r1250, %r1246, %r1248;
	st.global.u32 	[%rd686+8], %r1249;
	st.global.u32 	[%rd686+12], %r1250;
	ld.global.u32 	%r1251, [%rd680+16];
	mul.wide.s32 	%rd691, %r1251, 4;
	add.s64 	%rd692, %rd50, %rd691;
	ld.global.u32 	%r1252, [%rd692];
	ld.global.u32 	%r1253, [%rd680+20];
	mul.wide.s32 	%rd693, %r1253, 4;
	add.s64 	%rd694, %rd50, %rd693;
	ld.global.u32 	%r1254, [%rd694];
	max.s32 	%r1255, %r1252, %r1254;
	min.s32 	%r1256, %r1252, %r1254;
	st.global.u32 	[%rd686+16], %r1255;
	st.global.u32 	[%rd686+20], %r1256;
	add.s32 	%r1619, %r1620, 3;
	ld.global.u32 	%r1257, [%rd680+24];
	mul.wide.s32 	%rd695, %r1257, 4;
	add.s64 	%rd696, %rd50, %rd695;
	ld.global.u32 	%r1258, [%rd696];
	ld.global.u32 	%r1259, [%rd680+28];
	mul.wide.s32 	%rd697, %r1259, 4;
	add.s64 	%rd698, %rd50, %rd697;
	ld.global.u32 	%r1260, [%rd698];
	max.s32 	%r1261, %r1258, %r1260;
	min.s32 	%r1262, %r1258, %r1260;
	st.global.u32 	[%rd686+24], %r1261;
	st.global.u32 	[%rd686+28], %r1262;
	add.s32 	%r1620, %r1620, 4;
	add.s32 	%r1621, %r1621, 8;
$L__BB1_280:
	and.b32  	%r1263, %r320, 3;
	setp.eq.s32 	%p224, %r1263, 0;
	@%p224 bra 	$L__BB1_285;
	and.b16  	%rs21, %rs25, 3;
	setp.eq.s16 	%p225, %rs21, 3;
	@%p225 bra 	$L__BB1_283;
	mul.wide.u32 	%rd699, %r1621, 4;
	add.s64 	%rd700, %rd47, %rd699;
	ld.global.u32 	%r1265, [%rd700];
	mul.wide.s32 	%rd701, %r1265, 4;
	add.s64 	%rd702, %rd50, %rd701;
	ld.global.u32 	%r1266, [%rd702];
	ld.global.u32 	%r1267, [%rd700+4];
	mul.wide.s32 	%rd703, %r1267, 4;
	add.s64 	%rd704, %rd50, %rd703;
	ld.global.u32 	%r1268, [%rd704];
	max.s32 	%r1269, %r1266, %r1268;
	min.s32 	%r1270, %r1266, %r1268;
	mul.wide.s32 	%rd705, %r1620, 8;
	add.s64 	%rd706, %rd49, %rd705;
	st.global.u32 	[%rd706], %r1269;
	st.global.u32 	[%rd706+4], %r1270;
	add.s32 	%r1619, %r1620, 1;
	ld.global.u32 	%r1271, [%rd700+8];
	mul.wide.s32 	%rd707, %r1271, 4;
	add.s64 	%rd708, %rd50, %rd707;
	ld.global.u32 	%r1272, [%rd708];
	ld.global.u32 	%r1273, [%rd700+12];
	mul.wide.s32 	%rd709, %r1273, 4;
	add.s64 	%rd710, %rd50, %rd709;
	ld.global.u32 	%r1274, [%rd710];
	max.s32 	%r1275, %r1272, %r1274;
	min.s32 	%r1276, %r1272, %r1274;
	st.global.u32 	[%rd706+8], %r1275;
	st.global.u32 	[%rd706+12], %r1276;
	add.s32 	%r1620, %r1620, 2;
	add.s32 	%r1621, %r1621, 4;
$L__BB1_283:
	and.b16  	%rs22, %rs25, 1;
	setp.eq.b16 	%p226, %rs22, 1;
	not.pred 	%p227, %p226;
	@%p227 bra 	$L__BB1_285;
	mul.wide.u32 	%rd711, %r1621, 4;
	add.s64 	%rd712, %rd47, %rd711;
	ld.global.u32 	%r1277, [%rd712];
	mul.wide.s32 	%rd713, %r1277, 4;
	add.s64 	%rd714, %rd50, %rd713;
	ld.global.u32 	%r1278, [%rd714];
	ld.global.u32 	%r1279, [%rd712+4];
	mul.wide.s32 	%rd715, %r1279, 4;
	add.s64 	%rd716, %rd50, %rd715;
	ld.global.u32 	%r1280, [%rd716];
	max.s32 	%r1281, %r1278, %r1280;
	min.s32 	%r1282, %r1278, %r1280;
	mul.wide.s32 	%rd717, %r1620, 8;
	add.s64 	%rd718, %rd49, %rd717;
	st.global.u32 	[%rd718], %r1281;
	st.global.u32 	[%rd718+4], %r1282;
	add.s32 	%r432, %r1620, 1;
	mov.u32 	%r1619, %r1620;
	mov.u32 	%r1620, %r432;
$L__BB1_285:
	setp.lt.s32 	%p228, %r1619, 0;
	mov.b32 	%r1626, -1;
	mov.b32 	%r1625, 0;
	@%p228 bra 	$L__BB1_290;
	mov.b32 	%r1624, 0;
$L__BB1_287:
	mul.wide.u32 	%rd719, %r1624, 8;
	add.s64 	%rd62, %rd49, %rd719;
	ld.global.u32 	%r443, [%rd62];
	setp.eq.s32 	%p229, %r443, -99;
	@%p229 bra 	$L__BB1_289;
	st.global.u32 	[%rd48], %r443;
	ld.global.u32 	%r1626, [%rd62+4];
	st.global.u32 	[%rd48+4], %r1626;
	mov.u32 	%r1625, %r1624;
	bra.uni 	$L__BB1_290;
$L__BB1_289:
	add.s32 	%r1625, %r1624, 1;
	setp.lt.s32 	%p230, %r1624, %r1619;
	mov.u32 	%r1624, %r1625;
	@%p230 bra 	$L__BB1_287;
$L__BB1_290:
	mul.wide.u32 	%rd720, %r1625, 8;
	add.s64 	%rd721, %rd49, %rd720;
	mov.b32 	%r1288, -99;
	st.global.u32 	[%rd721], %r1288;
	st.global.u32 	[%rd721+4], %r1288;
	add.s32 	%r448, %r412, -1;
	max.s32 	%r1289, %r448, 1;
	add.s32 	%r449, %r1289, 1;
	mov.b32 	%r1628, 2;
	mov.u32 	%r1631, %r1626;
$L__BB1_291:
	mov.b32 	%r1630, 0;
	@%p228 bra 	$L__BB1_298;
	mov.b32 	%r1629, 0;
$L__BB1_293:
	mul.wide.u32 	%rd722, %r1629, 8;
	add.s64 	%rd63, %rd49, %rd722;
	ld.global.u32 	%r1631, [%rd63];
	setp.eq.s32 	%p232, %r1631, -99;
	setp.ne.s32 	%p233, %r1631, %r1626;
	or.pred  	%p234, %p232, %p233;
	@%p234 bra 	$L__BB1_295;
	ld.global.u32 	%r1631, [%rd63+4];
	mov.u32 	%r1630, %r1629;
	bra.uni 	$L__BB1_298;
$L__BB1_295:
	@%p232 bra 	$L__BB1_297;
	ld.global.u32 	%r1293, [%rd63+4];
	setp.eq.s32 	%p236, %r1293, %r1626;
	mov.u32 	%r1630, %r1629;
	@%p236 bra 	$L__BB1_298;
$L__BB1_297:
	add.s32 	%r1630, %r1629, 1;
	setp.lt.s32 	%p237, %r1629, %r1619;
	mov.u32 	%r1629, %r1630;
	mov.u32 	%r1631, %r1626;
	@%p237 bra 	$L__BB1_293;
$L__BB1_298:
	setp.eq.s32 	%p238, %r1630, %r1620;
	@%p238 bra 	$L__BB1_301;
	mul.wide.u32 	%rd723, %r1630, 8;
	add.s64 	%rd724, %rd49, %rd723;
	mov.b32 	%r1294, -99;
	st.global.u32 	[%rd724], %r1294;
	st.global.u32 	[%rd724+4], %r1294;
	setp.eq.s32 	%p239, %r1628, %r449;
	@%p239 bra 	$L__BB1_301;
	mul.wide.u32 	%rd725, %r1628, 4;
	add.s64 	%rd726, %rd48, %rd725;
	st.global.u32 	[%rd726], %r1631;
	add.s32 	%r1628, %r1628, 1;
	mov.u32 	%r1626, %r1631;
	bra.uni 	$L__BB1_291;
$L__BB1_301:
	st.global.u32 	[%rd51], %r412;
	ld.global.u32 	%r1295, [%rd10];
	setp.ne.s32 	%p240, %r412, %r1295;
	@%p240 bra 	$L__BB1_307;
	setp.lt.s32 	%p241, %r412, 2;
	mov.u32 	%r1634, %r323;
	@%p241 bra 	$L__BB1_318;
	mov.b32 	%r1632, 0;
$L__BB1_304:
	mul.wide.u32 	%rd727, %r1632, 4;
	add.s64 	%rd64, %rd48, %rd727;
	mov.u32 	%r1633, %r1632;
$L__BB1_305:
	add.s32 	%r461, %r1633, 1;
	setp.ge.s32 	%p242, %r461, %r412;
	@%p242 bra 	$L__BB1_317;
	ld.global.u32 	%r1349, [%rd64];
	mul.wide.u32 	%rd800, %r1633, 4;
	add.s64 	%rd801, %rd48, %rd800;
	ld.global.u32 	%r1350, [%rd801+4];
	setp.eq.s32 	%p273, %r1349, %r1350;
	mov.u32 	%r1633, %r461;
	@%p273 bra 	$L__BB1_307;
	bra.uni 	$L__BB1_305;
$L__BB1_307:
	setp.leu.f64 	%p274, %fd318, 0d3F50624DD2F1A9FC;
	@%p274 bra 	$L__BB1_383;
	ld.global.u32 	%r1351, [%rd47+4];
	mul.wide.u32 	%rd802, %r1563, 4;
	add.s64 	%rd803, %rd47, %rd802;
	st.global.u32 	[%rd803+4], %r1351;
	ld.global.u32 	%r1659, [%rd10];
	setp.lt.s32 	%p275, %r1659, 1;
	@%p275 bra 	$L__BB1_311;
	mov.b32 	%r1652, 0;
	mov.u32 	%r1651, %r1659;
$L__BB1_310:
	mul.wide.u32 	%rd804, %r1652, 4;
	add.s64 	%rd805, %rd50, %rd804;
	ld.global.u32 	%r1353, [%rd805];
	add.s32 	%r513, %r1652, 1;
	rem.s32 	%r1354, %r513, %r1651;
	mul.wide.u32 	%rd806, %r1354, 4;
	add.s64 	%rd807, %rd50, %rd806;
	ld.global.u32 	%r1355, [%rd807];
	max.s32 	%r1356, %r1353, %r1355;
	min.s32 	%r1357, %r1353, %r1355;
	mul.wide.u32 	%rd808, %r1652, 8;
	add.s64 	%rd809, %rd49, %rd808;
	st.global.u32 	[%rd809], %r1356;
	st.global.u32 	[%rd809+4], %r1357;
	ld.global.u32 	%r1651, [%rd10];
	setp.lt.s32 	%p276, %r513, %r1651;
	mov.u32 	%r1652, %r513;
	@%p276 bra 	$L__BB1_310;
$L__BB1_311:
	setp.lt.s32 	%p277, %r1659, 1;
	setp.lt.u32 	%p278, %r1563, 2;
	or.pred  	%p279, %p278, %p277;
	mov.u32 	%r1650, %r1659;
	@%p279 bra 	$L__BB1_358;
	mov.b32 	%r1647, 1;
	mov.u32 	%r1650, %r1659;
$L__BB1_313:
	mul.wide.u32 	%rd810, %r1647, 4;
	add.s64 	%rd811, %rd47, %rd810;
	ld.global.u32 	%r1360, [%rd811];
	mul.wide.s32 	%rd812, %r1360, 4;
	add.s64 	%rd813, %rd50, %rd812;
	ld.global.u32 	%r1361, [%rd813];
	ld.global.u32 	%r1362, [%rd811+4];
	mul.wide.s32 	%rd814, %r1362, 4;
	add.s64 	%rd815, %rd50, %rd814;
	ld.global.u32 	%r1363, [%rd815];
	max.s32 	%r503, %r1361, %r1363;
	min.s32 	%r504, %r1361, %r1363;
	mov.b32 	%r1649, 0;
$L__BB1_314:
	mul.wide.u32 	%rd816, %r1649, 8;
	add.s64 	%rd75, %rd49, %rd816;
	ld.global.u32 	%r506, [%rd75];
	setp.eq.s32 	%p280, %r506, -99;
	@%p280 bra 	$L__BB1_356;
	ld.global.u32 	%r1364, [%rd75+4];
	setp.ne.s32 	%p281, %r503, %r506;
	setp.ne.s32 	%p282, %r504, %r1364;
	or.pred  	%p283, %p281, %p282;
	@%p283 bra 	$L__BB1_356;
	add.s32 	%r1650, %r1650, -1;
	mov.b32 	%r1366, -99;
	st.global.u32 	[%rd75], %r1366;
	st.global.u32 	[%rd75+4], %r1366;
	bra.uni 	$L__BB1_357;
$L__BB1_317:
	add.s32 	%r1632, %r1632, 1;
	setp.lt.s32 	%p243, %r1632, %r448;
	mov.u32 	%r1634, %r323;
	@%p243 bra 	$L__BB1_304;
$L__BB1_318:
	setp.eq.s32 	%p244, %r1634, -1;
	@%p244 bra 	$L__BB1_307;
	st.global.u32 	[%rd55], %r1634;
	ld.global.u32 	%r1298, [%rd10];
	setp.lt.s32 	%p245, %r1298, 1;
	mul.wide.s32 	%rd728, %r1634, 4;
	add.s64 	%rd65, %rd50, %rd728;
	mov.b32 	%r1636, -1;
	@%p245 bra 	$L__BB1_352;
	mov.f64 	%fd320, 0d7FEFFFFFFFFFFFFF;
	mov.b32 	%r1636, -1;
	mov.b32 	%r1635, 0;
$L__BB1_321:
	setp.eq.s32 	%p246, %r1635, %r1634;
	@%p246 bra 	$L__BB1_351;
	mov.b32 	%r1637, 0;
$L__BB1_323:
	mul.wide.u32 	%rd729, %r1637, 4;
	add.s64 	%rd66, %rd47, %rd729;
	ld.global.u32 	%r467, [%rd66];
	setp.ne.s32 	%p247, %r467, %r1635;
	@%p247 bra 	$L__BB1_325;
	ld.global.u32 	%r1302, [%rd66+4];
	setp.eq.s32 	%p248, %r1302, %r1634;
	@%p248 bra 	$L__BB1_351;
$L__BB1_325:
	setp.ne.s32 	%p249, %r467, %r1634;
	@%p249 bra 	$L__BB1_327;
	ld.global.u32 	%r1303, [%rd66+4];
	setp.eq.s32 	%p250, %r1303, %r1635;
	@%p250 bra 	$L__BB1_351;
$L__BB1_327:
	add.s32 	%r1637, %r1637, 1;
	setp.ne.s32 	%p251, %r1637, %r1564;
	@%p251 bra 	$L__BB1_323;
	ld.global.u64 	%rd860, [%rd8];
	mov.b32 	%r1639, 0;
	mov.b32 	%r1638, 1;
$L__BB1_329:
	mov.u64 	%rd68, %rd860;
	mul.wide.u32 	%rd730, %r1638, 4;
	add.s64 	%rd69, %rd47, %rd730;
	ld.global.u32 	%r471, [%rd69];
	ld.global.u32 	%r472, [%rd69+4];
	add.s32 	%r1306, %r1564, -2;
	setp.eq.s32 	%p252, %r1638, %r1306;
	mov.u32 	%r1640, %r1635;
	@%p252 bra 	$L__BB1_331;
	ld.global.u32 	%r1640, [%rd69+8];
$L__BB1_331:
	add.s64 	%rd731, %rd68, 1;
	st.global.u64 	[%rd8], %rd731;
	mul.wide.s32 	%rd732, %r472, 4;
	add.s64 	%rd733, %rd50, %rd732;
	ld.global.u32 	%r1307, [%rd733];
	mul.wide.s32 	%rd734, %r1640, 4;
	add.s64 	%rd735, %rd50, %rd734;
	ld.global.u32 	%r1308, [%rd735];
	mul.wide.s32 	%rd736, %r1308, 8;
	add.s64 	%rd737, %rd7, %rd736;
	ld.global.f32 	%f193, [%rd737];
	mul.wide.s32 	%rd738, %r1307, 8;
	add.s64 	%rd739, %rd7, %rd738;
	ld.global.f32 	%f194, [%rd739];
	sub.f32 	%f195, %f193, %f194;
	cvt.f64.f32 	%fd239, %f195;
	ld.global.f32 	%f196, [%rd737+4];
	ld.global.f32 	%f197, [%rd739+4];
	sub.f32 	%f198, %f196, %f197;
	cvt.f64.f32 	%fd240, %f198;
	mul.f64 	%fd241, %fd240, %fd240;
	fma.rn.f64 	%fd242, %fd239, %fd239, %fd241;
	sqrt.rn.f64 	%fd243, %fd242;
	cvt.rzi.s32.f64 	%r1309, %fd243;
	add.s64 	%rd740, %rd68, 2;
	st.global.u64 	[%rd8], %rd740;
	mul.wide.s32 	%rd741, %r471, 4;
	add.s64 	%rd742, %rd50, %rd741;
	ld.global.u32 	%r1310, [%rd742];
	ld.global.u32 	%r1311, [%rd733];
	mul.wide.s32 	%rd743, %r1311, 8;
	add.s64 	%rd744, %rd7, %rd743;
	ld.global.f32 	%f199, [%rd744];
	mul.wide.s32 	%rd745, %r1310, 8;
	add.s64 	%rd746, %rd7, %rd745;
	ld.global.f32 	%f200, [%rd746];
	sub.f32 	%f201, %f199, %f200;
	cvt.f64.f32 	%fd244, %f201;
	ld.global.f32 	%f202, [%rd744+4];
	ld.global.f32 	%f203, [%rd746+4];
	sub.f32 	%f204, %f202, %f203;
	cvt.f64.f32 	%fd245, %f204;
	mul.f64 	%fd246, %fd245, %fd245;
	fma.rn.f64 	%fd247, %fd244, %fd244, %fd246;
	sqrt.rn.f64 	%fd248, %fd247;
	cvt.rzi.s32.f64 	%r475, %fd248;
	add.s32 	%r476, %r1309, %r1639;
	ld.global.u32 	%r477, [%rd69+4];
	add.s32 	%r478, %r1638, 2;
	ld.global.u32 	%r479, [%rd69+8];
	add.s32 	%r1312, %r1564, -3;
	setp.eq.s32 	%p253, %r1638, %r1312;
	mov.u32 	%r1641, %r1635;
	@%p253 bra 	$L__BB1_333;
	ld.global.u32 	%r1641, [%rd69+12];
$L__BB1_333:
	add.s64 	%rd747, %rd68, 3;
	st.global.u64 	[%rd8], %rd747;
	mul.wide.s32 	%rd748, %r479, 4;
	add.s64 	%rd749, %rd50, %rd748;
	ld.global.u32 	%r1313, [%rd749];
	mul.wide.s32 	%rd750, %r1641, 4;
	add.s64 	%rd751, %rd50, %rd750;
	ld.global.u32 	%r1314, [%rd751];
	mul.wide.s32 	%rd752, %r1314, 8;
	add.s64 	%rd753, %rd7, %rd752;
	ld.global.f32 	%f205, [%rd753];
	mul.wide.s32 	%rd754, %r1313, 8;
	add.s64 	%rd755, %rd7, %rd754;
	ld.global.f32 	%f206, [%rd755];
	sub.f32 	%f207, %f205, %f206;
	cvt.f64.f32 	%fd249, %f207;
	ld.global.f32 	%f208, [%rd753+4];
	ld.global.f32 	%f209, [%rd755+4];
	sub.f32 	%f210, %f208, %f209;
	cvt.f64.f32 	%fd250, %f210;
	mul.f64 	%fd251, %fd250, %fd250;
	fma.rn.f64 	%fd252, %fd249, %fd249, %fd251;
	sqrt.rn.f64 	%fd253, %fd252;
	cvt.rzi.s32.f64 	%r1315, %fd253;
	add.s64 	%rd860, %rd68, 4;
	st.global.u64 	[%rd8], %rd860;
	mul.wide.s32 	%rd756, %r477, 4;
	add.s64 	%rd757, %rd50, %rd756;
	ld.global.u32 	%r1316, [%rd757];
	ld.global.u32 	%r1317, [%rd749];
	mul.wide.s32 	%rd758, %r1317, 8;
	add.s64 	%rd759, %rd7, %rd758;
	ld.global.f32 	%f211, [%rd759];
	mul.wide.s32 	%rd760, %r1316, 8;
	add.s64 	%rd761, %rd7, %rd760;
	ld.global.f32 	%f212, [%rd761];
	sub.f32 	%f213, %f211, %f212;
	cvt.f64.f32 	%fd254, %f213;
	ld.global.f32 	%f214, [%rd759+4];
	ld.global.f32 	%f215, [%rd761+4];
	sub.f32 	%f216, %f214, %f215;
	cvt.f64.f32 	%fd255, %f216;
	mul.f64 	%fd256, %fd255, %fd255;
	fma.rn.f64 	%fd257, %fd254, %fd254, %fd256;
	sqrt.rn.f64 	%fd258, %fd257;
	cvt.rzi.s32.f64 	%r1318, %fd258;
	add.s32 	%r1319, %r476, %r1315;
	add.s32 	%r1320, %r475, %r1318;
	sub.s32 	%r1639, %r1319, %r1320;
	setp.ne.s32 	%p254, %r478, %r1560;
	mov.u32 	%r1638, %r478;
	@%p254 bra 	$L__BB1_329;
	setp.lt.s32 	%p255, %r1639, 1;
	@%p255 bra 	$L__BB1_351;
	add.s32 	%r1321, %r1635, 1;
	ld.global.u32 	%r483, [%rd10];
	rem.s32 	%r484, %r1321, %r483;
	setp.eq.s32 	%p256, %r1635, %r484;
	@%p256 bra 	$L__BB1_342;
	mov.b32 	%r1642, 1;
$L__BB1_337:
	mul.wide.u32 	%rd762, %r1642, 4;
	add.s64 	%rd71, %rd47, %rd762;
	ld.global.u32 	%r486, [%rd71];
	setp.ne.s32 	%p257, %r486, %r1635;
	@%p257 bra 	$L__BB1_339;
	ld.global.u32 	%r1323, [%rd71+4];
	setp.eq.s32 	%p258, %r1323, %r484;
	@%p258 bra 	$L__BB1_342;
$L__BB1_339:
	setp.ne.s32 	%p259, %r486, %r484;
	@%p259 bra 	$L__BB1_341;
	ld.global.u32 	%r1324, [%rd71+4];
	setp.eq.s32 	%p260, %r1324, %r1635;
	@%p260 bra 	$L__BB1_342;
$L__BB1_341:
	add.s32 	%r1642, %r1642, 2;
	setp.lt.u32 	%p261, %r1642, %r1564;
	@%p261 bra 	$L__BB1_337;
	bra.uni 	$L__BB1_349;
$L__BB1_342:
	setp.eq.s32 	%p262, %r1635, 0;
	selp.b32 	%r1325, %r483, %r1635, %p262;
	add.s32 	%r488, %r1325, -1;
	setp.eq.s32 	%p263, %r1635, %r488;
	@%p263 bra 	$L__BB1_351;
	mov.b32 	%r1643, 1;
$L__BB1_344:
	mul.wide.u32 	%rd763, %r1643, 4;
	add.s64 	%rd72, %rd47, %rd763;
	ld.global.u32 	%r490, [%rd72];
	setp.ne.s32 	%p264, %r490, %r1635;
	@%p264 bra 	$L__BB1_346;
	ld.global.u32 	%r1327, [%rd72+4];
	setp.eq.s32 	%p265, %r1327, %r488;
	@%p265 bra 	$L__BB1_351;
$L__BB1_346:
	setp.ne.s32 	%p266, %r490, %r488;
	@%p266 bra 	$L__BB1_348;
	ld.global.u32 	%r1328, [%rd72+4];
	setp.eq.s32 	%p267, %r1328, %r1635;
	@%p267 bra 	$L__BB1_351;
$L__BB1_348:
	add.s32 	%r1643, %r1643, 2;
	setp.lt.u32 	%p268, %r1643, %r1564;
	@%p268 bra 	$L__BB1_344;
$L__BB1_349:
	add.s64 	%rd764, %rd68, 5;
	st.global.u64 	[%rd8], %rd764;
	ld.global.u32 	%r1329, [%rd65];
	mul.wide.u32 	%rd765, %r1635, 4;
	add.s64 	%rd73, %rd50, %rd765;
	ld.global.u32 	%r1330, [%rd73];
	mul.wide.s32 	%rd766, %r1330, 8;
	add.s64 	%rd767, %rd7, %rd766;
	ld.global.f32 	%f217, [%rd767];
	mul.wide.s32 	%rd768, %r1329, 8;
	add.s64 	%rd769, %rd7, %rd768;
	ld.global.f32 	%f218, [%rd769];
	sub.f32 	%f219, %f217, %f218;
	cvt.f64.f32 	%fd259, %f219;
	ld.global.f32 	%f220, [%rd767+4];
	ld.global.f32 	%f221, [%rd769+4];
	sub.f32 	%f222, %f220, %f221;
	cvt.f64.f32 	%fd260, %f222;
	mul.f64 	%fd261, %fd260, %fd260;
	fma.rn.f64 	%fd262, %fd259, %fd259, %fd261;
	sqrt.rn.f64 	%fd263, %fd262;
	cvt.rzi.s32.f64 	%r1331, %fd263;
	cvt.rn.f64.s32 	%fd264, %r1331;
	setp.leu.f64 	%p269, %fd320, %fd264;
	@%p269 bra 	$L__BB1_351;
	add.s64 	%rd770, %rd68, 6;
	st.global.u64 	[%rd8], %rd770;
	ld.global.u32 	%r1332, [%rd65];
	ld.global.u32 	%r1333, [%rd73];
	mul.wide.s32 	%rd771, %r1333, 8;
	add.s64 	%rd772, %rd7, %rd771;
	ld.global.f32 	%f223, [%rd772];
	mul.wide.s32 	%rd773, %r1332, 8;
	add.s64 	%rd774, %rd7, %rd773;
	ld.global.f32 	%f224, [%rd774];
	sub.f32 	%f225, %f223, %f224;
	cvt.f64.f32 	%fd265, %f225;
	ld.global.f32 	%f226, [%rd772+4];
	ld.global.f32 	%f227, [%rd774+4];
	sub.f32 	%f228, %f226, %f227;
	cvt.f64.f32 	%fd266, %f228;
	mul.f64 	%fd267, %fd266, %fd266;
	fma.rn.f64 	%fd268, %fd265, %fd265, %fd267;
	sqrt.rn.f64 	%fd269, %fd268;
	cvt.rzi.s32.f64 	%r1334, %fd269;
	cvt.rn.f64.s32 	%fd320, %r1334;
	mov.u32 	%r1636, %r1635;
$L__BB1_351:
	add.s32 	%r1635, %r1635, 1;
	ld.global.u32 	%r1335, [%rd10];
	setp.lt.s32 	%p270, %r1635, %r1335;
	@%p270 bra 	$L__BB1_321;
$L__BB1_352:
	setp.eq.s32 	%p271, %r1636, -1;
	@%p271 bra 	$L__BB1_307;
	ld.global.u32 	%r1336, [%rd55+-4];
	ld.global.u64 	%rd74, [%rd8];
	add.s64 	%rd775, %rd74, 1;
	st.global.u64 	[%rd8], %rd775;
	mul.wide.s32 	%rd776, %r1336, 4;
	add.s64 	%rd777, %rd50, %rd776;
	ld.global.u32 	%r1337, [%rd777];
	ld.global.u32 	%r1338, [%rd65];
	mul.wide.s32 	%rd778, %r1338, 8;
	add.s64 	%rd779, %rd7, %rd778;
	ld.global.f32 	%f229, [%rd779];
	mul.wide.s32 	%rd780, %r1337, 8;
	add.s64 	%rd781, %rd7, %rd780;
	ld.global.f32 	%f230, [%rd781];
	sub.f32 	%f231, %f229, %f230;
	cvt.f64.f32 	%fd270, %f231;
	ld.global.f32 	%f232, [%rd779+4];
	ld.global.f32 	%f233, [%rd781+4];
	sub.f32 	%f234, %f232, %f233;
	cvt.f64.f32 	%fd271, %f234;
	mul.f64 	%fd272, %fd271, %fd271;
	fma.rn.f64 	%fd273, %fd270, %fd270, %fd272;
	sqrt.rn.f64 	%fd274, %fd273;
	cvt.rzi.s32.f64 	%r1339, %fd274;
	cvt.rn.f64.s32 	%fd275, %r1339;
	add.f64 	%fd47, %fd319, %fd275;
	add.s64 	%rd782, %rd74, 2;
	st.global.u64 	[%rd8], %rd782;
	ld.global.u32 	%r1340, [%rd65];
	ld.global.u32 	%r1341, [%rd52];
	mul.wide.s32 	%rd783, %r1341, 8;
	add.s64 	%rd784, %rd7, %rd783;
	ld.global.f32 	%f235, [%rd784];
	mul.wide.s32 	%rd785, %r1340, 8;
	add.s64 	%rd786, %rd7, %rd785;
	ld.global.f32 	%f236, [%rd786];
	sub.f32 	%f237, %f235, %f236;
	cvt.f64.f32 	%fd276, %f237;
	ld.global.f32 	%f238, [%rd784+4];
	ld.global.f32 	%f239, [%rd786+4];
	sub.f32 	%f240, %f238, %f239;
	cvt.f64.f32 	%fd277, %f240;
	mul.f64 	%fd278, %fd277, %fd277;
	fma.rn.f64 	%fd279, %fd276, %fd276, %fd278;
	sqrt.rn.f64 	%fd280, %fd279;
	cvt.rzi.s32.f64 	%r1342, %fd280;
	cvt.rn.f64.s32 	%fd281, %r1342;
	sub.f64 	%fd282, %fd47, %fd281;
	setp.leu.f64 	%p272, %fd282, %fd318;
	@%p272 bra 	$L__BB1_355;
	add.s64 	%rd787, %rd74, 3;
	st.global.u64 	[%rd8], %rd787;
	ld.global.u32 	%r1343, [%rd65];
	ld.global.u32 	%r1344, [%rd52];
	mul.wide.s32 	%rd788, %r1344, 8;
	add.s64 	%rd789, %rd7, %rd788;
	ld.global.f32 	%f241, [%rd789];
	mul.wide.s32 	%rd790, %r1343, 8;
	add.s64 	%rd791, %rd7, %rd790;
	ld.global.f32 	%f242, [%rd791];
	sub.f32 	%f243, %f241, %f242;
	cvt.f64.f32 	%fd283, %f243;
	ld.global.f32 	%f244, [%rd789+4];
	ld.global.f32 	%f245, [%rd791+4];
	sub.f32 	%f246, %f244, %f245;
	cvt.f64.f32 	%fd284, %f246;
	mul.f64 	%fd285, %fd284, %fd284;
	fma.rn.f64 	%fd286, %fd283, %fd283, %fd285;
	sqrt.rn.f64 	%fd287, %fd286;
	cvt.rzi.s32.f64 	%r1345, %fd287;
	cvt.rn.f64.s32 	%fd288, %r1345;
	sub.f64 	%fd318, %fd47, %fd288;
	mov.u32 	%r1563, %r1564;
$L__BB1_355:
	st.global.u32 	[%rd55+4], %r1636;
	add.s32 	%r496, %r1564, 2;
	ld.global.u64 	%rd792, [%rd8];
	add.s64 	%rd793, %rd792, 1;
	st.global.u64 	[%rd8], %rd793;
	ld.global.u32 	%r1346, [%rd65];
	mul.wide.s32 	%rd794, %r1636, 4;
	add.s64 	%rd795, %rd50, %rd794;
	ld.global.u32 	%r1347, [%rd795];
	mul.wide.s32 	%rd796, %r1347, 8;
	add.s64 	%rd797, %rd7, %rd796;
	ld.global.f32 	%f247, [%rd797];
	mul.wide.s32 	%rd798, %r1346, 8;
	add.s64 	%rd799, %rd7, %rd798;
	ld.global.f32 	%f248, [%rd799];
	sub.f32 	%f249, %f247, %f248;
	cvt.f64.f32 	%fd289, %f249;
	ld.global.f32 	%f250, [%rd797+4];
	ld.global.f32 	%f251, [%rd799+4];
	sub.f32 	%f252, %f250, %f251;
	cvt.f64.f32 	%fd290, %f252;
	mul.f64 	%fd291, %fd290, %fd290;
	fma.rn.f64 	%fd292, %fd289, %fd289, %fd291;
	sqrt.rn.f64 	%fd293, %fd292;
	cvt.rzi.s32.f64 	%r1348, %fd293;
	cvt.rn.f64.s32 	%fd294, %r1348;
	sub.f64 	%fd319, %fd47, %fd294;
	add.s32 	%r497, %r1562, 1;
	add.s32 	%r1561, %r1562, 2;
	add.s32 	%r1560, %r1564, 1;
	add.s16 	%rs26, %rs26, 1;
	add.s16 	%rs25, %rs25, 1;
	mov.u32 	%r1562, %r497;
	mov.u32 	%r1564, %r496;
	bra.uni 	$L__BB1_51;
$L__BB1_356:
	add.s32 	%r1649, %r1649, 1;
	setp.ne.s32 	%p284, %r1649, %r1659;
	@%p284 bra 	$L__BB1_314;
$L__BB1_357:
	add.s32 	%r1647, %r1647, 2;
	setp.lt.u32 	%p285, %r1647, %r1563;
	@%p285 bra 	$L__BB1_313;
$L__BB1_358:
	setp.lt.u32 	%p286, %r1563, 2;
	@%p286 bra 	$L__BB1_366;
	add.s32 	%r1369, %r1563, -2;
	shr.u32 	%r1370, %r1369, 1;
	add.s32 	%r516, %r1650, %r1370;
	add.s32 	%r517, %r1370, 1;
	and.b32  	%r518, %r517, 3;
	setp.lt.u32 	%p287, %r1369, 6;
	mov.b32 	%r1655, 2;
	@%p287 bra 	$L__BB1_363;
	and.b32  	%r1372, %r517, 2147483644;
	neg.s32 	%r1661, %r1372;
	add.s64 	%rd817, %rd53, %rd3;
	add.s64 	%rd76, %rd817, 16;
	mul.wide.s32 	%rd818, %r314, 4;
	add.s64 	%rd819, %rd818, %rd5;
	add.s64 	%rd862, %rd819, 20;
	mov.b32 	%r1662, 0;
$L__BB1_361:
	mul.wide.s32 	%rd820, %r1659, 8;
	add.s64 	%rd821, %rd76, %rd820;
	ld.global.u32 	%r1373, [%rd862+-12];
	mul.wide.s32 	%rd822, %r1373, 4;
	add.s64 	%rd823, %rd50, %rd822;
	ld.global.u32 	%r1374, [%rd823];
	ld.global.u32 	%r1375, [%rd862+-8];
	mul.wide.s32 	%rd824, %r1375, 4;
	add.s64 	%rd825, %rd50, %rd824;
	ld.global.u32 	%r1376, [%rd825];
	max.s32 	%r1377, %r1374, %r1376;
	min.s32 	%r1378, %r1374, %r1376;
	st.global.u32 	[%rd821+-16], %r1377;
	st.global.u32 	[%rd821+-12], %r1378;
	ld.global.u32 	%r1379, [%rd862+-4];
	mul.wide.s32 	%rd826, %r1379, 4;
	add.s64 	%rd827, %rd50, %rd826;
	ld.global.u32 	%r1380, [%rd827];
	ld.global.u32 	%r1381, [%rd862];
	mul.wide.s32 	%rd828, %r1381, 4;
	add.s64 	%rd829, %rd50, %rd828;
	ld.global.u32 	%r1382, [%rd829];
	max.s32 	%r1383, %r1380, %r1382;
	min.s32 	%r1384, %r1380, %r1382;
	st.global.u32 	[%rd821+-8], %r1383;
	st.global.u32 	[%rd821+-4], %r1384;
	ld.global.u32 	%r1385, [%rd862+4];
	mul.wide.s32 	%rd830, %r1385, 4;
	add.s64 	%rd831, %rd50, %rd830;
	ld.global.u32 	%r1386, [%rd831];
	ld.global.u32 	%r1387, [%rd862+8];
	mul.wide.s32 	%rd832, %r1387, 4;
	add.s64 	%rd833, %rd50, %rd832;
	ld.global.u32 	%r1388, [%rd833];
	max.s32 	%r1389, %r1386, %r1388;
	min.s32 	%r1390, %r1386, %r1388;
	st.global.u32 	[%rd821], %r1389;
	st.global.u32 	[%rd821+4], %r1390;
	ld.global.u32 	%r1391, [%rd862+12];
	mul.wide.s32 	%rd834, %r1391, 4;
	add.s64 	%rd835, %rd50, %rd834;
	ld.global.u32 	%r1392, [%rd835];
	ld.global.u32 	%r1393, [%rd862+16];
	mul.wide.s32 	%rd836, %r1393, 4;
	add.s64 	%rd837, %rd50, %rd836;
	ld.global.u32 	%r1394, [%rd837];
	max.s32 	%r1395, %r1392, %r1394;
	min.s32 	%r1396, %r1392, %r1394;
	st.global.u32 	[%rd821+8], %r1395;
	st.global.u32 	[%rd821+12], %r1396;
	add.s32 	%r1659, %r1659, 4;
	add.s32 	%r1662, %r1662, 8;
	add.s32 	%r1661, %r1661, 4;
	add.s64 	%rd862, %rd862, 32;
	setp.eq.s32 	%p288, %r1661, 0;
	@%p288 bra 	$L__BB1_362;
	bra.uni 	$L__BB1_361;
$L__BB1_362:
	add.s32 	%r1655, %r1662, 2;
$L__BB1_363:
	add.s32 	%r1650, %r516, 1;
	setp.eq.s32 	%p289, %r518, 0;
	@%p289 bra 	$L__BB1_366;
	mul.wide.s32 	%rd838, %r314, 4;
	mul.wide.u32 	%rd839, %r1655, 4;
	add.s64 	%rd840, %rd838, %rd839;
	add.s64 	%rd841, %rd840, %rd5;
	add.s64 	%rd861, %rd841, 4;
	neg.s32 	%r1657, %r518;
$L__BB1_365:
	.pragma "nounroll";
	mul.wide.s32 	%rd842, %r1659, 8;
	add.s64 	%rd843, %rd54, %rd842;
	ld.global.u32 	%r1397, [%rd861+-4];
	mul.wide.s32 	%rd844, %r1397, 4;
	add.s64 	%rd845, %rd50, %rd844;
	ld.global.u32 	%r1398, [%rd845];
	ld.global.u32 	%r1399, [%rd861];
	mul.wide.s32 	%rd846, %r1399, 4;
	add.s64 	%rd847, %rd50, %rd846;
	ld.global.u32 	%r1400, [%rd847];
	max.s32 	%r1401, %r1398, %r1400;
	min.s32 	%r1402, %r1398, %r1400;
	st.global.u32 	[%rd843+-4], %r1401;
	st.global.u32 	[%rd843], %r1402;
	add.s32 	%r1659, %r1659, 1;
	add.s64 	%rd861, %rd861, 8;
	add.s32 	%r1657, %r1657, 1;
	setp.ne.s32 	%p290, %r1657, 0;
	@%p290 bra 	$L__BB1_365;
$L__BB1_366:
	setp.lt.s32 	%p291, %r1659, 1;
	mov.b32 	%r1666, -1;
	mov.b32 	%r1665, 0;
	@%p291 bra 	$L__BB1_371;
	mov.b32 	%r1664, 0;
$L__BB1_368:
	mul.wide.u32 	%rd848, %r1664, 8;
	add.s64 	%rd83, %rd49, %rd848;
	ld.global.u32 	%r539, [%rd83];
	setp.eq.s32 	%p292, %r539, -99;
	@%p292 bra 	$L__BB1_370;
	st.global.u32 	[%rd50], %r539;
	ld.global.u32 	%r1666, [%rd83+4];
	st.global.u32 	[%rd50+4], %r1666;
	mov.u32 	%r1665, %r1664;
	bra.uni 	$L__BB1_371;
$L__BB1_370:
	add.s32 	%r1664, %r1664, 1;
	setp.ne.s32 	%p293, %r1664, %r1659;
	mov.u32 	%r1665, %r1659;
	@%p293 bra 	$L__BB1_368;
$L__BB1_371:
	mul.wide.u32 	%rd849, %r1665, 8;
	add.s64 	%rd850, %rd49, %rd849;
	mov.b32 	%r1408, -99;
	st.global.u32 	[%rd850], %r1408;
	st.global.u32 	[%rd850+4], %r1408;
	max.s32 	%r544, %r1650, 2;
	mov.b32 	%r1668, 2;
	mov.u32 	%r1671, %r1666;
$L__BB1_372:
	setp.lt.s32 	%p294, %r1659, 1;
	mov.b32 	%r1670, 0;
	@%p294 bra 	$L__BB1_379;
	mov.b32 	%r1669, 0;
$L__BB1_374:
	mul.wide.u32 	%rd851, %r1669, 8;
	add.s64 	%rd84, %rd49, %rd851;
	ld.global.u32 	%r1671, [%rd84];
	setp.eq.s32 	%p295, %r1671, -99;
	setp.ne.s32 	%p296, %r1671, %r1666;
	or.pred  	%p297, %p295, %p296;
	@%p297 bra 	$L__BB1_376;
	ld.global.u32 	%r1671, [%rd84+4];
	mov.u32 	%r1670, %r1669;
	bra.uni 	$L__BB1_379;
$L__BB1_376:
	setp.eq.s32 	%p298, %r1671, -99;
	@%p298 bra 	$L__BB1_378;
	ld.global.u32 	%r1412, [%rd84+4];
	setp.eq.s32 	%p299, %r1412, %r1666;
	mov.u32 	%r1670, %r1669;
	@%p299 bra 	$L__BB1_379;
$L__BB1_378:
	add.s32 	%r1669, %r1669, 1;
	setp.ne.s32 	%p300, %r1669, %r1659;
	mov.u32 	%r1670, %r1659;
	mov.u32 	%r1671, %r1666;
	@%p300 bra 	$L__BB1_374;
$L__BB1_379:
	setp.eq.s32 	%p301, %r1670, %r1659;
	@%p301 bra 	$L__BB1_382;
	mul.wide.u32 	%rd852, %r1670, 8;
	add.s64 	%rd853, %rd49, %rd852;
	mov.b32 	%r1413, -99;
	st.global.u32 	[%rd853], %r1413;
	st.global.u32 	[%rd853+4], %r1413;
	setp.eq.s32 	%p302, %r1668, %r544;
	@%p302 bra 	$L__BB1_382;
	mul.wide.u32 	%rd854, %r1668, 4;
	add.s64 	%rd855, %rd50, %rd854;
	st.global.u32 	[%rd855], %r1671;
	add.s32 	%r1668, %r1668, 1;
	mov.u32 	%r1666, %r1671;
	bra.uni 	$L__BB1_372;
$L__BB1_382:
	ld.param.u64 	%rd857, [_Z12improve_iterPiS_P4EdgeS_S_P5pointS_PxS_S_i_param_8];
	cvta.to.global.u64 	%rd856, %rd857;
	ld.global.u32 	%r1414, [%rd856];
	add.s32 	%r1415, %r1414, 1;
	st.global.u32 	[%rd856], %r1415;
$L__BB1_383:
	ret;
$L__BB1_384:
	add.s32 	%r1469, %r1469, 1;
	setp.lt.s32 	%p59, %r1469, %r114;
	@%p59 bra 	$L__BB1_104;
	bra.uni 	$L__BB1_161;
$L__BB1_385:
	add.s32 	%r1598, %r1598, 1;
	setp.lt.s32 	%p210, %r1598, %r391;
	@%p210 bra 	$L__BB1_261;
	bra.uni 	$L__BB1_318;

}
	// .globl	_Z9checkTourPiiiiiS_S_P5pointi
.visible .entry _Z9checkTourPiiiiiS_S_P5pointi(
	.param .u64 .ptr .align 1 _Z9checkTourPiiiiiS_S_P5pointi_param_0,
	.param .u32 _Z9checkTourPiiiiiS_S_P5pointi_param_1,
	.param .u32 _Z9checkTourPiiiiiS_S_P5pointi_param_2,
	.param .u32 _Z9checkTourPiiiiiS_S_P5pointi_param_3,
	.param .u32 _Z9checkTourPiiiiiS_S_P5pointi_param_4,
	.param .u64 .ptr .align 1 _Z9checkTourPiiiiiS_S_P5pointi_param_5,
	.param .u64 .ptr .align 1 _Z9checkTourPiiiiiS_S_P5pointi_param_6,
	.param .u64 .ptr .align 1 _Z9checkTourPiiiiiS_S_P5pointi_param_7,
	.param .u32 _Z9checkTourPiiiiiS_S_P5pointi_param_8
)
{
	.reg .pred 	%p<43>;
	.reg .b32 	%r<209>;
	.reg .b32 	%f<103>;
	.reg .b64 	%rd<120>;
	.reg .b64 	%fd<169>;

	ld.param.u64 	%rd5, [_Z9checkTourPiiiiiS_S_P5pointi_param_0];
	ld.param.u32 	%r52, [_Z9checkTourPiiiiiS_S_P5pointi_param_1];
	ld.param.u32 	%r53, [_Z9checkTourPiiiiiS_S_P5pointi_param_2];
	ld.param.u32 	%r54, [_Z9checkTourPiiiiiS_S_P5pointi_param_3];
	ld.param.u32 	%r55, [_Z9checkTourPiiiiiS_S_P5pointi_param_4];
	ld.param.u64 	%rd6, [_Z9checkTourPiiiiiS_S_P5pointi_param_7];
	ld.param.u32 	%r56, [_Z9checkTourPiiiiiS_S_P5pointi_param_8];
	cvta.to.global.u64 	%rd1, %rd6;
	cvta.to.global.u64 	%rd2, %rd5;
	mov.u32 	%r57, %tid.x;
	mov.u32 	%r58, %ctaid.x;
	mov.u32 	%r59, %ntid.x;
	mov.u32 	%r60, %tid.y;
	mov.u32 	%r61, %ctaid.y;
	mov.u32 	%r62, %ntid.y;
	mad.lo.s32 	%r63, %r61, %r62, %r60;
	mov.u32 	%r64, %nctaid.x;
	mad.lo.s32 	%r65, %r63, %r64, %r58;
	mad.lo.s32 	%r1, %r65, %r59, %r57;
	setp.ge.s32 	%p1, %r1, %r55;
	@%p1 bra 	$L__BB2_25;
	setp.lt.s32 	%p2, %r54, 1;
	mov.b32 	%r193, 0;
	mov.f64 	%fd161, 0d7FEFFFFFFFFFFFFF;
	@%p2 bra 	$L__BB2_10;
	mul.lo.s32 	%r2, %r56, %r1;
	mul.wide.s32 	%rd7, %r52, 8;
	add.s64 	%rd8, %rd1, %rd7;
	ld.global.f32 	%f1, [%rd8];
	ld.global.f32 	%f2, [%rd8+4];
	mul.wide.s32 	%rd9, %r53, 8;
	add.s64 	%rd10, %rd1, %rd9;
	ld.global.f32 	%f3, [%rd10];
	ld.global.f32 	%f4, [%rd10+4];
	and.b32  	%r3, %r54, 3;
	setp.lt.u32 	%p3, %r54, 4;
	mov.f64 	%fd161, 0d7FEFFFFFFFFFFFFF;
	mov.b32 	%r188, 0;
	mov.u32 	%r193, %r188;
	@%p3 bra 	$L__BB2_5;
	and.b32  	%r188, %r54, 2147483644;
	neg.s32 	%r197, %r188;
	add.s32 	%r196, %r54, -2;
	mov.f64 	%fd161, 0d7FEFFFFFFFFFFFFF;
	mov.b32 	%r193, 0;
	mov.b32 	%r195, 2;
	mov.u32 	%r194, %r2;
$L__BB2_4:
	.pragma "nounroll";
	mul.wide.s32 	%rd11, %r194, 4;
	add.s64 	%rd12, %rd2, %rd11;
	add.s32 	%r71, %r195, -1;
	setp.eq.s32 	%p4, %r196, -1;
	selp.b32 	%r72, 0, %r71, %p4;
	add.s32 	%r73, %r72, %r2;
	mul.wide.s32 	%rd13, %r73, 4;
	add.s64 	%rd14, %rd2, %rd13;
	ld.global.u32 	%r74, [%rd14];
	mul.wide.s32 	%rd15, %r74, 8;
	add.s64 	%rd16, %rd1, %rd15;
	ld.global.f32 	%f5, [%rd16];
	sub.f32 	%f6, %f5, %f1;
	cvt.f64.f32 	%fd23, %f6;
	ld.global.f32 	%f7, [%rd16+4];
	sub.f32 	%f8, %f7, %f2;
	cvt.f64.f32 	%fd24, %f8;
	mul.f64 	%fd25, %fd24, %fd24;
	fma.rn.f64 	%fd26, %fd23, %fd23, %fd25;
	sqrt.rn.f64 	%fd27, %fd26;
	cvt.rzi.s32.f64 	%r75, %fd27;
	ld.global.u32 	%r76, [%rd12];
	mul.wide.s32 	%rd17, %r76, 8;
	add.s64 	%rd18, %rd1, %rd17;
	ld.global.f32 	%f9, [%rd18];
	sub.f32 	%f10, %f9, %f3;
	cvt.f64.f32 	%fd28, %f10;
	ld.global.f32 	%f11, [%rd18+4];
	sub.f32 	%f12, %f11, %f4;
	cvt.f64.f32 	%fd29, %f12;
	mul.f64 	%fd30, %fd29, %fd29;
	fma.rn.f64 	%fd31, %fd28, %fd28, %fd30;
	sqrt.rn.f64 	%fd32, %fd31;
	cvt.rzi.s32.f64 	%r77, %fd32;
	add.s32 	%r78, %r77, %r75;
	cvt.rn.f64.s32 	%fd33, %r78;
	setp.gt.f64 	%p5, %fd161, %fd33;
	selp.f64 	%fd34, %fd33, %fd161, %p5;
	selp.b32 	%r79, %r72, %r193, %p5;
	add.s32 	%r80, %r195, 2;
	setp.eq.s32 	%p6, %r196, 0;
	selp.b32 	%r81, 0, %r195, %p6;
	add.s32 	%r82, %r81, %r2;
	mul.wide.s32 	%rd19, %r82, 4;
	add.s64 	%rd20, %rd2, %rd19;
	ld.global.u32 	%r83, [%rd20];
	mul.wide.s32 	%rd21, %r83, 8;
	add.s64 	%rd22, %rd1, %rd21;
	ld.global.f32 	%f13, [%rd22];
	sub.f32 	%f14, %f13, %f1;
	cvt.f64.f32 	%fd35, %f14;
	ld.global.f32 	%f15, [%rd22+4];
	sub.f32 	%f16, %f15, %f2;
	cvt.f64.f32 	%fd36, %f16;
	mul.f64 	%fd37, %fd36, %fd36;
	fma.rn.f64 	%fd38, %fd35, %fd35, %fd37;
	sqrt.rn.f64 	%fd39, %fd38;
	cvt.rzi.s32.f64 	%r84, %fd39;
	ld.global.u32 	%r85, [%rd12+4];
	mul.wide.s32 	%rd23, %r85, 8;
	add.s64 	%rd24, %rd1, %rd23;
	ld.global.f32 	%f17, [%rd24];
	sub.f32 	%f18, %f17, %f3;
	cvt.f64.f32 	%fd40, %f18;
	ld.global.f32 	%f19, [%rd24+4];
	sub.f32 	%f20, %f19, %f4;
	cvt.f64.f32 	%fd41, %f20;
	mul.f64 	%fd42, %fd41, %fd41;
	fma.rn.f64 	%fd43, %fd40, %fd40, %fd42;
	sqrt.rn.f64 	%fd44, %fd43;
	cvt.rzi.s32.f64 	%r86, %fd44;
	add.s32 	%r87, %r86, %r84;
	cvt.rn.f64.s32 	%fd45, %r87;
	setp.gt.f64 	%p7, %fd34, %fd45;
	selp.f64 	%fd46, %fd45, %fd34, %p7;
	selp.b32 	%r88, %r81, %r79, %p7;
	add.s32 	%r89, %r195, 1;
	setp.eq.s32 	%p8, %r196, 1;
	selp.b32 	%r90, 0, %r89, %p8;
	add.s32 	%r91, %r90, %r2;
	mul.wide.s32 	%rd25, %r91, 4;
	add.s64 	%rd26, %rd2, %rd25;
	ld.global.u32 	%r92, [%rd26];
	mul.wide.s32 	%rd27, %r92, 8;
	add.s64 	%rd28, %rd1, %rd27;
	ld.global.f32 	%f21, [%rd28];
	sub.f32 	%f22, %f21, %f1;
	cvt.f64.f32 	%fd47, %f22;
	ld.global.f32 	%f23, [%rd28+4];
	sub.f32 	%f24, %f23, %f2;
	cvt.f64.f32 	%fd48, %f24;
	mul.f64 	%fd49, %fd48, %fd48;
	fma.rn.f64 	%fd50, %fd47, %fd47, %fd49;
	sqrt.rn.f64 	%fd51, %fd50;
	cvt.rzi.s32.f64 	%r93, %fd51;
	ld.global.u32 	%r94, [%rd12+8];
	mul.wide.s32 	%rd29, %r94, 8;
	add.s64 	%rd30, %rd1, %rd29;
	ld.global.f32 	%f25, [%rd30];
	sub.f32 	%f26, %f25, %f3;
	cvt.f64.f32 	%fd52, %f26;
	ld.global.f32 	%f27, [%rd30+4];
	sub.f32 	%f28, %f27, %f4;
	cvt.f64.f32 	%fd53, %f28;
	mul.f64 	%fd54, %fd53, %fd53;
	fma.rn.f64 	%fd55, %fd52, %fd52, %fd54;
	sqrt.rn.f64 	%fd56, %fd55;
	cvt.rzi.s32.f64 	%r95, %fd56;
	add.s32 	%r96, %r95, %r93;
	cvt.rn.f64.s32 	%fd57, %r96;
	setp.gt.f64 	%p9, %fd46, %fd57;
	selp.f64 	%fd58, %fd57, %fd46, %p9;
	selp.b32 	%r97, %r90, %r88, %p9;
	setp.eq.s32 	%p10, %r196, 2;
	selp.b32 	%r98, 0, %r80, %p10;
	add.s32 	%r99, %r98, %r2;
	mul.wide.s32 	%rd31, %r99, 4;
	add.s64 	%rd32, %rd2, %rd31;
	ld.global.u32 	%r100, [%rd32];
	mul.wide.s32 	%rd33, %r100, 8;
	add.s64 	%rd34, %rd1, %rd33;
	ld.global.f32 	%f29, [%rd34];
	sub.f32 	%f30, %f29, %f1;
	cvt.f64.f32 	%fd59, %f30;
	ld.global.f32 	%f31, [%rd34+4];
	sub.f32 	%f32, %f31, %f2;
	cvt.f64.f32 	%fd60, %f32;
	mul.f64 	%fd61, %fd60, %fd60;
	fma.rn.f64 	%fd62, %fd59, %fd59, %fd61;
	sqrt.rn.f64 	%fd63, %fd62;
	cvt.rzi.s32.f64 	%r101, %fd63;
	ld.global.u32 	%r102, [%rd12+12];
	mul.wide.s32 	%rd35, %r102, 8;
	add.s64 	%rd36, %rd1, %rd35;
	ld.global.f32 	%f33, [%rd36];
	sub.f32 	%f34, %f33, %f3;
	cvt.f64.f32 	%fd64, %f34;
	ld.global.f32 	%f35, [%rd36+4];
	sub.f32 	%f36, %f35, %f4;
	cvt.f64.f32 	%fd65, %f36;
	mul.f64 	%fd66, %fd65, %fd65;
	fma.rn.f64 	%fd67, %fd64, %fd64, %fd66;
	sqrt.rn.f64 	%fd68, %fd67;
	cvt.rzi.s32.f64 	%r103, %fd68;
	add.s32 	%r104, %r103, %r101;
	cvt.rn.f64.s32 	%fd69, %r104;
	setp.gt.f64 	%p11, %fd58, %fd69;
	selp.f64 	%fd161, %fd69, %fd58, %p11;
	selp.b32 	%r193, %r98, %r97, %p11;
	add.s32 	%r197, %r197, 4;
	add.s32 	%r196, %r196, -4;
	add.s32 	%r195, %r195, 4;
	add.s32 	%r194, %r194, 4;
	setp.eq.s32 	%p12, %r197, 0;
	@%p12 bra 	$L__BB2_5;
	bra.uni 	$L__BB2_4;
$L__BB2_5:
	setp.eq.s32 	%p13, %r3, 0;
	@%p13 bra 	$L__BB2_10;
	setp.eq.s32 	%p14, %r3, 1;
	@%p14 bra 	$L__BB2_8;
	add.s32 	%r106, %r188, 1;
	setp.eq.s32 	%p15, %r106, %r54;
	selp.b32 	%r107, 0, %r106, %p15;
	add.s32 	%r108, %r107, %r2;
	mul.wide.s32 	%rd37, %r108, 4;
	add.s64 	%rd38, %rd2, %rd37;
	ld.global.u32 	%r109, [%rd38];
	mul.wide.s32 	%rd39, %r109, 8;
	add.s64 	%rd40, %rd1, %rd39;
	ld.global.f32 	%f37, [%rd40];
	sub.f32 	%f38, %f37, %f1;
	cvt.f64.f32 	%fd71, %f38;
	ld.global.f32 	%f39, [%rd40+4];
	sub.f32 	%f40, %f39, %f2;
	cvt.f64.f32 	%fd72, %f40;
	mul.f64 	%fd73, %fd72, %fd72;
	fma.rn.f64 	%fd74, %fd71, %fd71, %fd73;
	sqrt.rn.f64 	%fd75, %fd74;
	cvt.rzi.s32.f64 	%r110, %fd75;
	add.s32 	%r111, %r188, %r2;
	mul.wide.s32 	%rd41, %r111, 4;
	add.s64 	%rd42, %rd2, %rd41;
	ld.global.u32 	%r112, [%rd42];
	mul.wide.s32 	%rd43, %r112, 8;
	add.s64 	%rd44, %rd1, %rd43;
	ld.global.f32 	%f41, [%rd44];
	sub.f32 	%f42, %f41, %f3;
	cvt.f64.f32 	%fd76, %f42;
	ld.global.f32 	%f43, [%rd44+4];
	sub.f32 	%f44, %f43, %f4;
	cvt.f64.f32 	%fd77, %f44;
	mul.f64 	%fd78, %fd77, %fd77;
	fma.rn.f64 	%fd79, %fd76, %fd76, %fd78;
	sqrt.rn.f64 	%fd80, %fd79;
	cvt.rzi.s32.f64 	%r113, %fd80;
	add.s32 	%r114, %r113, %r110;
	cvt.rn.f64.s32 	%fd81, %r114;
	setp.gt.f64 	%p16, %fd161, %fd81;
	selp.f64 	%fd82, %fd81, %fd161, %p16;
	selp.b32 	%r115, %r107, %r193, %p16;
	add.s32 	%r188, %r188, 2;
	setp.eq.s32 	%p17, %r188, %r54;
	selp.b32 	%r116, 0, %r188, %p17;
	add.s32 	%r117, %r116, %r2;
	mul.wide.s32 	%rd45, %r117, 4;
	add.s64 	%rd46, %rd2, %rd45;
	ld.global.u32 	%r118, [%rd46];
	mul.wide.s32 	%rd47, %r118, 8;
	add.s64 	%rd48, %rd1, %rd47;
	ld.global.f32 	%f45, [%rd48];
	sub.f32 	%f46, %f45, %f1;
	cvt.f64.f32 	%fd83, %f46;
	ld.global.f32 	%f47, [%rd48+4];
	sub.f32 	%f48, %f47, %f2;
	cvt.f64.f32 	%fd84, %f48;
	mul.f64 	%fd85, %fd84, %fd84;
	fma.rn.f64 	%fd86, %fd83, %fd83, %fd85;
	sqrt.rn.f64 	%fd87, %fd86;
	cvt.rzi.s32.f64 	%r119, %fd87;
	ld.global.u32 	%r120, [%rd42+4];
	mul.wide.s32 	%rd49, %r120, 8;
	add.s64 	%rd50, %rd1, %rd49;
	ld.global.f32 	%f49, [%rd50];
	sub.f32 	%f50, %f49, %f3;
	cvt.f64.f32 	%fd88, %f50;
	ld.global.f32 	%f51, [%rd50+4];
	sub.f32 	%f52, %f51, %f4;
	cvt.f64.f32 	%fd89, %f52;
	mul.f64 	%fd90, %fd89, %fd89;
	fma.rn.f64 	%fd91, %fd88, %fd88, %fd90;
	sqrt.rn.f64 	%fd92, %fd91;
	cvt.rzi.s32.f64 	%r121, %fd92;
	add.s32 	%r122, %r121, %r119;
	cvt.rn.f64.s32 	%fd93, %r122;
	setp.gt.f64 	%p18, %fd82, %fd93;
	selp.f64 	%fd161, %fd93, %fd82, %p18;
	selp.b32 	%r193, %r116, %r115, %p18;
$L__BB2_8:
	and.b32  	%r123, %r54, 1;
	setp.eq.b32 	%p19, %r123, 1;
	not.pred 	%p20, %p19;
	@%p20 bra 	$L__BB2_10;
	add.s32 	%r124, %r188, 1;
	setp.eq.s32 	%p21, %r124, %r54;
	selp.b32 	%r125, 0, %r124, %p21;
	add.s32 	%r126, %r125, %r2;
	mul.wide.s32 	%rd51, %r126, 4;
	add.s64 	%rd52, %rd2, %rd51;
	ld.global.u32 	%r127, [%rd52];
	mul.wide.s32 	%rd53, %r127, 8;
	add.s64 	%rd54, %rd1, %rd53;
	ld.global.f32 	%f53, [%rd54];
	sub.f32 	%f54, %f53, %f1;
	cvt.f64.f32 	%fd94, %f54;
	ld.global.f32 	%f55, [%rd54+4];
	sub.f32 	%f56, %f55, %f2;
	cvt.f64.f32 	%fd95, %f56;
	mul.f64 	%fd96, %fd95, %fd95;
	fma.rn.f64 	%fd97, %fd94, %fd94, %fd96;
	sqrt.rn.f64 	%fd98, %fd97;
	cvt.rzi.s32.f64 	%r128, %fd98;
	add.s32 	%r129, %r188, %r2;
	mul.wide.s32 	%rd55, %r129, 4;
	add.s64 	%rd56, %rd2, %rd55;
	ld.global.u32 	%r130, [%rd56];
	mul.wide.s32 	%rd57, %r130, 8;
	add.s64 	%rd58, %rd1, %rd57;
	ld.global.f32 	%f57, [%rd58];
	sub.f32 	%f58, %f57, %f3;
	cvt.f64.f32 	%fd99, %f58;
	ld.global.f32 	%f59, [%rd58+4];
	sub.f32 	%f60, %f59, %f4;
	cvt.f64.f32 	%fd100, %f60;
	mul.f64 	%fd101, %fd100, %fd100;
	fma.rn.f64 	%fd102, %fd99, %fd99, %fd101;
	sqrt.rn.f64 	%fd103, %fd102;
	cvt.rzi.s32.f64 	%r131, %fd103;
	add.s32 	%r132, %r131, %r128;
	cvt.rn.f64.s32 	%fd104, %r132;
	setp.gt.f64 	%p22, %fd161, %fd104;
	selp.f64 	%fd161, %fd104, %fd161, %p22;
	selp.b32 	%r193, %r125, %r193, %p22;
$L__BB2_10:
	setp.lt.s32 	%p23, %r55, 1;
	mov.f64 	%fd168, 0d0000000000000000;
	@%p23 bra 	$L__BB2_19;
	mul.lo.s32 	%r17, %r56, %r1;
	and.b32  	%r18, %r55, 3;
	setp.lt.u32 	%p24, %r55, 4;
	mov.f64 	%fd168, 0d0000000000000000;
	mov.b32 	%r203, 0;
	@%p24 bra 	$L__BB2_14;
	and.b32  	%r203, %r55, 2147483644;
	neg.s32 	%r202, %r203;
	add.s32 	%r201, %r55, -2;
	mov.f64 	%fd168, 0d0000000000000000;
	mov.b32 	%r200, 2;
	mov.u32 	%r199, %r17;
$L__BB2_13:
	.pragma "nounroll";
	mul.wide.s32 	%rd59, %r199, 4;
	add.s64 	%rd60, %rd2, %rd59;
	ld.global.u32 	%r135, [%rd60];
	add.s32 	%r136, %r200, -1;
	setp.eq.s32 	%p25, %r201, -1;
	selp.b32 	%r137, 0, %r136, %p25;
	add.s32 	%r138, %r137, %r17;
	mul.wide.s32 	%rd61, %r138, 4;
	add.s64 	%rd62, %rd2, %rd61;
	ld.global.u32 	%r139, [%rd62];
	mul.wide.s32 	%rd63, %r135, 8;
	add.s64 	%rd64, %rd1, %rd63;
	ld.global.f32 	%f61, [%rd64];
	mul.wide.s32 	%rd65, %r139, 8;
	add.s64 	%rd66, %rd1, %rd65;
	ld.global.f32 	%f62, [%rd66];
	sub.f32 	%f63, %f61, %f62;
	cvt.f64.f32 	%fd109, %f63;
	ld.global.f32 	%f64, [%rd64+4];
	ld.global.f32 	%f65, [%rd66+4];
	sub.f32 	%f66, %f64, %f65;
	cvt.f64.f32 	%fd110, %f66;
	mul.f64 	%fd111, %fd110, %fd110;
	fma.rn.f64 	%fd112, %fd109, %fd109, %fd111;
	sqrt.rn.f64 	%fd113, %fd112;
	cvt.rzi.s32.f64 	%r140, %fd113;
	cvt.rn.f64.s32 	%fd114, %r140;
	add.f64 	%fd115, %fd168, %fd114;
	ld.global.u32 	%r141, [%rd60+4];
	add.s32 	%r142, %r200, 2;
	setp.eq.s32 	%p26, %r201, 0;
	selp.b32 	%r143, 0, %r200, %p26;
	add.s32 	%r144, %r143, %r17;
	mul.wide.s32 	%rd67, %r144, 4;
	add.s64 	%rd68, %rd2, %rd67;
	ld.global.u32 	%r145, [%rd68];
	mul.wide.s32 	%rd69, %r141, 8;
	add.s64 	%rd70, %rd1, %rd69;
	ld.global.f32 	%f67, [%rd70];
	mul.wide.s32 	%rd71, %r145, 8;
	add.s64 	%rd72, %rd1, %rd71;
	ld.global.f32 	%f68, [%rd72];
	sub.f32 	%f69, %f67, %f68;
	cvt.f64.f32 	%fd116, %f69;
	ld.global.f32 	%f70, [%rd70+4];
	ld.global.f32 	%f71, [%rd72+4];
	sub.f32 	%f72, %f70, %f71;
	cvt.f64.f32 	%fd117, %f72;
	mul.f64 	%fd118, %fd117, %fd117;
	fma.rn.f64 	%fd119, %fd116, %fd116, %fd118;
	sqrt.rn.f64 	%fd120, %fd119;
	cvt.rzi.s32.f64 	%r146, %fd120;
	cvt.rn.f64.s32 	%fd121, %r146;
	add.f64 	%fd122, %fd115, %fd121;
	ld.global.u32 	%r147, [%rd60+8];
	add.s32 	%r148, %r200, 1;
	setp.eq.s32 	%p27, %r201, 1;
	selp.b32 	%r149, 0, %r148, %p27;
	add.s32 	%r150, %r149, %r17;
	mul.wide.s32 	%rd73, %r150, 4;
	add.s64 	%rd74, %rd2, %rd73;
	ld.global.u32 	%r151, [%rd74];
	mul.wide.s32 	%rd75, %r147, 8;
	add.s64 	%rd76, %rd1, %rd75;
	ld.global.f32 	%f73, [%rd76];
	mul.wide.s32 	%rd77, %r151, 8;
	add.s64 	%rd78, %rd1, %rd77;
	ld.global.f32 	%f74, [%rd78];
	sub.f32 	%f75, %f73, %f74;
	cvt.f64.f32 	%fd123, %f75;
	ld.global.f32 	%f76, [%rd76+4];
	ld.global.f32 	%f77, [%rd78+4];
	sub.f32 	%f78, %f76, %f77;
	cvt.f64.f32 	%fd124, %f78;
	mul.f64 	%fd125, %fd124, %fd124;
	fma.rn.f64 	%fd126, %fd123, %fd123, %fd125;
	sqrt.rn.f64 	%fd127, %fd126;
	cvt.rzi.s32.f64 	%r152, %fd127;
	cvt.rn.f64.s32 	%fd128, %r152;
	add.f64 	%fd129, %fd122, %fd128;
	ld.global.u32 	%r153, [%rd60+12];
	setp.eq.s32 	%p28, %r201, 2;
	selp.b32 	%r154, 0, %r142, %p28;
	add.s32 	%r155, %r154, %r17;
	mul.wide.s32 	%rd79, %r155, 4;
	add.s64 	%rd80, %rd2, %rd79;
	ld.global.u32 	%r156, [%rd80];
	mul.wide.s32 	%rd81, %r153, 8;
	add.s64 	%rd82, %rd1, %rd81;
	ld.global.f32 	%f79, [%rd82];
	mul.wide.s32 	%rd83, %r156, 8;
	add.s64 	%rd84, %rd1, %rd83;
	ld.global.f32 	%f80, [%rd84];
	sub.f32 	%f81, %f79, %f80;
	cvt.f64.f32 	%fd130, %f81;
	ld.global.f32 	%f82, [%rd82+4];
	ld.global.f32 	%f83, [%rd84+4];
	sub.f32 	%f84, %f82, %f83;
	cvt.f64.f32 	%fd131, %f84;
	mul.f64 	%fd132, %fd131, %fd131;
	fma.rn.f64 	%fd133, %fd130, %fd130, %fd132;
	sqrt.rn.f64 	%fd134, %fd133;
	cvt.rzi.s32.f64 	%r157, %fd134;
	cvt.rn.f64.s32 	%fd135, %r157;
	add.f64 	%fd168, %fd129, %fd135;
	add.s32 	%r202, %r202, 4;
	add.s32 	%r201, %r201, -4;
	add.s32 	%r200, %r200, 4;
	add.s32 	%r199, %r199, 4;
	setp.ne.s32 	%p29, %r202, 0;
	@%p29 bra 	$L__BB2_13;
$L__BB2_14:
	setp.eq.s32 	%p30, %r18, 0;
	@%p30 bra 	$L__BB2_19;
	setp.eq.s32 	%p31, %r18, 1;
	@%p31 bra 	$L__BB2_17;
	add.s32 	%r158, %r203, %r17;
	mul.wide.s32 	%rd85, %r158, 4;
	add.s64 	%rd86, %rd2, %rd85;
	ld.global.u32 	%r159, [%rd86];
	add.s32 	%r160, %r203, 1;
	setp.eq.s32 	%p32, %r160, %r55;
	selp.b32 	%r161, 0, %r160, %p32;
	add.s32 	%r162, %r161, %r17;
	mul.wide.s32 	%rd87, %r162, 4;
	add.s64 	%rd88, %rd2, %rd87;
	ld.global.u32 	%r163, [%rd88];
	mul.wide.s32 	%rd89, %r159, 8;
	add.s64 	%rd90, %rd1, %rd89;
	ld.global.f32 	%f85, [%rd90];
	mul.wide.s32 	%rd91, %r163, 8;
	add.s64 	%rd92, %rd1, %rd91;
	ld.global.f32 	%f86, [%rd92];
	sub.f32 	%f87, %f85, %f86;
	cvt.f64.f32 	%fd137, %f87;
	ld.global.f32 	%f88, [%rd90+4];
	ld.global.f32 	%f89, [%rd92+4];
	sub.f32 	%f90, %f88, %f89;
	cvt.f64.f32 	%fd138, %f90;
	mul.f64 	%fd139, %fd138, %fd138;
	fma.rn.f64 	%fd140, %fd137, %fd137, %fd139;
	sqrt.rn.f64 	%fd141, %fd140;
	cvt.rzi.s32.f64 	%r164, %fd141;
	cvt.rn.f64.s32 	%fd142, %r164;
	add.f64 	%fd143, %fd168, %fd142;
	ld.global.u32 	%r165, [%rd86+4];
	add.s32 	%r203, %r203, 2;
	setp.eq.s32 	%p33, %r203, %r55;
	selp.b32 	%r166, 0, %r203, %p33;
	add.s32 	%r167, %r166, %r17;
	mul.wide.s32 	%rd93, %r167, 4;
	add.s64 	%rd94, %rd2, %rd93;
	ld.global.u32 	%r168, [%rd94];
	mul.wide.s32 	%rd95, %r165, 8;
	add.s64 	%rd96, %rd1, %rd95;
	ld.global.f32 	%f91, [%rd96];
	mul.wide.s32 	%rd97, %r168, 8;
	add.s64 	%rd98, %rd1, %rd97;
	ld.global.f32 	%f92, [%rd98];
	sub.f32 	%f93, %f91, %f92;
	cvt.f64.f32 	%fd144, %f93;
	ld.global.f32 	%f94, [%rd96+4];
	ld.global.f32 	%f95, [%rd98+4];
	sub.f32 	%f96, %f94, %f95;
	cvt.f64.f32 	%fd145, %f96;
	mul.f64 	%fd146, %fd145, %fd145;
	fma.rn.f64 	%fd147, %fd144, %fd144, %fd146;
	sqrt.rn.f64 	%fd148, %fd147;
	cvt.rzi.s32.f64 	%r169, %fd148;
	cvt.rn.f64.s32 	%fd149, %r169;
	add.f64 	%fd168, %fd143, %fd149;
$L__BB2_17:
	and.b32  	%r170, %r55, 1;
	setp.eq.b32 	%p34, %r170, 1;
	not.pred 	%p35, %p34;
	@%p35 bra 	$L__BB2_19;
	add.s32 	%r171, %r203, %r17;
	mul.wide.s32 	%rd99, %r171, 4;
	add.s64 	%rd100, %rd2, %rd99;
	ld.global.u32 	%r172, [%rd100];
	add.s32 	%r173, %r203, 1;
	setp.eq.s32 	%p36, %r173, %r55;
	selp.b32 	%r174, 0, %r173, %p36;
	add.s32 	%r175, %r174, %r17;
	mul.wide.s32 	%rd101, %r175, 4;
	add.s64 	%rd102, %rd2, %rd101;
	ld.global.u32 	%r176, [%rd102];
	mul.wide.s32 	%rd103, %r172, 8;
	add.s64 	%rd104, %rd1, %rd103;
	ld.global.f32 	%f97, [%rd104];
	mul.wide.s32 	%rd105, %r176, 8;
	add.s64 	%rd106, %rd1, %rd105;
	ld.global.f32 	%f98, [%rd106];
	sub.f32 	%f99, %f97, %f98;
	cvt.f64.f32 	%fd150, %f99;
	ld.global.f32 	%f100, [%rd104+4];
	ld.global.f32 	%f101, [%rd106+4];
	sub.f32 	%f102, %f100, %f101;
	cvt.f64.f32 	%fd151, %f102;
	mul.f64 	%fd152, %fd151, %fd151;
	fma.rn.f64 	%fd153, %fd150, %fd150, %fd152;
	sqrt.rn.f64 	%fd154, %fd153;
	cvt.rzi.s32.f64 	%r177, %fd154;
	cvt.rn.f64.s32 	%fd155, %r177;
	add.f64 	%fd168, %fd168, %fd155;
$L__BB2_19:
	ld.param.u64 	%rd119, [_Z9checkTourPiiiiiS_S_P5pointi_param_6];
	add.f64 	%fd156, %fd161, %fd168;
	cvt.rzi.s32.f64 	%r178, %fd156;
	cvta.to.global.u64 	%rd107, %rd119;
	mul.wide.s32 	%rd108, %r1, 4;
	add.s64 	%rd109, %rd107, %rd108;
	st.global.u32 	[%rd109], %r178;
	mul.lo.s32 	%r179, %r56, %r1;
	mul.wide.s32 	%rd110, %r179, 4;
	add.s64 	%rd3, %rd2, %rd110;
	{ // callseq 0, 0
	.param .b32 param0;
	st.param.b32 	[param0], %r193;
	.param .b32 param1;
	st.param.b32 	[param1], %r54;
	.param .b32 retval0;
	call.uni (retval0), 
	_Z3gcdii, 
	(
	param0, 
	param1
	);
	ld.param.b32 	%r180, [retval0];
	} // callseq 0
	setp.lt.s32 	%p37, %r180, 1;
	@%p37 bra 	$L__BB2_25;
	mov.b32 	%r205, 0;
$L__BB2_21:
	mul.wide.u32 	%rd111, %r205, 4;
	add.s64 	%rd112, %rd3, %rd111;
	ld.global.u32 	%r45, [%rd112];
	add.s32 	%r182, %r205, %r193;
	setp.lt.s32 	%p38, %r182, %r54;
	selp.b32 	%r183, 0, %r54, %p38;
	sub.s32 	%r206, %r182, %r183;
	setp.eq.s32 	%p39, %r206, %r205;
	mov.u32 	%r208, %r205;
	@%p39 bra 	$L__BB2_24;
	mov.u32 	%r207, %r205;
$L__BB2_23:
	mov.u32 	%r208, %r206;
	mul.wide.s32 	%rd113, %r208, 4;
	add.s64 	%rd114, %rd3, %rd113;
	ld.global.u32 	%r184, [%rd114];
	mul.wide.s32 	%rd115, %r207, 4;
	add.s64 	%rd116, %rd3, %rd115;
	st.global.u32 	[%rd116], %r184;
	add.s32 	%r185, %r208, %r193;
	setp.lt.s32 	%p40, %r185, %r54;
	selp.b32 	%r186, 0, %r54, %p40;
	sub.s32 	%r206, %r185, %r186;
	setp.ne.s32 	%p41, %r206, %r205;
	mov.u32 	%r207, %r208;
	@%p41 bra 	$L__BB2_23;
$L__BB2_24:
	mul.wide.s32 	%rd117, %r208, 4;
	add.s64 	%rd118, %rd3, %rd117;
	st.global.u32 	[%rd118], %r45;
	add.s32 	%r205, %r205, 1;
	setp.ne.s32 	%p42, %r205, %r180;
	@%p42 bra 	$L__BB2_21;
$L__BB2_25:
	ret;

}
	// .globl	_Z13checkFullTourPiiiS_S_P5pointi
.visible .entry _Z13checkFullTourPiiiS_S_P5pointi(
	.param .u64 .ptr .align 1 _Z13checkFullTourPiiiS_S_P5pointi_param_0,
	.param .u32 _Z13checkFullTourPiiiS_S_P5pointi_param_1,
	.param .u32 _Z13checkFullTourPiiiS_S_P5pointi_param_2,
	.param .u64 .ptr .align 1 _Z13checkFullTourPiiiS_S_P5pointi_param_3,
	.param .u64 .ptr .align 1 _Z13checkFullTourPiiiS_S_P5pointi_param_4,
	.param .u64 .ptr .align 1 _Z13checkFullTourPiiiS_S_P5pointi_param_5,
	.param .u32 _Z13checkFullTourPiiiS_S_P5pointi_param_6
)
{
	.reg .pred 	%p<16>;
	.reg .b32 	%r<81>;
	.reg .b32 	%f<43>;
	.reg .b64 	%rd<58>;
	.reg .b64 	%fd<67>;

	ld.param.u64 	%rd5, [_Z13checkFullTourPiiiS_S_P5pointi_param_0];
	ld.param.u32 	%r18, [_Z13checkFullTourPiiiS_S_P5pointi_param_2];
	ld.param.u64 	%rd4, [_Z13checkFullTourPiiiS_S_P5pointi_param_4];
	ld.param.u64 	%rd6, [_Z13checkFullTourPiiiS_S_P5pointi_param_5];
	ld.param.u32 	%r19, [_Z13checkFullTourPiiiS_S_P5pointi_param_6];
	cvta.to.global.u64 	%rd1, %rd6;
	cvta.to.global.u64 	%rd2, %rd5;
	mov.u32 	%r20, %tid.x;
	mov.u32 	%r21, %ctaid.x;
	mov.u32 	%r22, %ntid.x;
	mov.u32 	%r23, %tid.y;
	mov.u32 	%r24, %ctaid.y;
	mov.u32 	%r25, %ntid.y;
	mad.lo.s32 	%r26, %r24, %r25, %r23;
	mov.u32 	%r27, %nctaid.x;
	mad.lo.s32 	%r28, %r26, %r27, %r21;
	mad.lo.s32 	%r1, %r28, %r22, %r20;
	setp.ge.s32 	%p1, %r1, %r18;
	@%p1 bra 	$L__BB3_11;
	setp.lt.s32 	%p2, %r18, 1;
	mov.f64 	%fd66, 0d0000000000000000;
	@%p2 bra 	$L__BB3_10;
	mul.lo.s32 	%r2, %r19, %r1;
	and.b32  	%r3, %r18, 3;
	setp.lt.u32 	%p3, %r18, 4;
	mov.f64 	%fd66, 0d0000000000000000;
	mov.b32 	%r80, 0;
	@%p3 bra 	$L__BB3_5;
	and.b32  	%r80, %r18, 2147483644;
	neg.s32 	%r78, %r80;
	add.s32 	%r77, %r18, -2;
	add.s64 	%rd3, %rd2, 8;
	mov.f64 	%fd66, 0d0000000000000000;
	mov.b32 	%r76, 2;
	mov.u32 	%r75, %r2;
$L__BB3_4:
	.pragma "nounroll";
	mul.wide.s32 	%rd7, %r75, 4;
	add.s64 	%rd8, %rd3, %rd7;
	ld.global.u32 	%r31, [%rd8+-8];
	add.s32 	%r32, %r76, -1;
	setp.eq.s32 	%p4, %r77, -1;
	selp.b32 	%r33, 0, %r32, %p4;
	add.s32 	%r34, %r33, %r2;
	mul.wide.s32 	%rd9, %r34, 4;
	add.s64 	%rd10, %rd2, %rd9;
	ld.global.u32 	%r35, [%rd10];
	mul.wide.s32 	%rd11, %r31, 8;
	add.s64 	%rd12, %rd1, %rd11;
	ld.global.f32 	%f1, [%rd12];
	mul.wide.s32 	%rd13, %r35, 8;
	add.s64 	%rd14, %rd1, %rd13;
	ld.global.f32 	%f2, [%rd14];
	sub.f32 	%f3, %f1, %f2;
	cvt.f64.f32 	%fd14, %f3;
	ld.global.f32 	%f4, [%rd12+4];
	ld.global.f32 	%f5, [%rd14+4];
	sub.f32 	%f6, %f4, %f5;
	cvt.f64.f32 	%fd15, %f6;
	mul.f64 	%fd16, %fd15, %fd15;
	fma.rn.f64 	%fd17, %fd14, %fd14, %fd16;
	sqrt.rn.f64 	%fd18, %fd17;
	cvt.rzi.s32.f64 	%r36, %fd18;
	cvt.rn.f64.s32 	%fd19, %r36;
	add.f64 	%fd20, %fd66, %fd19;
	ld.global.u32 	%r37, [%rd8+-4];
	add.s32 	%r38, %r76, 2;
	setp.eq.s32 	%p5, %r77, 0;
	selp.b32 	%r39, 0, %r76, %p5;
	add.s32 	%r40, %r39, %r2;
	mul.wide.s32 	%rd15, %r40, 4;
	add.s64 	%rd16, %rd2, %rd15;
	ld.global.u32 	%r41, [%rd16];
	mul.wide.s32 	%rd17, %r37, 8;
	add.s64 	%rd18, %rd1, %rd17;
	ld.global.f32 	%f7, [%rd18];
	mul.wide.s32 	%rd19, %r41, 8;
	add.s64 	%rd20, %rd1, %rd19;
	ld.global.f32 	%f8, [%rd20];
	sub.f32 	%f9, %f7, %f8;
	cvt.f64.f32 	%fd21, %f9;
	ld.global.f32 	%f10, [%rd18+4];
	ld.global.f32 	%f11, [%rd20+4];
	sub.f32 	%f12, %f10, %f11;
	cvt.f64.f32 	%fd22, %f12;
	mul.f64 	%fd23, %fd22, %fd22;
	fma.rn.f64 	%fd24, %fd21, %fd21, %fd23;
	sqrt.rn.f64 	%fd25, %fd24;
	cvt.rzi.s32.f64 	%r42, %fd25;
	cvt.rn.f64.s32 	%fd26, %r42;
	add.f64 	%fd27, %fd20, %fd26;
	ld.global.u32 	%r43, [%rd8];
	add.s32 	%r44, %r76, 1;
	setp.eq.s32 	%p6, %r77, 1;
	selp.b32 	%r45, 0, %r44, %p6;
	add.s32 	%r46, %r45, %r2;
	mul.wide.s32 	%rd21, %r46, 4;
	add.s64 	%rd22, %rd2, %rd21;
	ld.global.u32 	%r47, [%rd22];
	mul.wide.s32 	%rd23, %r43, 8;
	add.s64 	%rd24, %rd1, %rd23;
	ld.global.f32 	%f13, [%rd24];
	mul.wide.s32 	%rd25, %r47, 8;
	add.s64 	%rd26, %rd1, %rd25;
	ld.global.f32 	%f14, [%rd26];
	sub.f32 	%f15, %f13, %f14;
	cvt.f64.f32 	%fd28, %f15;
	ld.global.f32 	%f16, [%rd24+4];
	ld.global.f32 	%f17, [%rd26+4];
	sub.f32 	%f18, %f16, %f17;
	cvt.f64.f32 	%fd29, %f18;
	mul.f64 	%fd30, %fd29, %fd29;
	fma.rn.f64 	%fd31, %fd28, %fd28, %fd30;
	sqrt.rn.f64 	%fd32, %fd31;
	cvt.rzi.s32.f64 	%r48, %fd32;
	cvt.rn.f64.s32 	%fd33, %r48;
	add.f64 	%fd34, %fd27, %fd33;
	ld.global.u32 	%r49, [%rd8+4];
	setp.eq.s32 	%p7, %r77, 2;
	selp.b32 	%r50, 0, %r38, %p7;
	add.s32 	%r51, %r50, %r2;
	mul.wide.s32 	%rd27, %r51, 4;
	add.s64 	%rd28, %rd2, %rd27;
	ld.global.u32 	%r52, [%rd28];
	mul.wide.s32 	%rd29, %r49, 8;
	add.s64 	%rd30, %rd1, %rd29;
	ld.global.f32 	%f19, [%rd30];
	mul.wide.s32 	%rd31, %r52, 8;
	add.s64 	%rd32, %rd1, %rd31;
	ld.global.f32 	%f20, [%rd32];
	sub.f32 	%f21, %f19, %f20;
	cvt.f64.f32 	%fd35, %f21;
	ld.global.f32 	%f22, [%rd30+4];
	ld.global.f32 	%f23, [%rd32+4];
	sub.f32 	%f24, %f22, %f23;
	cvt.f64.f32 	%fd36, %f24;
	mul.f64 	%fd37, %fd36, %fd36;
	fma.rn.f64 	%fd38, %fd35, %fd35, %fd37;
	sqrt.rn.f64 	%fd39, %fd38;
	cvt.rzi.s32.f64 	%r53, %fd39;
	cvt.rn.f64.s32 	%fd40, %r53;
	add.f64 	%fd66, %fd34, %fd40;
	add.s32 	%r78, %r78, 4;
	add.s32 	%r77, %r77, -4;
	add.s32 	%r76, %r76, 4;
	add.s32 	%r75, %r75, 4;
	setp.ne.s32 	%p8, %r78, 0;
	@%p8 bra 	$L__BB3_4;
$L__BB3_5:
	setp.eq.s32 	%p9, %r3, 0;
	@%p9 bra 	$L__BB3_10;
	setp.eq.s32 	%p10, %r3, 1;
	@%p10 bra 	$L__BB3_8;
	add.s32 	%r54, %r80, %r2;
	mul.wide.s32 	%rd33, %r54, 4;
	add.s64 	%rd34, %rd2, %rd33;
	ld.global.u32 	%r55, [%rd34];
	add.s32 	%r56, %r80, 1;
	setp.eq.s32 	%p11, %r56, %r18;
	selp.b32 	%r57, 0, %r56, %p11;
	add.s32 	%r58, %r57, %r2;
	mul.wide.s32 	%rd35, %r58, 4;
	add.s64 	%rd36, %rd2, %rd35;
	ld.global.u32 	%r59, [%rd36];
	mul.wide.s32 	%rd37, %r55, 8;
	add.s64 	%rd38, %rd1, %rd37;
	ld.global.f32 	%f25, [%rd38];
	mul.wide.s32 	%rd39, %r59, 8;
	add.s64 	%rd40, %rd1, %rd39;
	ld.global.f32 	%f26, [%rd40];
	sub.f32 	%f27, %f25, %f26;
	cvt.f64.f32 	%fd42, %f27;
	ld.global.f32 	%f28, [%rd38+4];
	ld.global.f32 	%f29, [%rd40+4];
	sub.f32 	%f30, %f28, %f29;
	cvt.f64.f32 	%fd43, %f30;
	mul.f64 	%fd44, %fd43, %fd43;
	fma.rn.f64 	%fd45, %fd42, %fd42, %fd44;
	sqrt.rn.f64 	%fd46, %fd45;
	cvt.rzi.s32.f64 	%r60, %fd46;
	cvt.rn.f64.s32 	%fd47, %r60;
	add.f64 	%fd48, %fd66, %fd47;
	ld.global.u32 	%r61, [%rd34+4];
	add.s32 	%r80, %r80, 2;
	setp.eq.s32 	%p12, %r80, %r18;
	selp.b32 	%r62, 0, %r80, %p12;
	add.s32 	%r63, %r62, %r2;
	mul.wide.s32 	%rd41, %r63, 4;
	add.s64 	%rd42, %rd2, %rd41;
	ld.global.u32 	%r64, [%rd42];
	mul.wide.s32 	%rd43, %r61, 8;
	add.s64 	%rd44, %rd1, %rd43;
	ld.global.f32 	%f31, [%rd44];
	mul.wide.s32 	%rd45, %r64, 8;
	add.s64 	%rd46, %rd1, %rd45;
	ld.global.f32 	%f32, [%rd46];
	sub.f32 	%f33, %f31, %f32;
	cvt.f64.f32 	%fd49, %f33;
	ld.global.f32 	%f34, [%rd44+4];
	ld.global.f32 	%f35, [%rd46+4];
	sub.f32 	%f36, %f34, %f35;
	cvt.f64.f32 	%fd50, %f36;
	mul.f64 	%fd51, %fd50, %fd50;
	fma.rn.f64 	%fd52, %fd49, %fd49, %fd51;
	sqrt.rn.f64 	%fd53, %fd52;
	cvt.rzi.s32.f64 	%r65, %fd53;
	cvt.rn.f64.s32 	%fd54, %r65;
	add.f64 	%fd66, %fd48, %fd54;
$L__BB3_8:
	and.b32  	%r66, %r18, 1;
	setp.eq.b32 	%p13, %r66, 1;
	not.pred 	%p14, %p13;
	@%p14 bra 	$L__BB3_10;
	add.s32 	%r67, %r80, %r2;
	mul.wide.s32 	%rd47, %r67, 4;
	add.s64 	%rd48, %rd2, %rd47;
	ld.global.u32 	%r68, [%rd48];
	add.s32 	%r69, %r80, 1;
	setp.eq.s32 	%p15, %r69, %r18;
	selp.b32 	%r70, 0, %r69, %p15;
	add.s32 	%r71, %r70, %r2;
	mul.wide.s32 	%rd49, %r71, 4;
	add.s64 	%rd50, %rd2, %rd49;
	ld.global.u32 	%r72, [%rd50];
	mul.wide.s32 	%rd51, %r68, 8;
	add.s64 	%rd52, %rd1, %rd51;
	ld.global.f32 	%f37, [%rd52];
	mul.wide.s32 	%rd53, %r72, 8;
	add.s64 	%rd54, %rd1, %rd53;
	ld.global.f32 	%f38, [%rd54];
	sub.f32 	%f39, %f37, %f38;
	cvt.f64.f32 	%fd55, %f39;
	ld.global.f32 	%f40, [%rd52+4];
	ld.global.f32 	%f41, [%rd54+4];
	sub.f32 	%f42, %f40, %f41;
	cvt.f64.f32 	%fd56, %f42;
	mul.f64 	%fd57, %fd56, %fd56;
	fma.rn.f64 	%fd58, %fd55, %fd55, %fd57;
	sqrt.rn.f64 	%fd59, %fd58;
	cvt.rzi.s32.f64 	%r73, %fd59;
	cvt.rn.f64.s32 	%fd60, %r73;
	add.f64 	%fd66, %fd66, %fd60;
$L__BB3_10:
	cvt.rzi.s32.f64 	%r74, %fd66;
	cvta.to.global.u64 	%rd55, %rd4;
	mul.wide.s32 	%rd56, %r1, 4;
	add.s64 	%rd57, %rd55, %rd56;
	st.global.u32 	[%rd57], %r74;
$L__BB3_11:
	ret;

}
	// .globl	_Z6printtPi
.visible .entry _Z6printtPi(
	.param .u64 .ptr .align 1 _Z6printtPi_param_0
)
{
	.local .align 8 .b8 	__local_depot4[8];
	.reg .b64 	%SP;
	.reg .b64 	%SPL;
	.reg .pred 	%p<2>;
	.reg .b32 	%r<96>;
	.reg .b64 	%rd<15>;

	mov.u64 	%SPL, __local_depot4;
	cvta.local.u64 	%SP, %SPL;
	ld.param.u64 	%rd4, [_Z6printtPi_param_0];
	cvta.to.global.u64 	%rd5, %rd4;
	add.s64 	%rd14, %rd5, 56;
	mov.b32 	%r95, 0;
	mov.u64 	%rd6, $str;
	add.u64 	%rd8, %SP, 0;
	mov.u64 	%rd10, $str$1;
	mov.u64 	%rd12, $str$2;
$L__BB4_1:
	cvta.global.u64 	%rd7, %rd6;
	{ // callseq 1, 0
	.param .b64 param0;
	st.param.b64 	[param0], %rd7;
	.param .b64 param1;
	st.param.b64 	[param1], 0;
	.param .b32 retval0;
	call.uni (retval0), 
	vprintf, 
	(
	param0, 
	param1
	);
	ld.param.b32 	%r4, [retval0];
	} // callseq 1
	ld.global.u32 	%r6, [%rd14+-56];
	cvta.to.local.u64 	%rd9, %rd8;
	st.local.u32 	[%rd9], %r6;
	cvta.global.u64 	%rd11, %rd10;
	{ // callseq 2, 0
	.param .b64 param0;
	st.param.b64 	[param0], %rd11;
	.param .b64 param1;
	st.param.b64 	[param1], %rd8;
	.param .b32 retval0;
	call.uni (retval0), 
	vprintf, 
	(
	param0, 
	param1
	);
	ld.param.b32 	%r7, [retval0];
	} // callseq 2
	ld.global.u32 	%r9, [%rd14+-52];
	st.local.u32 	[%rd9], %r9;
	{ // callseq 3, 0
	.param .b64 param0;
	st.param.b64 	[param0], %rd11;
	.param .b64 param1;
	st.param.b64 	[param1], %rd8;
	.param .b32 retval0;
	call.uni (retval0), 
	vprintf, 
	(
	param0, 
	param1
	);
	ld.param.b32 	%r10, [retval0];
	} // callseq 3
	ld.global.u32 	%r12, [%rd14+-48];
	st.local.u32 	[%rd9], %r12;
	{ // callseq 4, 0
	.param .b64 param0;
	st.param.b64 	[param0], %rd11;
	.param .b64 param1;
	st.param.b64 	[param1], %rd8;
	.param .b32 retval0;
	call.uni (retval0), 
	vprintf, 
	(
	param0, 
	param1
	);
	ld.param.b32 	%r13, [retval0];
	} // callseq 4
	ld.global.u32 	%r15, [%rd14+-44];
	st.local.u32 	[%rd9], %r15;
	{ // callseq 5, 0
	.param .b64 param0;
	st.param.b64 	[param0], %rd11;
	.param .b64 param1;
	st.param.b64 	[param1], %rd8;
	.param .b32 retval0;
	call.uni (retval0), 
	vprintf, 
	(
	param0, 
	param1
	);
	ld.param.b32 	%r16, [retval0];
	} // callseq 5
	ld.global.u32 	%r18, [%rd14+-40];
	st.local.u32 	[%rd9], %r18;
	{ // callseq 6, 0
	.param .b64 param0;
	st.param.b64 	[param0], %rd11;
	.param .b64 param1;
	st.param.b64 	[param1], %rd8;
	.param .b32 retval0;
	call.uni (retval0), 
	vprintf, 
	(
	param0, 
	param1
	);
	ld.param.b32 	%r19, [retval0];
	} // callseq 6
	ld.global.u32 	%r21, [%rd14+-36];
	st.local.u32 	[%rd9], %r21;
	{ // callseq 7, 0
	.param .b64 param0;
	st.param.b64 	[param0], %rd11;
	.param .b64 param1;
	st.param.b64 	[param1], %rd8;
	.param .b32 retval0;
	call.uni (retval0), 
	vprintf, 
	(
	param0, 
	param1
	);
	ld.param.b32 	%r22, [retval0];
	} // callseq 7
	ld.global.u32 	%r24, [%rd14+-32];
	st.local.u32 	[%rd9], %r24;
	{ // callseq 8, 0
	.param .b64 param0;
	st.param.b64 	[param0], %rd11;
	.param .b64 param1;
	st.param.b64 	[param1], %rd8;
	.param .b32 retval0;
	call.uni (retval0), 
	vprintf, 
	(
	param0, 
	param1
	);
	ld.param.b32 	%r25, [retval0];
	} // callseq 8
	ld.global.u32 	%r27, [%rd14+-28];
	st.local.u32 	[%rd9], %r27;
	{ // callseq 9, 0
	.param .b64 param0;
	st.param.b64 	[param0], %rd11;
	.param .b64 param1;
	st.param.b64 	[param1], %rd8;
	.param .b32 retval0;
	call.uni (retval0), 
	vprintf, 
	(
	param0, 
	param1
	);
	ld.param.b32 	%r28, [retval0];
	} // callseq 9
	ld.global.u32 	%r30, [%rd14+-24];
	st.local.u32 	[%rd9], %r30;
	{ // callseq 10, 0
	.param .b64 param0;
	st.param.b64 	[param0], %rd11;
	.param .b64 param1;
	st.param.b64 	[param1], %rd8;
	.param .b32 retval0;
	call.uni (retval0), 
	vprintf, 
	(
	param0, 
	param1
	);
	ld.param.b32 	%r31, [retval0];
	} // callseq 10
	ld.global.u32 	%r33, [%rd14+-20];
	st.local.u32 	[%rd9], %r33;
	{ // callseq 11, 0
	.param .b64 param0;
	st.param.b64 	[param0], %rd11;
	.param .b64 param1;
	st.param.b64 	[param1], %rd8;
	.param .b32 retval0;
	call.uni (retval0), 
	vprintf, 
	(
	param0, 
	param1
	);
	ld.param.b32 	%r34, [retval0];
	} // callseq 11
	ld.global.u32 	%r36, [%rd14+-16];
	st.local.u32 	[%rd9], %r36;
	{ // callseq 12, 0
	.param .b64 param0;
	st.param.b64 	[param0], %rd11;
	.param .b64 param1;
	st.param.b64 	[param1], %rd8;
	.param .b32 retval0;
	call.uni (retval0), 
	vprintf, 
	(
	param0, 
	param1
	);
	ld.param.b32 	%r37, [retval0];
	} // callseq 12
	ld.global.u32 	%r39, [%rd14+-12];
	st.local.u32 	[%rd9], %r39;
	{ // callseq 13, 0
	.param .b64 param0;
	st.param.b64 	[param0], %rd11;
	.param .b64 param1;
	st.param.b64 	[param1], %rd8;
	.param .b32 retval0;
	call.uni (retval0), 
	vprintf, 
	(
	param0, 
	param1
	);
	ld.param.b32 	%r40, [retval0];
	} // callseq 13
	ld.global.u32 	%r42, [%rd14+-8];
	st.local.u32 	[%rd9], %r42;
	{ // callseq 14, 0
	.param .b64 param0;
	st.param.b64 	[param0], %rd11;
	.param .b64 param1;
	st.param.b64 	[param1], %rd8;
	.param .b32 retval0;
	call.uni (retval0), 
	vprintf, 
	(
	param0, 
	param1
	);
	ld.param.b32 	%r43, [retval0];
	} // callseq 14
	ld.global.u32 	%r45, [%rd14+-4];
	st.local.u32 	[%rd9], %r45;
	{ // callseq 15, 0
	.param .b64 param0;
	st.param.b64 	[param0], %rd11;
	.param .b64 param1;
	st.param.b64 	[param1], %rd8;
	.param .b32 retval0;
	call.uni (retval0), 
	vprintf, 
	(
	param0, 
	param1
	);
	ld.param.b32 	%r46, [retval0];
	} // callseq 15
	ld.global.u32 	%r48, [%rd14];
	st.local.u32 	[%rd9], %r48;
	{ // callseq 16, 0
	.param .b64 param0;
	st.param.b64 	[param0], %rd11;
	.param .b64 param1;
	st.param.b64 	[param1], %rd8;
	.param .b32 retval0;
	call.uni (retval0), 
	vprintf, 
	(
	param0, 
	param1
	);
	ld.param.b32 	%r49, [retval0];
	} // callseq 16
	ld.global.u32 	%r51, [%rd14+4];
	st.local.u32 	[%rd9], %r51;
	{ // callseq 17, 0
	.param .b64 param0;
	st.param.b64 	[param0], %rd11;
	.param .b64 param1;
	st.param.b64 	[param1], %rd8;
	.param .b32 retval0;
	call.uni (retval0), 
	vprintf, 
	(
	param0, 
	param1
	);
	ld.param.b32 	%r52, [retval0];
	} // callseq 17
	ld.global.u32 	%r54, [%rd14+8];
	st.local.u32 	[%rd9], %r54;
	{ // callseq 18, 0
	.param .b64 param0;
	st.param.b64 	[param0], %rd11;
	.param .b64 param1;
	st.param.b64 	[param1], %rd8;
	.param .b32 retval0;
	call.uni (retval0), 
	vprintf, 
	(
	param0, 
	param1
	);
	ld.param.b32 	%r55, [retval0];
	} // callseq 18
	ld.global.u32 	%r57, [%rd14+12];
	st.local.u32 	[%rd9], %r57;
	{ // callseq 19, 0
	.param .b64 param0;
	st.param.b64 	[param0], %rd11;
	.param .b64 param1;
	st.param.b64 	[param1], %rd8;
	.param .b32 retval0;
	call.uni (retval0), 
	vprintf, 
	(
	param0, 
	param1
	);
	ld.param.b32 	%r58, [retval0];
	} // callseq 19
	ld.global.u32 	%r60, [%rd14+16];
	st.local.u32 	[%rd9], %r60;
	{ // callseq 20, 0
	.param .b64 param0;
	st.param.b64 	[param0], %rd11;
	.param .b64 param1;
	st.param.b64 	[param1], %rd8;
	.param .b32 retval0;
	call.uni (retval0), 
	vprintf, 
	(
	param0, 
	param1
	);
	ld.param.b32 	%r61, [retval0];
	} // callseq 20
	ld.global.u32 	%r63, [%rd14+20];
	st.local.u32 	[%rd9], %r63;
	{ // callseq 21, 0
	.param .b64 param0;
	st.param.b64 	[param0], %rd11;
	.param .b64 param1;
	st.param.b64 	[param1], %rd8;
	.param .b32 retval0;
	call.uni (retval0), 
	vprintf, 
	(
	param0, 
	param1
	);
	ld.param.b32 	%r64, [retval0];
	} // callseq 21
	ld.global.u32 	%r66, [%rd14+24];
	st.local.u32 	[%rd9], %r66;
	{ // callseq 22, 0
	.param .b64 param0;
	st.param.b64 	[param0], %rd11;
	.param .b64 param1;
	st.param.b64 	[param1], %rd8;
	.param .b32 retval0;
	call.uni (retval0), 
	vprintf, 
	(
	param0, 
	param1
	);
	ld.param.b32 	%r67, [retval0];
	} // callseq 22
	ld.global.u32 	%r69, [%rd14+28];
	st.local.u32 	[%rd9], %r69;
	{ // callseq 23, 0
	.param .b64 param0;
	st.param.b64 	[param0], %rd11;
	.param .b64 param1;
	st.param.b64 	[param1], %rd8;
	.param .b32 retval0;
	call.uni (retval0), 
	vprintf, 
	(
	param0, 
	param1
	);
	ld.param.b32 	%r70, [retval0];
	} // callseq 23
	ld.global.u32 	%r72, [%rd14+32];
	st.local.u32 	[%rd9], %r72;
	{ // callseq 24, 0
	.param .b64 param0;
	st.param.b64 	[param0], %rd11;
	.param .b64 param1;
	st.param.b64 	[param1], %rd8;
	.param .b32 retval0;
	call.uni (retval0), 
	vprintf, 
	(
	param0, 
	param1
	);
	ld.param.b32 	%r73, [retval0];
	} // callseq 24
	ld.global.u32 	%r75, [%rd14+36];
	st.local.u32 	[%rd9], %r75;
	{ // callseq 25, 0
	.param .b64 param0;
	st.param.b64 	[param0], %rd11;
	.param .b64 param1;
	st.param.b64 	[param1], %rd8;
	.param .b32 retval0;
	call.uni (retval0), 
	vprintf, 
	(
	param0, 
	param1
	);
	ld.param.b32 	%r76, [retval0];
	} // callseq 25
	ld.global.u32 	%r78, [%rd14+40];
	st.local.u32 	[%rd9], %r78;
	{ // callseq 26, 0
	.param .b64 param0;
	st.param.b64 	[param0], %rd11;
	.param .b64 param1;
	st.param.b64 	[param1], %rd8;
	.param .b32 retval0;
	call.uni (retval0), 
	vprintf, 
	(
	param0, 
	param1
	);
	ld.param.b32 	%r79, [retval0];
	} // callseq 26
	ld.global.u32 	%r81, [%rd14+44];
	st.local.u32 	[%rd9], %r81;
	{ // callseq 27, 0
	.param .b64 param0;
	st.param.b64 	[param0], %rd11;
	.param .b64 param1;
	st.param.b64 	[param1], %rd8;
	.param .b32 retval0;
	call.uni (retval0), 
	vprintf, 
	(
	param0, 
	param1
	);
	ld.param.b32 	%r82, [retval0];
	} // callseq 27
	ld.global.u32 	%r84, [%rd14+48];
	st.local.u32 	[%rd9], %r84;
	{ // callseq 28, 0
	.param .b64 param0;
	st.param.b64 	[param0], %rd11;
	.param .b64 param1;
	st.param.b64 	[param1], %rd8;
	.param .b32 retval0;
	call.uni (retval0), 
	vprintf, 
	(
	param0, 
	param1
	);
	ld.param.b32 	%r85, [retval0];
	} // callseq 28
	ld.global.u32 	%r87, [%rd14+52];
	st.local.u32 	[%rd9], %r87;
	{ // callseq 29, 0
	.param .b64 param0;
	st.param.b64 	[param0], %rd11;
	.param .b64 param1;
	st.param.b64 	[param1], %rd8;
	.param .b32 retval0;
	call.uni (retval0), 
	vprintf, 
	(
	param0, 
	param1
	);
	ld.param.b32 	%r88, [retval0];
	} // callseq 29
	ld.global.u32 	%r90, [%rd14+56];
	st.local.u32 	[%rd9], %r90;
	{ // callseq 30, 0
	.param .b64 param0;
	st.param.b64 	[param0], %rd11;
	.param .b64 param1;
	st.param.b64 	[param1], %rd8;
	.param .b32 retval0;
	call.uni (retval0), 
	vprintf, 
	(
	param0, 
	param1
	);
	ld.param.b32 	%r91, [retval0];
	} // callseq 30
	cvta.global.u64 	%rd13, %rd12;
	{ // callseq 31, 0
	.param .b64 param0;
	st.param.b64 	[param0], %rd13;
	.param .b64 param1;
	st.param.b64 	[param1], 0;
	.param .b32 retval0;
	call.uni (retval0), 
	vprintf, 
	(
	param0, 
	param1
	);
	ld.param.b32 	%r93, [retval0];
	} // callseq 31
	add.s32 	%r95, %r95, 1;
	add.s64 	%rd14, %rd14, 116;
	setp.ne.s32 	%p1, %r95, 29;
	@%p1 bra 	$L__BB4_1;
	ret;

}
	// .globl	_Z7printttPi
.visible .entry _Z7printttPi(
	.param .u64 .ptr .align 1 _Z7printttPi_param_0
)
{
	.local .align 8 .b8 	__local_depot5[8];
	.reg .b64 	%SP;
	.reg .b64 	%SPL;
	.reg .b32 	%r<92>;
	.reg .b64 	%rd<11>;

	mov.u64 	%SPL, __local_depot5;
	cvta.local.u64 	%SP, %SPL;
	ld.param.u64 	%rd1, [_Z7printttPi_param_0];
	mov.u64 	%rd2, $str$3;
	cvta.global.u64 	%rd3, %rd2;
	{ // callseq 32, 0
	.param .b64 param0;
	st.param.b64 	[param0], %rd3;
	.param .b64 param1;
	st.param.b64 	[param1], 0;
	.param .b32 retval0;
	call.uni (retval0), 
	vprintf, 
	(
	param0, 
	param1
	);
	ld.param.b32 	%r1, [retval0];
	} // callseq 32
	add.u64 	%rd4, %SP, 0;
	add.u64 	%rd5, %SPL, 0;
	cvta.to.global.u64 	%rd6, %rd1;
	ld.global.u32 	%r3, [%rd6];
	st.local.u32 	[%rd5], %r3;
	mov.u64 	%rd7, $str$1;
	cvta.global.u64 	%rd8, %rd7;
	{ // callseq 33, 0
	.param .b64 param0;
	st.param.b64 	[param0], %rd8;
	.param .b64 param1;
	st.param.b64 	[param1], %rd4;
	.param .b32 retval0;
	call.uni (retval0), 
	vprintf, 
	(
	param0, 
	param1
	);
	ld.param.b32 	%r4, [retval0];
	} // callseq 33
	ld.global.u32 	%r6, [%rd6+4];
	st.local.u32 	[%rd5], %r6;
	{ // callseq 34, 0
	.param .b64 param0;
	st.param.b64 	[param0], %rd8;
	.param .b64 param1;
	st.param.b64 	[param1], %rd4;
	.param .b32 retval0;
	call.uni (retval0), 
	vprintf, 
	(
	param0, 
	param1
	);
	ld.param.b32 	%r7, [retval0];
	} // callseq 34
	ld.global.u32 	%r9, [%rd6+8];
	st.local.u32 	[%rd5], %r9;
	{ // callseq 35, 0
	.param .b64 param0;
	st.param.b64 	[param0], %rd8;
	.param .b64 param1;
	st.param.b64 	[param1], %rd4;
	.param .b32 retval0;
	call.uni (retval0), 
	vprintf, 
	(
	param0, 
	param1
	);
	ld.param.b32 	%r10, [retval0];
	} // callseq 35
	ld.global.u32 	%r12, [%rd6+12];
	st.local.u32 	[%rd5], %r12;
	{ // callseq 36, 0
	.param .b64 param0;
	st.param.b64 	[param0], %rd8;
	.param .b64 param1;
	st.param.b64 	[param1], %rd4;
	.param .b32 retval0;
	call.uni (retval0), 
	vprintf, 
	(
	param0, 
	param1
	);
	ld.param.b32 	%r13, [retval0];
	} // callseq 36
	ld.global.u32 	%r15, [%rd6+16];
	st.local.u32 	[%rd5], %r15;
	{ // callseq 37, 0
	.param .b64 param0;
	st.param.b64 	[param0], %rd8;
	.param .b64 param1;
	st.param.b64 	[param1], %rd4;
	.param .b32 retval0;
	call.uni (retval0), 
	vprintf, 
	(
	param0, 
	param1
	);
	ld.param.b32 	%r16, [retval0];
	} // callseq 37
	ld.global.u32 	%r18, [%rd6+20];
	st.local.u32 	[%rd5], %r18;
	{ // callseq 38, 0
	.param .b64 param0;
	st.param.b64 	[param0], %rd8;
	.param .b64 param1;
	st.param.b64 	[param1], %rd4;
	.param .b32 retval0;
	call.uni (retval0), 
	vprintf, 
	(
	param0, 
	param1
	);
	ld.param.b32 	%r19, [retval0];
	} // callseq 38
	ld.global.u32 	%r21, [%rd6+24];
	st.local.u32 	[%rd5], %r21;
	{ // callseq 39, 0
	.param .b64 param0;
	st.param.b64 	[param0], %rd8;
	.param .b64 param1;
	st.param.b64 	[param1], %rd4;
	.param .b32 retval0;
	call.uni (retval0), 
	vprintf, 
	(
	param0, 
	param1
	);
	ld.param.b32 	%r22, [retval0];
	} // callseq 39
	ld.global.u32 	%r24, [%rd6+28];
	st.local.u32 	[%rd5], %r24;
	{ // callseq 40, 0
	.param .b64 param0;
	st.param.b64 	[param0], %rd8;
	.param .b64 param1;
	st.param.b64 	[param1], %rd4;
	.param .b32 retval0;
	call.uni (retval0), 
	vprintf, 
	(
	param0, 
	param1
	);
	ld.param.b32 	%r25, [retval0];
	} // callseq 40
	ld.global.u32 	%r27, [%rd6+32];
	st.local.u32 	[%rd5], %r27;
	{ // callseq 41, 0
	.param .b64 param0;
	st.param.b64 	[param0], %rd8;
	.param .b64 param1;
	st.param.b64 	[param1], %rd4;
	.param .b32 retval0;
	call.uni (retval0), 
	vprintf, 
	(
	param0, 
	param1
	);
	ld.param.b32 	%r28, [retval0];
	} // callseq 41
	ld.global.u32 	%r30, [%rd6+36];
	st.local.u32 	[%rd5], %r30;
	{ // callseq 42, 0
	.param .b64 param0;
	st.param.b64 	[param0], %rd8;
	.param .b64 param1;
	st.param.b64 	[param1], %rd4;
	.param .b32 retval0;
	call.uni (retval0), 
	vprintf, 
	(
	param0, 
	param1
	);
	ld.param.b32 	%r31, [retval0];
	} // callseq 42
	ld.global.u32 	%r33, [%rd6+40];
	st.local.u32 	[%rd5], %r33;
	{ // callseq 43, 0
	.param .b64 param0;
	st.param.b64 	[param0], %rd8;
	.param .b64 param1;
	st.param.b64 	[param1], %rd4;
	.param .b32 retval0;
	call.uni (retval0), 
	vprintf, 
	(
	param0, 
	param1
	);
	ld.param.b32 	%r34, [retval0];
	} // callseq 43
	ld.global.u32 	%r36, [%rd6+44];
	st.local.u32 	[%rd5], %r36;
	{ // callseq 44, 0
	.param .b64 param0;
	st.param.b64 	[param0], %rd8;
	.param .b64 param1;
	st.param.b64 	[param1], %rd4;
	.param .b32 retval0;
	call.uni (retval0), 
	vprintf, 
	(
	param0, 
	param1
	);
	ld.param.b32 	%r37, [retval0];
	} // callseq 44
	ld.global.u32 	%r39, [%rd6+48];
	st.local.u32 	[%rd5], %r39;
	{ // callseq 45, 0
	.param .b64 param0;
	st.param.b64 	[param0], %rd8;
	.param .b64 param1;
	st.param.b64 	[param1], %rd4;
	.param .b32 retval0;
	call.uni (retval0), 
	vprintf, 
	(
	param0, 
	param1
	);
	ld.param.b32 	%r40, [retval0];
	} // callseq 45
	ld.global.u32 	%r42, [%rd6+52];
	st.local.u32 	[%rd5], %r42;
	{ // callseq 46, 0
	.param .b64 param0;
	st.param.b64 	[param0], %rd8;
	.param .b64 param1;
	st.param.b64 	[param1], %rd4;
	.param .b32 retval0;
	call.uni (retval0), 
	vprintf, 
	(
	param0, 
	param1
	);
	ld.param.b32 	%r43, [retval0];
	} // callseq 46
	ld.global.u32 	%r45, [%rd6+56];
	st.local.u32 	[%rd5], %r45;
	{ // callseq 47, 0
	.param .b64 param0;
	st.param.b64 	[param0], %rd8;
	.param .b64 param1;
	st.param.b64 	[param1], %rd4;
	.param .b32 retval0;
	call.uni (retval0), 
	vprintf, 
	(
	param0, 
	param1
	);
	ld.param.b32 	%r46, [retval0];
	} // callseq 47
	ld.global.u32 	%r48, [%rd6+60];
	st.local.u32 	[%rd5], %r48;
	{ // callseq 48, 0
	.param .b64 param0;
	st.param.b64 	[param0], %rd8;
	.param .b64 param1;
	st.param.b64 	[param1], %rd4;
	.param .b32 retval0;
	call.uni (retval0), 
	vprintf, 
	(
	param0, 
	param1
	);
	ld.param.b32 	%r49, [retval0];
	} // callseq 48
	ld.global.u32 	%r51, [%rd6+64];
	st.local.u32 	[%rd5], %r51;
	{ // callseq 49, 0
	.param .b64 param0;
	st.param.b64 	[param0], %rd8;
	.param .b64 param1;
	st.param.b64 	[param1], %rd4;
	.param .b32 retval0;
	call.uni (retval0), 
	vprintf, 
	(
	param0, 
	param1
	);
	ld.param.b32 	%r52, [retval0];
	} // callseq 49
	ld.global.u32 	%r54, [%rd6+68];
	st.local.u32 	[%rd5], %r54;
	{ // callseq 50, 0
	.param .b64 param0;
	st.param.b64 	[param0], %rd8;
	.param .b64 param1;
	st.param.b64 	[param1], %rd4;
	.param .b32 retval0;
	call.uni (retval0), 
	vprintf, 
	(
	param0, 
	param1
	);
	ld.param.b32 	%r55, [retval0];
	} // callseq 50
	ld.global.u32 	%r57, [%rd6+72];
	st.local.u32 	[%rd5], %r57;
	{ // callseq 51, 0
	.param .b64 param0;
	st.param.b64 	[param0], %rd8;
	.param .b64 param1;
	st.param.b64 	[param1], %rd4;
	.param .b32 retval0;
	call.uni (retval0), 
	vprintf, 
	(
	param0, 
	param1
	);
	ld.param.b32 	%r58, [retval0];
	} // callseq 51
	ld.global.u32 	%r60, [%rd6+76];
	st.local.u32 	[%rd5], %r60;
	{ // callseq 52, 0
	.param .b64 param0;
	st.param.b64 	[param0], %rd8;
	.param .b64 param1;
	st.param.b64 	[param1], %rd4;
	.param .b32 retval0;
	call.uni (retval0), 
	vprintf, 
	(
	param0, 
	param1
	);
	ld.param.b32 	%r61, [retval0];
	} // callseq 52
	ld.global.u32 	%r63, [%rd6+80];
	st.local.u32 	[%rd5], %r63;
	{ // callseq 53, 0
	.param .b64 param0;
	st.param.b64 	[param0], %rd8;
	.param .b64 param1;
	st.param.b64 	[param1], %rd4;
	.param .b32 retval0;
	call.uni (retval0), 
	vprintf, 
	(
	param0, 
	param1
	);
	ld.param.b32 	%r64, [retval0];
	} // callseq 53
	ld.global.u32 	%r66, [%rd6+84];
	st.local.u32 	[%rd5], %r66;
	{ // callseq 54, 0
	.param .b64 param0;
	st.param.b64 	[param0], %rd8;
	.param .b64 param1;
	st.param.b64 	[param1], %rd4;
	.param .b32 retval0;
	call.uni (retval0), 
	vprintf, 
	(
	param0, 
	param1
	);
	ld.param.b32 	%r67, [retval0];
	} // callseq 54
	ld.global.u32 	%r69, [%rd6+88];
	st.local.u32 	[%rd5], %r69;
	{ // callseq 55, 0
	.param .b64 param0;
	st.param.b64 	[param0], %rd8;
	.param .b64 param1;
	st.param.b64 	[param1], %rd4;
	.param .b32 retval0;
	call.uni (retval0), 
	vprintf, 
	(
	param0, 
	param1
	);
	ld.param.b32 	%r70, [retval0];
	} // callseq 55
	ld.global.u32 	%r72, [%rd6+92];
	st.local.u32 	[%rd5], %r72;
	{ // callseq 56, 0
	.param .b64 param0;
	st.param.b64 	[param0], %rd8;
	.param .b64 param1;
	st.param.b64 	[param1], %rd4;
	.param .b32 retval0;
	call.uni (retval0), 
	vprintf, 
	(
	param0, 
	param1
	);
	ld.param.b32 	%r73, [retval0];
	} // callseq 56
	ld.global.u32 	%r75, [%rd6+96];
	st.local.u32 	[%rd5], %r75;
	{ // callseq 57, 0
	.param .b64 param0;
	st.param.b64 	[param0], %rd8;
	.param .b64 param1;
	st.param.b64 	[param1], %rd4;
	.param .b32 retval0;
	call.uni (retval0), 
	vprintf, 
	(
	param0, 
	param1
	);
	ld.param.b32 	%r76, [retval0];
	} // callseq 57
	ld.global.u32 	%r78, [%rd6+100];
	st.local.u32 	[%rd5], %r78;
	{ // callseq 58, 0
	.param .b64 param0;
	st.param.b64 	[param0], %rd8;
	.param .b64 param1;
	st.param.b64 	[param1], %rd4;
	.param .b32 retval0;
	call.uni (retval0), 
	vprintf, 
	(
	param0, 
	param1
	);
	ld.param.b32 	%r79, [retval0];
	} // callseq 58
	ld.global.u32 	%r81, [%rd6+104];
	st.local.u32 	[%rd5], %r81;
	{ // callseq 59, 0
	.param .b64 param0;
	st.param.b64 	[param0], %rd8;
	.param .b64 param1;
	st.param.b64 	[param1], %rd4;
	.param .b32 retval0;
	call.uni (retval0), 
	vprintf, 
	(
	param0, 
	param1
	);
	ld.param.b32 	%r82, [retval0];
	} // callseq 59
	ld.global.u32 	%r84, [%rd6+108];
	st.local.u32 	[%rd5], %r84;
	{ // callseq 60, 0
	.param .b64 param0;
	st.param.b64 	[param0], %rd8;
	.param .b64 param1;
	st.param.b64 	[param1], %rd4;
	.param .b32 retval0;
	call.uni (retval0), 
	vprintf, 
	(
	param0, 
	param1
	);
	ld.param.b32 	%r85, [retval0];
	} // callseq 60
	ld.global.u32 	%r87, [%rd6+112];
	st.local.u32 	[%rd5], %r87;
	{ // callseq 61, 0
	.param .b64 param0;
	st.param.b64 	[param0], %rd8;
	.param .b64 param1;
	st.param.b64 	[param1], %rd4;
	.param .b32 retval0;
	call.uni (retval0), 
	vprintf, 
	(
	param0, 
	param1
	);
	ld.param.b32 	%r88, [retval0];
	} // callseq 61
	mov.u64 	%rd9, $str$2;
	cvta.global.u64 	%rd10, %rd9;
	{ // callseq 62, 0
	.param .b64 param0;
	st.param.b64 	[param0], %rd10;
	.param .b64 param1;
	st.param.b64 	[param1], 0;
	.param .b32 retval0;
	call.uni (retval0), 
	vprintf, 
	(
	param0, 
	param1
	);
	ld.param.b32 	%r90, [retval0];
	} // callseq 62
	ret;

}


// ===== COMPILED SASS (sm_100) =====

	.target	sm_100

	.elftype	@"ET_EXEC"


//--------------------- .note.nv.tkinfo           --------------------------
	.section	.note.nv.tkinfo,"",@"SHT_NOTE"
	.sectionflags	@"SHF_NOTE_NV_TKINFO"
	.tkinfo
        /*0018*/ 	.word	0x00000002
        /*0030*/ 	.string	""
        /*0030*/ 	.string	"ptxas"
        /*0030*/ 	.string	"Cuda compilation tools, release 13.0, V13.0.88"
        /*0030*/ 	.string	"Build cuda_13.0.r13.0/compiler.36424714_0"
        /*0030*/ 	.string	"-arch sm_100 -m 64 "



//--------------------- .note.nv.cuinfo           --------------------------
	.section	.note.nv.cuinfo,"",@"SHT_NOTE"
	.sectionflags	@"SHF_NOTE_NV_CUINFO"
        /*0018*/ 	.short	0x0002
        /*001a*/ 	.short	0x0064
        /*001c*/ 	.short	0x0082
	.zero		2


//--------------------- .nv.info                  --------------------------
	.section	.nv.info,"",@"SHT_CUDA_INFO"
	.align	4


	//----- nvinfo : EIATTR_REGCOUNT
	.align		4
        /*0000*/ 	.byte	0x04, 0x2f
        /*0002*/ 	.short	(.L_5 - .L_4)
	.align		4
.L_4:
        /*0004*/ 	.word	index@(_Z12improve_iterPiS_P4EdgeS_S_P5pointS_PxS_S_i)
        /*0008*/ 	.word	0x00000042


	//----- nvinfo : EIATTR_FRAME_SIZE
	.align		4
.L_5:
        /*000c*/ 	.byte	0x04, 0x11
        /*000e*/ 	.short	(.L_7 - .L_6)
	.align		4
.L_6:
        /*0010*/ 	.word	index@($__internal_2_$__cuda_sm20_dsqrt_rn_f64_mediumpath_v1)
        /*0014*/ 	.word	0x00000000


	//----- nvinfo : EIATTR_FRAME_SIZE
	.align		4
.L_7:
        /*0018*/ 	.byte	0x04, 0x11
        /*001a*/ 	.short	(.L_9 - .L_8)
	.align		4
.L_8:
        /*001c*/ 	.word	index@(_Z12improve_iterPiS_P4EdgeS_S_P5pointS_PxS_S_i)
        /*0020*/ 	.word	0x00000000


	//----- nvinfo : EIATTR_REGCOUNT
	.align		4
.L_9:
        /*0024*/ 	.byte	0x04, 0x2f
        /*0026*/ 	.short	(.L_11 - .L_10)
	.align		4
.L_10:
        /*0028*/ 	.word	index@(_Z9checkTourPiiiiiS_S_P5pointi)
        /*002c*/ 	.word	0x00000028


	//----- nvinfo : EIATTR_FRAME_SIZE
	.align		4
.L_11:
        /*0030*/ 	.byte	0x04, 0x11
        /*0032*/ 	.short	(.L_13 - .L_12)
	.align		4
.L_12:
        /*0034*/ 	.word	index@($__internal_1_$__cuda_sm20_dsqrt_rn_f64_mediumpath_v1)
        /*0038*/ 	.word	0x00000000


	//----- nvinfo : EIATTR_FRAME_SIZE
	.align		4
.L_13:
        /*003c*/ 	.byte	0x04, 0x11
        /*003e*/ 	.short	(.L_15 - .L_14)
	.align		4
.L_14:
        /*0040*/ 	.word	index@($_Z9checkTourPiiiiiS_S_P5pointi$_Z3gcdii)
        /*0044*/ 	.word	0x00000000


	//----- nvinfo : EIATTR_FRAME_SIZE
	.align		4
.L_15:
        /*0048*/ 	.byte	0x04, 0x11
        /*004a*/ 	.short	(.L_17 - .L_16)
	.align		4
.L_16:
        /*004c*/ 	.word	index@(_Z9checkTourPiiiiiS_S_P5pointi)
        /*0050*/ 	.word	0x00000000


	//----- nvinfo : EIATTR_REGCOUNT
	.align		4
.L_17:
        /*0054*/ 	.byte	0x04, 0x2f
        /*0056*/ 	.short	(.L_19 - .L_18)
	.align		4
.L_18:
        /*0058*/ 	.word	index@(_Z13checkFullTourPiiiS_S_P5pointi)
        /*005c*/ 	.word	0x0000001f


	//----- nvinfo : EIATTR_FRAME_SIZE
	.align		4
.L_19:
        /*0060*/ 	.byte	0x04, 0x11
        /*0062*/ 	.short	(.L_21 - .L_20)
	.align		4
.L_20:
        /*0064*/ 	.word	index@($__internal_0_$__cuda_sm20_dsqrt_rn_f64_mediumpath_v1)
        /*0068*/ 	.word	0x00000000


	//----- nvinfo : EIATTR_FRAME_SIZE
	.align		4
.L_21:
        /*006c*/ 	.byte	0x04, 0x11
        /*006e*/ 	.short	(.L_23 - .L_22)
	.align		4
.L_22:
        /*0070*/ 	.word	index@(_Z13checkFullTourPiiiS_S_P5pointi)
        /*0074*/ 	.word	0x00000000


	//----- nvinfo : EIATTR_REGCOUNT
	.align		4
.L_23:
        /*0078*/ 	.byte	0x04, 0x2f
        /*007a*/ 	.short	(.L_25 - .L_24)
	.align		4
.L_24:
        /*007c*/ 	.word	index@(_Z6printtPi)
        /*0080*/ 	.word	0x0000001c


	//----- nvinfo : EIATTR_FRAME_SIZE
	.align		4
.L_25:
        /*0084*/ 	.byte	0x04, 0x11
        /*0086*/ 	.short	(.L_27 - .L_26)
	.align		4
.L_26:
        /*0088*/ 	.word	index@(_Z6printtPi)
        /*008c*/ 	.word	0x00000008


	//----- nvinfo : EIATTR_REGCOUNT
	.align		4
.L_27:
        /*0090*/ 	.byte	0x04, 0x2f
        /*0092*/ 	.short	(.L_29 - .L_28)
	.align		4
.L_28:
        /*0094*/ 	.word	index@(_Z7printttPi)
        /*0098*/ 	.word	0x00000018


	//----- nvinfo : EIATTR_FRAME_SIZE
	.align		4
.L_29:
        /*009c*/ 	.byte	0x04, 0x11
        /*009e*/ 	.short	(.L_31 - .L_30)
	.align		4
.L_30:
        /*00a0*/ 	.word	index@(_Z7printttPi)
        /*00a4*/ 	.word	0x00000008


	//----- nvinfo : EIATTR_MIN_STACK_SIZE
	.align		4
.L_31:
        /*00a8*/ 	.byte	0x04, 0x12
        /*00aa*/ 	.short	(.L_33 - .L_32)
	.align		4
.L_32:
        /*00ac*/ 	.word	index@(_Z7printttPi)
        /*00b0*/ 	.word	0x00000008


	//----- nvinfo : EIATTR_MIN_STACK_SIZE
	.align		4
.L_33:
        /*00b4*/ 	.byte	0x04, 0x12
        /*00b6*/ 	.short	(.L_35 - .L_34)
	.align		4
.L_34:
        /*00b8*/ 	.word	index@(_Z6printtPi)
        /*00bc*/ 	.word	0x00000008


	//----- nvinfo : EIATTR_MIN_STACK_SIZE
	.align		4
.L_35:
        /*00c0*/ 	.byte	0x04, 0x12
        /*00c2*/ 	.short	(.L_37 - .L_36)
	.align		4
.L_36:
        /*00c4*/ 	.word	index@(_Z13checkFullTourPiiiS_S_P5pointi)
        /*00c8*/ 	.word	0x00000000


	//----- nvinfo : EIATTR_MIN_STACK_SIZE
	.align		4
.L_37:
        /*00cc*/ 	.byte	0x04, 0x12
        /*00ce*/ 	.short	(.L_39 - .L_38)
	.align		4
.L_38:
        /*00d0*/ 	.word	index@(_Z9checkTourPiiiiiS_S_P5pointi)
        /*00d4*/ 	.word	0x00000000


	//----- nvinfo : EIATTR_MIN_STACK_SIZE
	.align		4
.L_39:
        /*00d8*/ 	.byte	0x04, 0x12
        /*00da*/ 	.short	(.L_41 - .L_40)
	.align		4
.L_40:
        /*00dc*/ 	.word	index@(_Z12improve_iterPiS_P4EdgeS_S_P5pointS_PxS_S_i)
        /*00e0*/ 	.word	0x00000000
.L_41:


//--------------------- .nv.compat                --------------------------
	.section	.nv.compat,"",@"SHT_CUDA_COMPAT_INFO"
	.align	4
        /*0000*/ 	.byte	0x02, 0x09, 0x00, 0x00, 0x02, 0x02, 0x01, 0x00, 0x02, 0x05, 0x05, 0x00, 0x03, 0x07, 0x01, 0x01
        /*0010*/ 	.byte	0x02, 0x03, 0x00, 0x00, 0x02, 0x06, 0x01, 0x00, 0x04, 0x0b, 0x08, 0x00, 0x01, 0x00, 0x00, 0x00
        /*0020*/ 	.byte	0x00, 0x00, 0x00, 0x00


//--------------------- .nv.info._Z7printttPi     --------------------------
	.section	.nv.info._Z7printttPi,"",@"SHT_CUDA_INFO"
	.sectionflags	@""
	.align	4


	//----- nvinfo : EIATTR_CUDA_API_VERSION
	.align		4
        /*0000*/ 	.byte	0x04, 0x37
        /*0002*/ 	.short	(.L_43 - .L_42)
.L_42:
        /*0004*/ 	.word	0x00000082


	//----- nvinfo : EIATTR_KPARAM_INFO
	.align		4
.L_43:
        /*0008*/ 	.byte	0x04, 0x17
        /*000a*/ 	.short	(.L_45 - .L_44)
.L_44:
        /*000c*/ 	.word	0x00000000
        /*0010*/ 	.short	0x0000
        /*0012*/ 	.short	0x0000
        /*0014*/ 	.byte	0x00, 0xf5, 0x21, 0x00


	//----- nvinfo : EIATTR_SPARSE_MMA_MASK
	.align		4
.L_45:
        /*0018*/ 	.byte	0x03, 0x50
        /*001a*/ 	.short	0x0000


	//----- nvinfo : EIATTR_MAXREG_COUNT
	.align		4
        /*001c*/ 	.byte	0x03, 0x1b
        /*001e*/ 	.short	0x00ff


	//----- nvinfo : EIATTR_EXTERNS
	.align		4
        /*0020*/ 	.byte	0x04, 0x0f
        /*0022*/ 	.short	(.L_47 - .L_46)


	//   ....[0]....
	.align		4
.L_46:
        /*0024*/ 	.word	index@(vprintf)


	//----- nvinfo : EIATTR_MERCURY_ISA_VERSION
	.align		4
.L_47:
        /*0028*/ 	.byte	0x03, 0x5f
        /*002a*/ 	.short	0x0101


	//----- nvinfo : EIATTR_VRC_CTA_INIT_COUNT
	.align		4
        /*002c*/ 	.byte	0x02, 0x4a
	.zero		1
	.zero		1


	//----- nvinfo : EIATTR_SYSCALL_OFFSETS
	.align		4
        /*0030*/ 	.byte	0x04, 0x46
        /*0032*/ 	.short	(.L_49 - .L_48)


	//   ....[0]....
.L_48:
        /*0034*/ 	.word	0x000000e0


	//   ....[1]....
        /*0038*/ 	.word	0x00000190


	//   ....[2]....
        /*003c*/ 	.word	0x00000240


	//   ....[3]....
        /*0040*/ 	.word	0x000002f0


	//   ....[4]....
        /*0044*/ 	.word	0x000003a0


	//   ....[5]....
        /*0048*/ 	.word	0x00000450


	//   ....[6]....
        /*004c*/ 	.word	0x00000500


	//   ....[7]....
        /*0050*/ 	.word	0x000005b0


	//   ....[8]....
        /*0054*/ 	.word	0x00000660


	//   ....[9]....
        /*0058*/ 	.word	0x00000710


	//   ....[10]....
        /*005c*/ 	.word	0x000007c0


	//   ....[11]....
        /*0060*/ 	.word	0x00000870


	//   ....[12]....
        /*0064*/ 	.word	0x00000920


	//   ....[13]....
        /*0068*/ 	.word	0x000009d0


	//   ....[14]....
        /*006c*/ 	.word	0x00000a80


	//   ....[15]....
        /*0070*/ 	.word	0x00000b30


	//   ....[16]....
        /*0074*/ 	.word	0x00000be0


	//   ....[17]....
        /*0078*/ 	.word	0x00000c90


	//   ....[18]....
        /*007c*/ 	.word	0x00000d40


	//   ....[19]....
        /*0080*/ 	.word	0x00000df0


	//   ....[20]....
        /*0084*/ 	.word	0x00000ea0


	//   ....[21]....
        /*0088*/ 	.word	0x00000f50


	//   ....[22]....
        /*008c*/ 	.word	0x00001000


	//   ....[23]....
        /*0090*/ 	.word	0x000010b0


	//   ....[24]....
        /*0094*/ 	.word	0x00001160


	//   ....[25]....
        /*0098*/ 	.word	0x00001210


	//   ....[26]....
        /*009c*/ 	.word	0x000012c0


	//   ....[27]....
        /*00a0*/ 	.word	0x00001370


	//   ....[28]....
        /*00a4*/ 	.word	0x00001420


	//   ....[29]....
        /*00a8*/ 	.word	0x000014d0


	//   ....[30]....
        /*00ac*/ 	.word	0x00001540


	//----- nvinfo : EIATTR_EXIT_INSTR_OFFSETS
	.align		4
.L_49:
        /*00b0*/ 	.byte	0x04, 0x1c
        /*00b2*/ 	.short	(.L_51 - .L_50)


	//   ....[0]....
.L_50:
        /*00b4*/ 	.word	0x00001550


	//----- nvinfo : EIATTR_CBANK_PARAM_SIZE
	.align		4
.L_51:
        /*00b8*/ 	.byte	0x03, 0x19
        /*00ba*/ 	.short	0x0008


	//----- nvinfo : EIATTR_PARAM_CBANK
	.align		4
        /*00bc*/ 	.byte	0x04, 0x0a
        /*00be*/ 	.short	(.L_53 - .L_52)
	.align		4
.L_52:
        /*00c0*/ 	.word	index@(.nv.constant0._Z7printttPi)
        /*00c4*/ 	.short	0x0380
        /*00c6*/ 	.short	0x0008


	//----- nvinfo : EIATTR_SW_WAR
	.align		4
.L_53:
        /*00c8*/ 	.byte	0x04, 0x36
        /*00ca*/ 	.short	(.L_55 - .L_54)
.L_54:
        /*00cc*/ 	.word	0x00000008
.L_55:


//--------------------- .nv.info._Z6printtPi      --------------------------
	.section	.nv.info._Z6printtPi,"",@"SHT_CUDA_INFO"
	.sectionflags	@""
	.align	4


	//----- nvinfo : EIATTR_CUDA_API_VERSION
	.align		4
        /*0000*/ 	.byte	0x04, 0x37
        /*0002*/ 	.short	(.L_57 - .L_56)
.L_56:
        /*0004*/ 	.word	0x00000082


	//----- nvinfo : EIATTR_KPARAM_INFO
	.align		4
.L_57:
        /*0008*/ 	.byte	0x04, 0x17
        /*000a*/ 	.short	(.L_59 - .L_58)
.L_58:
        /*000c*/ 	.word	0x00000000
        /*0010*/ 	.short	0x0000
        /*0012*/ 	.short	0x0000
        /*0014*/ 	.byte	0x00, 0xf5, 0x21, 0x00


	//----- nvinfo : EIATTR_SPARSE_MMA_MASK
	.align		4
.L_59:
        /*0018*/ 	.byte	0x03, 0x50
        /*001a*/ 	.short	0x0000


	//----- nvinfo : EIATTR_MAXREG_COUNT
	.align		4
        /*001c*/ 	.byte	0x03, 0x1b
        /*001e*/ 	.short	0x00ff


	//----- nvinfo : EIATTR_EXTERNS
	.align		4
        /*0020*/ 	.byte	0x04, 0x0f
        /*0022*/ 	.short	(.L_61 - .L_60)


	//   ....[0]....
	.align		4
.L_60:
        /*0024*/ 	.word	index@(vprintf)


	//----- nvinfo : EIATTR_MERCURY_ISA_VERSION
	.align		4
.L_61:
        /*0028*/ 	.byte	0x03, 0x5f
        /*002a*/ 	.short	0x0101


	//----- nvinfo : EIATTR_VRC_CTA_INIT_COUNT
	.align		4
        /*002c*/ 	.byte	0x02, 0x4a
	.zero		1
	.zero		1


	//----- nvinfo : EIATTR_SYSCALL_OFFSETS
	.align		4
        /*0030*/ 	.byte	0x04, 0x46
        /*0032*/ 	.short	(.L_63 - .L_62)


	//   ....[0]....
.L_62:
        /*0034*/ 	.word	0x00000170


	//   ....[1]....
        /*0038*/ 	.word	0x00000230


	//   ....[2]....
        /*003c*/ 	.word	0x000002d0


	//   ....[3]....
        /*0040*/ 	.word	0x00000370


	//   ....[4]....
        /*0044*/ 	.word	0x00000410


	//   ....[5]....
        /*0048*/ 	.word	0x000004b0


	//   ....[6]....
        /*004c*/ 	.word	0x00000550


	//   ....[7]....
        /*0050*/ 	.word	0x000005f0


	//   ....[8]....
        /*0054*/ 	.word	0x00000690


	//   ....[9]....
        /*0058*/ 	.word	0x00000730


	//   ....[10]....
        /*005c*/ 	.word	0x000007d0


	//   ....[11]....
        /*0060*/ 	.word	0x00000870


	//   ....[12]....
        /*0064*/ 	.word	0x00000910


	//   ....[13]....
        /*0068*/ 	.word	0x000009b0


	//   ....[14]....
        /*006c*/ 	.word	0x00000a50


	//   ....[15]....
        /*0070*/ 	.word	0x00000af0


	//   ....[16]....
        /*0074*/ 	.word	0x00000b90


	//   ....[17]....
        /*0078*/ 	.word	0x00000c30


	//   ....[18]....
        /*007c*/ 	.word	0x00000cd0


	//   ....[19]....
        /*0080*/ 	.word	0x00000d70


	//   ....[20]....
        /*0084*/ 	.word	0x00000e10


	//   ....[21]....
        /*0088*/ 	.word	0x00000eb0


	//   ....[22]....
        /*008c*/ 	.word	0x00000f50


	//   ....[23]....
        /*0090*/ 	.word	0x00000ff0


	//   ....[24]....
        /*0094*/ 	.word	0x00001090


	//   ....[25]....
        /*0098*/ 	.word	0x00001130


	//   ....[26]....
        /*009c*/ 	.word	0x000011d0


	//   ....[27]....
        /*00a0*/ 	.word	0x00001270


	//   ....[28]....
        /*00a4*/ 	.word	0x00001310


	//   ....[29]....
        /*00a8*/ 	.word	0x000013b0


	//   ....[30]....
        /*00ac*/ 	.word	0x00001420


	//----- nvinfo : EIATTR_EXIT_INSTR_OFFSETS
	.align		4
.L_63:
        /*00b0*/ 	.byte	0x04, 0x1c
        /*00b2*/ 	.short	(.L_65 - .L_64)


	//   ....[0]....
.L_64:
        /*00b4*/ 	.word	0x00001470


	//----- nvinfo : EIATTR_CRS_STACK_SIZE
	.align		4
.L_65:
        /*00b8*/ 	.byte	0x04, 0x1e
        /*00ba*/ 	.short	(.L_67 - .L_66)
.L_66:
        /*00bc*/ 	.word	0x00000000


	//----- nvinfo : EIATTR_CBANK_PARAM_SIZE
	.align		4
.L_67:
        /*00c0*/ 	.byte	0x03, 0x19
        /*00c2*/ 	.short	0x0008


	//----- nvinfo : EIATTR_PARAM_CBANK
	.align		4
        /*00c4*/ 	.byte	0x04, 0x0a
        /*00c6*/ 	.short	(.L_69 - .L_68)
	.align		4
.L_68:
        /*00c8*/ 	.word	index@(.nv.constant0._Z6printtPi)
        /*00cc*/ 	.short	0x0380
        /*00ce*/ 	.short	0x0008


	//----- nvinfo : EIATTR_SW_WAR
	.align		4
.L_69:
        /*00d0*/ 	.byte	0x04, 0x36
        /*00d2*/ 	.short	(.L_71 - .L_70)
.L_70:
        /*00d4*/ 	.word	0x00000008
.L_71:


//--------------------- .nv.info._Z13checkFullTourPiiiS_S_P5pointi --------------------------
	.section	.nv.info._Z13checkFullTourPiiiS_S_P5pointi,"",@"SHT_CUDA_INFO"
	.sectionflags	@""
	.align	4


	//----- nvinfo : EIATTR_CUDA_API_VERSION
	.align		4
        /*0000*/ 	.byte	0x04, 0x37
        /*0002*/ 	.short	(.L_73 - .L_72)
.L_72:
        /*0004*/ 	.word	0x00000082


	//----- nvinfo : EIATTR_KPARAM_INFO
	.align		4
.L_73:
        /*0008*/ 	.byte	0x04, 0x17
        /*000a*/ 	.short	(.L_75 - .L_74)
.L_74:
        /*000c*/ 	.word	0x00000000
        /*0010*/ 	.short	0x0006
        /*0012*/ 	.short	0x0028
        /*0014*/ 	.byte	0x00, 0xf0, 0x11, 0x00


	//----- nvinfo : EIATTR_KPARAM_INFO
	.align		4
.L_75:
        /*0018*/ 	.byte	0x04, 0x17
        /*001a*/ 	.short	(.L_77 - .L_76)
.L_76:
        /*001c*/ 	.word	0x00000000
        /*0020*/ 	.short	0x0005
        /*0022*/ 	.short	0x0020
        /*0024*/ 	.byte	0x00, 0xf5, 0x21, 0x00


	//----- nvinfo : EIATTR_KPARAM_INFO
	.align		4
.L_77:
        /*0028*/ 	.byte	0x04, 0x17
        /*002a*/ 	.short	(.L_79 - .L_78)
.L_78:
        /*002c*/ 	.word	0x00000000
        /*0030*/ 	.short	0x0004
        /*0032*/ 	.short	0x0018
        /*0034*/ 	.byte	0x00, 0xf5, 0x21, 0x00


	//----- nvinfo : EIATTR_KPARAM_INFO
	.align		4
.L_79:
        /*0038*/ 	.byte	0x04, 0x17
        /*003a*/ 	.short	(.L_81 - .L_80)
.L_80:
        /*003c*/ 	.word	0x00000000
        /*0040*/ 	.short	0x0003
        /*0042*/ 	.short	0x0010
        /*0044*/ 	.byte	0x00, 0xf5, 0x21, 0x00


	//----- nvinfo : EIATTR_KPARAM_INFO
	.align		4
.L_81:
        /*0048*/ 	.byte	0x04, 0x17
        /*004a*/ 	.short	(.L_83 - .L_82)
.L_82:
        /*004c*/ 	.word	0x00000000
        /*0050*/ 	.short	0x0002
        /*0052*/ 	.short	0x000c
        /*0054*/ 	.byte	0x00, 0xf0, 0x11, 0x00


	//----- nvinfo : EIATTR_KPARAM_INFO
	.align		4
.L_83:
        /*0058*/ 	.byte	0x04, 0x17
        /*005a*/ 	.short	(.L_85 - .L_84)
.L_84:
        /*005c*/ 	.word	0x00000000
        /*0060*/ 	.short	0x0001
        /*0062*/ 	.short	0x0008
        /*0064*/ 	.byte	0x00, 0xf0, 0x11, 0x00


	//----- nvinfo : EIATTR_KPARAM_INFO
	.align		4
.L_85:
        /*0068*/ 	.byte	0x04, 0x17
        /*006a*/ 	.short	(.L_87 - .L_86)
.L_86:
        /*006c*/ 	.word	0x00000000
        /*0070*/ 	.short	0x0000
        /*0072*/ 	.short	0x0000
        /*0074*/ 	.byte	0x00, 0xf5, 0x21, 0x00


	//----- nvinfo : EIATTR_SPARSE_MMA_MASK
	.align		4
.L_87:
        /*0078*/ 	.byte	0x03, 0x50
        /*007a*/ 	.short	0x0000


	//----- nvinfo : EIATTR_MAXREG_COUNT
	.align		4
        /*007c*/ 	.byte	0x03, 0x1b
        /*007e*/ 	.short	0x00ff


	//----- nvinfo : EIATTR_MERCURY_ISA_VERSION
	.align		4
        /*0080*/ 	.byte	0x03, 0x5f
        /*0082*/ 	.short	0x0101


	//----- nvinfo : EIATTR_VRC_CTA_INIT_COUNT
	.align		4
        /*0084*/ 	.byte	0x02, 0x4a
	.zero		1
	.zero		1


	//----- nvinfo : EIATTR_EXIT_INSTR_OFFSETS
	.align		4
        /*0088*/ 	.byte	0x04, 0x1c
        /*008a*/ 	.short	(.L_89 - .L_88)


	//   ....[0]....
.L_88:
        /*008c*/ 	.word	0x000000d0


	//   ....[1]....
        /*0090*/ 	.word	0x00001870


	//----- nvinfo : EIATTR_CRS_STACK_SIZE
	.align		4
.L_89:
        /*0094*/ 	.byte	0x04, 0x1e
        /*0096*/ 	.short	(.L_91 - .L_90)
.L_90:
        /*0098*/ 	.word	0x00000000


	//----- nvinfo : EIATTR_CBANK_PARAM_SIZE
	.align		4
.L_91:
        /*009c*/ 	.byte	0x03, 0x19
        /*009e*/ 	.short	0x002c


	//----- nvinfo : EIATTR_PARAM_CBANK
	.align		4
        /*00a0*/ 	.byte	0x04, 0x0a
        /*00a2*/ 	.short	(.L_93 - .L_92)
	.align		4
.L_92:
        /*00a4*/ 	.word	index@(.nv.constant0._Z13checkFullTourPiiiS_S_P5pointi)
        /*00a8*/ 	.short	0x0380
        /*00aa*/ 	.short	0x002c


	//----- nvinfo : EIATTR_SW_WAR
	.align		4
.L_93:
        /*00ac*/ 	.byte	0x04, 0x36
        /*00ae*/ 	.short	(.L_95 - .L_94)
.L_94:
        /*00b0*/ 	.word	0x00000008
.L_95:


//--------------------- .nv.info._Z9checkTourPiiiiiS_S_P5pointi --------------------------
	.section	.nv.info._Z9checkTourPiiiiiS_S_P5pointi,"",@"SHT_CUDA_INFO"
	.sectionflags	@""
	.align	4


	//----- nvinfo : EIATTR_CUDA_API_VERSION
	.align		4
        /*0000*/ 	.byte	0x04, 0x37
        /*0002*/ 	.short	(.L_97 - .L_96)
.L_96:
        /*0004*/ 	.word	0x00000082


	//----- nvinfo : EIATTR_KPARAM_INFO
	.align		4
.L_97:
        /*0008*/ 	.byte	0x04, 0x17
        /*000a*/ 	.short	(.L_99 - .L_98)
.L_98:
        /*000c*/ 	.word	0x00000000
        /*0010*/ 	.short	0x0008
        /*0012*/ 	.short	0x0030
        /*0014*/ 	.byte	0x00, 0xf0, 0x11, 0x00


	//----- nvinfo : EIATTR_KPARAM_INFO
	.align		4
.L_99:
        /*0018*/ 	.byte	0x04, 0x17
        /*001a*/ 	.short	(.L_101 - .L_100)
.L_100:
        /*001c*/ 	.word	0x00000000
        /*0020*/ 	.short	0x0007
        /*0022*/ 	.short	0x0028
        /*0024*/ 	.byte	0x00, 0xf5, 0x21, 0x00


	//----- nvinfo : EIATTR_KPARAM_INFO
	.align		4
.L_101:
        /*0028*/ 	.byte	0x04, 0x17
        /*002a*/ 	.short	(.L_103 - .L_102)
.L_102:
        /*002c*/ 	.word	0x00000000
        /*0030*/ 	.short	0x0006
        /*0032*/ 	.short	0x0020
        /*0034*/ 	.byte	0x00, 0xf5, 0x21, 0x00


	//----- nvinfo : EIATTR_KPARAM_INFO
	.align		4
.L_103:
        /*0038*/ 	.byte	0x04, 0x17
        /*003a*/ 	.short	(.L_105 - .L_104)
.L_104:
        /*003c*/ 	.word	0x00000000
        /*0040*/ 	.short	0x0005
        /*0042*/ 	.short	0x0018
        /*0044*/ 	.byte	0x00, 0xf5, 0x21, 0x00


	//----- nvinfo : EIATTR_KPARAM_INFO
	.align		4
.L_105:
        /*0048*/ 	.byte	0x04, 0x17
        /*004a*/ 	.short	(.L_107 - .L_106)
.L_106:
        /*004c*/ 	.word	0x00000000
        /*0050*/ 	.short	0x0004
        /*0052*/ 	.short	0x0014
        /*0054*/ 	.byte	0x00, 0xf0, 0x11, 0x00


	//----- nvinfo : EIATTR_KPARAM_INFO
	.align		4
.L_107:
        /*0058*/ 	.byte	0x04, 0x17
        /*005a*/ 	.short	(.L_109 - .L_108)
.L_108:
        /*005c*/ 	.word	0x00000000
        /*0060*/ 	.short	0x0003
        /*0062*/ 	.short	0x0010
        /*0064*/ 	.byte	0x00, 0xf0, 0x11, 0x00


	//----- nvinfo : EIATTR_KPARAM_INFO
	.align		4
.L_109:
        /*0068*/ 	.byte	0x04, 0x17
        /*006a*/ 	.short	(.L_111 - .L_110)
.L_110:
        /*006c*/ 	.word	0x00000000
        /*0070*/ 	.short	0x0002
        /*0072*/ 	.short	0x000c
        /*0074*/ 	.byte	0x00, 0xf0, 0x11, 0x00


	//----- nvinfo : EIATTR_KPARAM_INFO
	.align		4
.L_111:
        /*0078*/ 	.byte	0x04, 0x17
        /*007a*/ 	.short	(.L_113 - .L_112)
.L_112:
        /*007c*/ 	.word	0x00000000
        /*0080*/ 	.short	0x0001
        /*0082*/ 	.short	0x0008
        /*0084*/ 	.byte	0x00, 0xf0, 0x11, 0x00


	//----- nvinfo : EIATTR_KPARAM_INFO
	.align		4
.L_113:
        /*0088*/ 	.byte	0x04, 0x17
        /*008a*/ 	.short	(.L_115 - .L_114)
.L_114:
        /*008c*/ 	.word	0x00000000
        /*0090*/ 	.short	0x0000
        /*0092*/ 	.short	0x0000
        /*0094*/ 	.byte	0x00, 0xf5, 0x21, 0x00


	//----- nvinfo : EIATTR_SPARSE_MMA_MASK
	.align		4
.L_115:
        /*0098*/ 	.byte	0x03, 0x50
        /*009a*/ 	.short	0x0000


	//----- nvinfo : EIATTR_MAXREG_COUNT
	.align		4
        /*009c*/ 	.byte	0x03, 0x1b
        /*009e*/ 	.short	0x00ff


	//----- nvinfo : EIATTR_MERCURY_ISA_VERSION
	.align		4
        /*00a0*/ 	.byte	0x03, 0x5f
        /*00a2*/ 	.short	0x0101


	//----- nvinfo : EIATTR_VRC_CTA_INIT_COUNT
	.align		4
        /*00a4*/ 	.byte	0x02, 0x4a
	.zero		1
	.zero		1


	//----- nvinfo : EIATTR_EXIT_INSTR_OFFSETS
	.align		4
        /*00a8*/ 	.byte	0x04, 0x1c
        /*00aa*/ 	.short	(.L_117 - .L_116)


	//   ....[0]....
.L_116:
        /*00ac*/ 	.word	0x000000d0


	//   ....[1]....
        /*00b0*/ 	.word	0x00004100


	//   ....[2]....
        /*00b4*/ 	.word	0x00004330


	//----- nvinfo : EIATTR_CRS_STACK_SIZE
	.align		4
.L_117:
        /*00b8*/ 	.byte	0x04, 0x1e
        /*00ba*/ 	.short	(.L_119 - .L_118)
.L_118:
        /*00bc*/ 	.word	0x00000000


	//----- nvinfo : EIATTR_CBANK_PARAM_SIZE
	.align		4
.L_119:
        /*00c0*/ 	.byte	0x03, 0x19
        /*00c2*/ 	.short	0x0034


	//----- nvinfo : EIATTR_PARAM_CBANK
	.align		4
        /*00c4*/ 	.byte	0x04, 0x0a
        /*00c6*/ 	.short	(.L_121 - .L_120)
	.align		4
.L_120:
        /*00c8*/ 	.word	index@(.nv.constant0._Z9checkTourPiiiiiS_S_P5pointi)
        /*00cc*/ 	.short	0x0380
        /*00ce*/ 	.short	0x0034


	//----- nvinfo : EIATTR_SW_WAR
	.align		4
.L_121:
        /*00d0*/ 	.byte	0x04, 0x36
        /*00d2*/ 	.short	(.L_123 - .L_122)
.L_122:
        /*00d4*/ 	.word	0x00000008
.L_123:


//--------------------- .nv.info._Z12improve_iterPiS_P4EdgeS_S_P5pointS_PxS_S_i --------------------------
	.section	.nv.info._Z12improve_iterPiS_P4EdgeS_S_P5pointS_PxS_S_i,"",@"SHT_CUDA_INFO"
	.sectionflags	@""
	.align	4


	//----- nvinfo : EIATTR_CUDA_API_VERSION
	.align		4
        /*0000*/ 	.byte	0x04, 0x37
        /*0002*/ 	.short	(.L_125 - .L_124)
.L_124:
        /*0004*/ 	.word	0x00000082


	//----- nvinfo : EIATTR_KPARAM_INFO
	.align		4
.L_125:
        /*0008*/ 	.byte	0x04, 0x17
        /*000a*/ 	.short	(.L_127 - .L_126)
.L_126:
        /*000c*/ 	.word	0x00000000
        /*0010*/ 	.short	0x000a
        /*0012*/ 	.short	0x0050
        /*0014*/ 	.byte	0x00, 0xf0, 0x11, 0x00


	//----- nvinfo : EIATTR_KPARAM_INFO
	.align		4
.L_127:
        /*0018*/ 	.byte	0x04, 0x17
        /*001a*/ 	.short	(.L_129 - .L_128)
.L_128:
        /*001c*/ 	.word	0x00000000
        /*0020*/ 	.short	0x0009
        /*0022*/ 	.short	0x0048
        /*0024*/ 	.byte	0x00, 0xf5, 0x21, 0x00


	//----- nvinfo : EIATTR_KPARAM_INFO
	.align		4
.L_129:
        /*0028*/ 	.byte	0x04, 0x17
        /*002a*/ 	.short	(.L_131 - .L_130)
.L_130:
        /*002c*/ 	.word	0x00000000
        /*0030*/ 	.short	0x0008
        /*0032*/ 	.short	0x0040
        /*0034*/ 	.byte	0x00, 0xf5, 0x21, 0x00


	//----- nvinfo : EIATTR_KPARAM_INFO
	.align		4
.L_131:
        /*0038*/ 	.byte	0x04, 0x17
        /*003a*/ 	.short	(.L_133 - .L_132)
.L_132:
        /*003c*/ 	.word	0x00000000
        /*0040*/ 	.short	0x0007
        /*0042*/ 	.short	0x0038
        /*0044*/ 	.byte	0x00, 0xf5, 0x21, 0x00


	//----- nvinfo : EIATTR_KPARAM_INFO
	.align		4
.L_133:
        /*0048*/ 	.byte	0x04, 0x17
        /*004a*/ 	.short	(.L_135 - .L_134)
.L_134:
        /*004c*/ 	.word	0x00000000
        /*0050*/ 	.short	0x0006
        /*0052*/ 	.short	0x0030
        /*0054*/ 	.byte	0x00, 0xf5, 0x21, 0x00


	//----- nvinfo : EIATTR_KPARAM_INFO
	.align		4
.L_135:
        /*0058*/ 	.byte	0x04, 0x17
        /*005a*/ 	.short	(.L_137 - .L_136)
.L_136:
        /*005c*/ 	.word	0x00000000
        /*0060*/ 	.short	0x0005
        /*0062*/ 	.short	0x0028
        /*0064*/ 	.byte	0x00, 0xf5, 0x21, 0x00


	//----- nvinfo : EIATTR_KPARAM_INFO
	.align		4
.L_137:
        /*0068*/ 	.byte	0x04, 0x17
        /*006a*/ 	.short	(.L_139 - .L_138)
.L_138:
        /*006c*/ 	.word	0x00000000
        /*0070*/ 	.short	0x0004
        /*0072*/ 	.short	0x0020
        /*0074*/ 	.byte	0x00, 0xf5, 0x21, 0x00


	//----- nvinfo : EIATTR_KPARAM_INFO
	.align		4
.L_139:
        /*0078*/ 	.byte	0x04, 0x17
        /*007a*/ 	.short	(.L_141 - .L_140)
.L_140:
        /*007c*/ 	.word	0x00000000
        /*0080*/ 	.short	0x0003
        /*0082*/ 	.short	0x0018
        /*0084*/ 	.byte	0x00, 0xf5, 0x21, 0x00


	//----- nvinfo : EIATTR_KPARAM_INFO
	.align		4
.L_141:
        /*0088*/ 	.byte	0x04, 0x17
        /*008a*/ 	.short	(.L_143 - .L_142)
.L_142:
        /*008c*/ 	.word	0x00000000
        /*0090*/ 	.short	0x0002
        /*0092*/ 	.short	0x0010
        /*0094*/ 	.byte	0x00, 0xf5, 0x21, 0x00


	//----- nvinfo : EIATTR_KPARAM_INFO
	.align		4
.L_143:
        /*0098*/ 	.byte	0x04, 0x17
        /*009a*/ 	.short	(.L_145 - .L_144)
.L_144:
        /*009c*/ 	.word	0x00000000
        /*00a0*/ 	.short	0x0001
        /*00a2*/ 	.short	0x0008
        /*00a4*/ 	.byte	0x00, 0xf5, 0x21, 0x00


	//----- nvinfo : EIATTR_KPARAM_INFO
	.align		4
.L_145:
        /*00a8*/ 	.byte	0x04, 0x17
        /*00aa*/ 	.short	(.L_147 - .L_146)
.L_146:
        /*00ac*/ 	.word	0x00000000
        /*00b0*/ 	.short	0x0000
        /*00b2*/ 	.short	0x0000
        /*00b4*/ 	.byte	0x00, 0xf5, 0x21, 0x00


	//----- nvinfo : EIATTR_SPARSE_MMA_MASK
	.align		4
.L_147:
        /*00b8*/ 	.byte	0x03, 0x50
        /*00ba*/ 	.short	0x0000


	//----- nvinfo : EIATTR_MAXREG_COUNT
	.align		4
        /*00bc*/ 	.byte	0x03, 0x1b
        /*00be*/ 	.short	0x00ff


	//----- nvinfo : EIATTR_MERCURY_ISA_VERSION
	.align		4
        /*00c0*/ 	.byte	0x03, 0x5f
        /*00c2*/ 	.short	0x0101


	//----- nvinfo : EIATTR_VRC_CTA_INIT_COUNT
	.align		4
        /*00c4*/ 	.byte	0x02, 0x4a
	.zero		1
	.zero		1


	//----- nvinfo : EIATTR_EXIT_INSTR_OFFSETS
	.align		4
        /*00c8*/ 	.byte	0x04, 0x1c
        /*00ca*/ 	.short	(.L_149 - .L_148)


	//   ....[0]....
.L_148:
        /*00cc*/ 	.word	0x000000d0


	//   ....[1]....
        /*00d0*/ 	.word	0x00003770


	//   ....[2]....
        /*00d4*/ 	.word	0x00003d90


	//   ....[3]....
        /*00d8*/ 	.word	0x0000a1f0


	//   ....[4]....
        /*00dc*/ 	.word	0x0000b270


	//   ....[5]....
        /*00e0*/ 	.word	0x00011650


	//   ....[6]....
        /*00e4*/ 	.word	0x000125b0


	//----- nvinfo : EIATTR_CRS_STACK_SIZE
	.align		4
.L_149:
        /*00e8*/ 	.byte	0x04, 0x1e
        /*00ea*/ 	.short	(.L_151 - .L_150)
.L_150:
        /*00ec*/ 	.word	0x00000000


	//----- nvinfo : EIATTR_CBANK_PARAM_SIZE
	.align		4
.L_151:
        /*00f0*/ 	.byte	0x03, 0x19
        /*00f2*/ 	.short	0x0054


	//----- nvinfo : EIATTR_PARAM_CBANK
	.align		4
        /*00f4*/ 	.byte	0x04, 0x0a
        /*00f6*/ 	.short	(.L_153 - .L_152)
	.align		4
.L_152:
        /*00f8*/ 	.word	index@(.nv.constant0._Z12improve_iterPiS_P4EdgeS_S_P5pointS_PxS_S_i)
        /*00fc*/ 	.short	0x0380
        /*00fe*/ 	.short	0x0054


	//----- nvinfo : EIATTR_SW_WAR
	.align		4
.L_153:
        /*0100*/ 	.byte	0x04, 0x36
        /*0102*/ 	.short	(.L_155 - .L_154)
.L_154:
        /*0104*/ 	.word	0x00000008
.L_155:


//--------------------- .nv.callgraph             --------------------------
	.section	.nv.callgraph,"",@"SHT_CUDA_CALLGRAPH"
	.align	4
	.sectionentsize	8
	.align		4
        /*0000*/ 	.word	0x00000000
	.align		4
        /*0004*/ 	.word	0xffffffff
	.align		4
        /*0008*/ 	.word	index@(_Z7printttPi)
	.align		4
        /*000c*/ 	.word	index@(vprintf)
	.align		4
        /*0010*/ 	.word	index@(_Z6printtPi)
	.align		4
        /*0014*/ 	.word	index@(vprintf)
	.align		4
        /*0018*/ 	.word	0x00000000
	.align		4
        /*001c*/ 	.word	0xfffffffe
	.align		4
        /*0020*/ 	.word	0x00000000
	.align		4
        /*0024*/ 	.word	0xfffffffd
	.align		4
        /*0028*/ 	.word	0x00000000
	.align		4
        /*002c*/ 	.word	0xfffffffc


//--------------------- .nv.constant4             --------------------------
	.section	.nv.constant4,"a",@progbits
	.align	8
	.align		8
.nv.constant4:
        /*0000*/ 	.dword	vprintf
	.align		8
        /*0008*/ 	.dword	$str
	.align		8
        /*0010*/ 	.dword	$str$1
	.align		8
        /*0018*/ 	.dword	$str$2
	.align		8
        /*0020*/ 	.dword	$str$3


//--------------------- .text._Z7printttPi        --------------------------
	.section	.text._Z7printttPi,"ax",@progbits
	.align	128
        .global         _Z7printttPi
        .type           _Z7printttPi,@function
        .size           _Z7printttPi,(.L_x_565 - _Z7printttPi)
        .other          _Z7printttPi,@"STO_CUDA_ENTRY STV_DEFAULT"
_Z7printttPi:
.text._Z7printttPi:
[----:B------:R-:W0:Y:S01]  /*0000*/  LDC R1, c[0x0][0x37c] ;  /* 0x0000df00ff017b82 */ /* 0x000e220000000800 */
[----:B------:R-:W-:Y:S01]  /*0010*/  MOV R2, 0x0 ;  /* 0x0000000000027802 */ /* 0x000fe20000000f00 */
[----:B------:R-:W1:Y:S01]  /*0020*/  LDCU UR4, c[0x0][0x2f8] ;  /* 0x00005f00ff0477ac */ /* 0x000e620008000800 */
[----:B0-----:R-:W-:Y:S01]  /*0030*/  VIADD R1, R1, 0xfffffff8 ;  /* 0xfffffff801017836 */ /* 0x001fe20000000000 */
[----:B------:R-:W-:-:S04]  /*0040*/  CS2R R6, SRZ ;  /* 0x0000000000067805 */ /* 0x000fc8000001ff00 */
[----:B------:R0:W2:Y:S01]  /*0050*/  LDC.64 R8, c[0x4][R2] ;  /* 0x0100000002087b82 */ /* 0x0000a20000000a00 */
[----:B------:R-:W3:Y:S01]  /*0060*/  LDCU.64 UR6, c[0x4][0x20] ;  /* 0x01000400ff0677ac */ /* 0x000ee20008000a00 */
[----:B------:R-:W4:Y:S01]  /*0070*/  LDCU UR5, c[0x0][0x2fc] ;  /* 0x00005f80ff0577ac */ /* 0x000f220008000800 */
[----:B------:R-:W0:Y:S01]  /*0080*/  LDCU.64 UR36, c[0x0][0x358] ;  /* 0x00006b00ff2477ac */ /* 0x000e220008000a00 */
[----:B-1----:R-:W-:Y:S01]  /*0090*/  IADD3 R16, P0, PT, R1, UR4, RZ ;  /* 0x0000000401107c10 */ /* 0x002fe2000ff1e0ff */
[----:B---3--:R-:W-:Y:S01]  /*00a0*/  IMAD.U32 R4, RZ, RZ, UR6 ;  /* 0x00000006ff047e24 */ /* 0x008fe2000f8e00ff */
[----:B------:R-:W-:-:S03]  /*00b0*/  MOV R5, UR7 ;  /* 0x0000000700057c02 */ /* 0x000fc60008000f00 */
[----:B0---4-:R-:W-:-:S08]  /*00c0*/  IMAD.X R17, RZ, RZ, UR5, P0 ;  /* 0x00000005ff117e24 */ /* 0x011fd000080e06ff */
[----:B------:R-:W-:-:S07]  /*00d0*/  LEPC R20, `(.L_x_0) ;  /* 0x000000001014794e */ /* 0x000fce0000000000 */
[----:B--2---:R-:W-:Y:S05]  /*00e0*/  CALL.ABS.NOINC R8 ;  /* 0x0000000008007343 */ /* 0x004fea0003c00000 */
.L_x_0:
[----:B------:R-:W0:Y:S01]  /*00f0*/  LDC.64 R8, c[0x0][0x380] ;  /* 0x0000e000ff087b82 */ /* 0x000e220000000a00 */
[----:B------:R-:W1:Y:S01]  /*0100*/  LDCU.64 UR4, c[0x4][0x10] ;  /* 0x01000200ff0477ac */ /* 0x000e620008000a00 */
[----:B0-----:R-:W2:Y:S06]  /*0110*/  LDG.E R8, desc[UR36][R8.64] ;  /* 0x0000002408087981 */ /* 0x001eac000c1e1900 */
[----:B------:R0:W3:Y:S01]  /*0120*/  LDC.64 R10, c[0x4][R2] ;  /* 0x01000000020a7b82 */ /* 0x0000e20000000a00 */
[----:B-1----:R-:W-:Y:S01]  /*0130*/  IMAD.U32 R4, RZ, RZ, UR4 ;  /* 0x00000004ff047e24 */ /* 0x002fe2000f8e00ff */
[----:B------:R-:W-:Y:S01]  /*0140*/  MOV R5, UR5 ;  /* 0x0000000500057c02 */ /* 0x000fe20008000f00 */
[----:B------:R-:W-:-:S02]  /*0150*/  IMAD.MOV.U32 R6, RZ, RZ, R16 ;  /* 0x000000ffff067224 */ /* 0x000fc400078e0010 */
[----:B------:R-:W-:Y:S01]  /*0160*/  IMAD.MOV.U32 R7, RZ, RZ, R17 ;  /* 0x000000ffff077224 */ /* 0x000fe200078e0011 */
[----:B--23--:R0:W-:Y:S06]  /*0170*/  STL [R1], R8 ;  /* 0x0000000801007387 */ /* 0x00c1ec0000100800 */
[----:B------:R-:W-:-:S07]  /*0180*/  LEPC R20, `(.L_x_1) ;  /* 0x000000001014794e */ /* 0x000fce0000000000 */
[----:B0-----:R-:W-:Y:S05]  /*0190*/  CALL.ABS.NOINC R10 ;  /* 0x000000000a007343 */ /* 0x001fea0003c00000 */
.L_x_1:
[----:B------:R-:W0:Y:S01]  /*01a0*/  LDC.64 R8, c[0x0][0x380] ;  /* 0x0000e000ff087b82 */ /* 0x000e220000000a00 */
[----:B------:R-:W1:Y:S01]  /*01b0*/  LDCU.64 UR4, c[0x4][0x10] ;  /* 0x01000200ff0477ac */ /* 0x000e620008000a00 */
[----:B0-----:R-:W2:Y:S06]  /*01c0*/  LDG.E R0, desc[UR36][R8.64+0x4] ;  /* 0x0000042408007981 */ /* 0x001eac000c1e1900 */
[----:B------:R0:W3:Y:S01]  /*01d0*/  LDC.64 R10, c[0x4][R2] ;  /* 0x01000000020a7b82 */ /* 0x0000e20000000a00 */
[----:B-1----:R-:W-:Y:S01]  /*01e0*/  MOV R4, UR4 ;  /* 0x0000000400047c02 */ /* 0x002fe20008000f00 */
[----:B------:R-:W-:Y:S01]  /*01f0*/  IMAD.U32 R5, RZ, RZ, UR5 ;  /* 0x00000005ff057e24 */ /* 0x000fe2000f8e00ff */
[----:B------:R-:W-:Y:S01]  /*0200*/  MOV R7, R17 ;  /* 0x0000001100077202 */ /* 0x000fe20000000f00 */
[----:B------:R-:W-:Y:S01]  /*0210*/  IMAD.MOV.U32 R6, RZ, RZ, R16 ;  /* 0x000000ffff067224 */ /* 0x000fe200078e0010 */
[----:B--23--:R0:W-:Y:S06]  /*0220*/  STL [R1], R0 ;  /* 0x0000000001007387 */ /* 0x00c1ec0000100800 */
[----:B------:R-:W-:-:S07]  /*0230*/  LEPC R20, `(.L_x_2) ;  /* 0x000000001014794e */ /* 0x000fce0000000000 */
[----:B0-----:R-:W-:Y:S05]  /*0240*/  CALL.ABS.NOINC R10 ;  /* 0x000000000a007343 */ /* 0x001fea0003c00000 */
.L_x_2:
[----:B------:R-:W0:Y:S01]  /*0250*/  LDC.64 R8, c[0x0][0x380] ;  /* 0x0000e000ff087b82 */ /* 0x000e220000000a00 */
[----:B------:R-:W1:Y:S01]  /*0260*/  LDCU.64 UR4, c[0x4][0x10] ;  /* 0x01000200ff0477ac */ /* 0x000e620008000a00 */
[----:B0-----:R-:W2:Y:S06]  /*0270*/  LDG.E R0, desc[UR36][R8.64+0x8] ;  /* 0x0000082408007981 */ /* 0x001eac000c1e1900 */
[----:B------:R0:W3:Y:S01]  /*0280*/  LDC.64 R10, c[0x4][R2] ;  /* 0x01000000020a7b82 */ /* 0x0000e20000000a00 */
[----:B-1----:R-:W-:Y:S01]  /*0290*/  IMAD.U32 R4, RZ, RZ, UR4 ;  /* 0x00000004ff047e24 */ /* 0x002fe2000f8e00ff */
[----:B------:R-:W-:Y:S01]  /*02a0*/  MOV R6, R16 ;  /* 0x0000001000067202 */ /* 0x000fe20000000f00 */
[----:B------:R-:W-:-:S02]  /*02b0*/  IMAD.U32 R5, RZ, RZ, UR5 ;  /* 0x00000005ff057e24 */ /* 0x000fc4000f8e00ff */
[----:B------:R-:W-:Y:S01]  /*02c0*/  IMAD.MOV.U32 R7, RZ, RZ, R17 ;  /* 0x000000ffff077224 */ /* 0x000fe200078e0011 */
[----:B--23--:R0:W-:Y:S06]  /*02d0*/  STL [R1], R0 ;  /* 0x0000000001007387 */ /* 0x00c1ec0000100800 */
[----:B------:R-:W-:-:S07]  /*02e0*/  LEPC R20, `(.L_x_3) ;  /* 0x000000001014794e */ /* 0x000fce0000000000 */
[----:B0-----:R-:W-:Y:S05]  /*02f0*/  CALL.ABS.NOINC R10 ;  /* 0x000000000a007343 */ /* 0x001fea0003c00000 */
.L_x_3:
        /* <DEDUP_REMOVED lines=11> */
.L_x_4:
        /* <DEDUP_REMOVED lines=11> */
.L_x_5:
        /* <DEDUP_REMOVED lines=11> */
.L_x_6:
        /* <DEDUP_REMOVED lines=11> */
.L_x_7:
        /* <DEDUP_REMOVED lines=11> */
.L_x_8:
        /* <DEDUP_REMOVED lines=11> */
.L_x_9:
        /* <DEDUP_REMOVED lines=11> */
.L_x_10:
        /* <DEDUP_REMOVED lines=11> */
.L_x_11:
        /* <DEDUP_REMOVED lines=11> */
.L_x_12:
        /* <DEDUP_REMOVED lines=11> */
.L_x_13:
        /* <DEDUP_REMOVED lines=11> */
.L_x_14:
        /* <DEDUP_REMOVED lines=11> */
.L_x_15:
        /* <DEDUP_REMOVED lines=11> */
.L_x_16:
        /* <DEDUP_REMOVED lines=11> */
.L_x_17:
        /* <DEDUP_REMOVED lines=11> */
.L_x_18:
        /* <DEDUP_REMOVED lines=11> */
.L_x_19:
        /* <DEDUP_REMOVED lines=11> */
.L_x_20:
        /* <DEDUP_REMOVED lines=11> */
.L_x_21:
        /* <DEDUP_REMOVED lines=11> */
.L_x_22:
        /* <DEDUP_REMOVED lines=11> */
.L_x_23:
[----:B------:R-:W0:Y:S01]  /*10c0*/  LDC.64 R8, c[0x0][0x380] ;  /* 0x0000e000ff087b82 */ /* 0x000e220000000a00 */
[----:B------:R-:W1:Y:S01]  /*10d0*/  LDCU.64 UR4, c[0x4][0x10] ;  /* 0x01000200ff0477ac */ /* 0x000e620008000a00 */
[----:B0-----:R-:W2:Y:S06]  /*10e0*/  LDG.E R0, desc[UR36][R8.64+0x5c] ;  /* 0x00005c2408007981 */ /* 0x001eac000c1e1900 */
[----:B------:R0:W3:Y:S01]  /*10f0*/  LDC.64 R10, c[0x4][R2] ;  /* 0x01000000020a7b82 */ /* 0x0000e20000000a00 */
[----:B-1----:R-:W-:Y:S01]  /*1100*/  IMAD.U32 R4, RZ, RZ, UR4 ;  /* 0x00000004ff047e24 */ /* 0x002fe2000f8e00ff */
[----:B------:R-:W-:Y:S01]  /*1110*/  MOV R5, UR5 ;  /* 0x0000000500057c02 */ /* 0x000fe20008000f00 */
[----:B------:R-:W-:Y:S01]  /*1120*/  IMAD.MOV.U32 R6, RZ, RZ, R16 ;  /* 0x000000ffff067224 */ /* 0x000fe200078e0010 */
[----:B------:R-:W-:Y:S01]  /*1130*/  MOV R7, R17 ;  /* 0x0000001100077202 */ /* 0x000fe20000000f00 */
[----:B--23--:R0:W-:Y:S06]  /*1140*/  STL [R1], R0 ;  /* 0x0000000001007387 */ /* 0x00c1ec0000100800 */
[----:B------:R-:W-:-:S07]  /*1150*/  LEPC R20, `(.L_x_24) ;  /* 0x000000001014794e */ /* 0x000fce0000000000 */
[----:B0-----:R-:W-:Y:S05]  /*1160*/  CALL.ABS.NOINC R10 ;  /* 0x000000000a007343 */ /* 0x001fea0003c00000 */
.L_x_24:
        /* <DEDUP_REMOVED lines=11> */
.L_x_25:
        /* <DEDUP_REMOVED lines=11> */
.L_x_26:
        /* <DEDUP_REMOVED lines=11> */
.L_x_27:
        /* <DEDUP_REMOVED lines=11> */
.L_x_28:
        /* <DEDUP_REMOVED lines=11> */
.L_x_29:
[----:B------:R-:W0:Y:S01]  /*14e0*/  LDC.64 R2, c[0x4][R2] ;  /* 0x0100000002027b82 */ /* 0x000e220000000a00 */
[----:B------:R-:W1:Y:S01]  /*14f0*/  LDCU.64 UR4, c[0x4][0x18] ;  /* 0x01000300ff0477ac */ /* 0x000e620008000a00 */
[----:B------:R-:W-:Y:S01]  /*1500*/  CS2R R6, SRZ ;  /* 0x0000000000067805 */ /* 0x000fe2000001ff00 */
[----:B-1----:R-:W-:Y:S01]  /*1510*/  IMAD.U32 R4, RZ, RZ, UR4 ;  /* 0x00000004ff047e24 */ /* 0x002fe2000f8e00ff */
[----:B------:R-:W-:-:S07]  /*1520*/  MOV R5, UR5 ;  /* 0x0000000500057c02 */ /* 0x000fce0008000f00 */
[----:B------:R-:W-:-:S07]  /*1530*/  LEPC R20, `(.L_x_30) ;  /* 0x000000001014794e */ /* 0x000fce0000000000 */
[----:B0-----:R-:W-:Y:S05]  /*1540*/  CALL.ABS.NOINC R2 ;  /* 0x0000000002007343 */ /* 0x001fea0003c00000 */
.L_x_30:
[----:B------:R-:W-:Y:S05]  /*1550*/  EXIT ;  /* 0x000000000000794d */ /* 0x000fea0003800000 */
.L_x_31:
[----:B------:R-:W-:-:S00]  /*1560*/  BRA `(.L_x_31) ;  /* 0xfffffffc00fc7947 */ /* 0x000fc0000383ffff */
[----:B------:R-:W-:-:S00]  /*1570*/  NOP ;  /* 0x0000000000007918 */ /* 0x000fc00000000000 */
        /* <DEDUP_REMOVED lines=8> */
.L_x_565:


//--------------------- .text._Z6printtPi         --------------------------
	.section	.text._Z6printtPi,"ax",@progbits
	.align	128
        .global         _Z6printtPi
        .type           _Z6printtPi,@function
        .size           _Z6printtPi,(.L_x_566 - _Z6printtPi)
        .other          _Z6printtPi,@"STO_CUDA_ENTRY STV_DEFAULT"
_Z6printtPi:
.text._Z6printtPi:
[----:B------:R-:W0:Y:S01]  /*0000*/  LDC R1, c[0x0][0x37c] ;  /* 0x0000df00ff017b82 */ /* 0x000e220000000800 */
[----:B------:R-:W1:Y:S01]  /*0010*/  LDCU.64 UR4, c[0x0][0x380] ;  /* 0x00007000ff0477ac */ /* 0x000e620008000a00 */
[----:B0-----:R-:W-:Y:S02]  /*0020*/  VIADD R1, R1, 0xfffffff8 ;  /* 0xfffffff801017836 */ /* 0x001fe40000000000 */
[----:B------:R-:W-:Y:S01]  /*0030*/  IMAD.MOV.U32 R24, RZ, RZ, RZ ;  /* 0x000000ffff187224 */ /* 0x000fe200078e00ff */
[----:B------:R-:W0:Y:S01]  /*0040*/  LDCU UR6, c[0x0][0x2f8] ;  /* 0x00005f00ff0677ac */ /* 0x000e220008000800 */
[----:B------:R-:W2:Y:S01]  /*0050*/  LDCU UR7, c[0x0][0x2fc] ;  /* 0x00005f80ff0777ac */ /* 0x000ea20008000800 */
[----:B------:R-:W3:Y:S01]  /*0060*/  LDCU.64 UR36, c[0x0][0x358] ;  /* 0x00006b00ff2477ac */ /* 0x000ee20008000a00 */
[----:B-1----:R-:W-:-:S04]  /*0070*/  UIADD3 UR4, UP0, UPT, UR4, 0x38, URZ ;  /* 0x0000003804047890 */ /* 0x002fc8000ff1e0ff */
[----:B------:R-:W-:Y:S01]  /*0080*/  UIADD3.X UR5, UPT, UPT, URZ, UR5, URZ, UP0, !UPT ;  /* 0x00000005ff057290 */ /* 0x000fe200087fe4ff */
[----:B0-----:R-:W-:Y:S01]  /*0090*/  IADD3 R23, P0, PT, R1, UR6, RZ ;  /* 0x0000000601177c10 */ /* 0x001fe2000ff1e0ff */
[----:B------:R-:W-:-:S03]  /*00a0*/  IMAD.U32 R16, RZ, RZ, UR4 ;  /* 0x00000004ff107e24 */ /* 0x000fc6000f8e00ff */
[----:B--2---:R-:W-:Y:S01]  /*00b0*/  IADD3.X R22, PT, PT, RZ, UR7, RZ, P0, !PT ;  /* 0x00000007ff167c10 */ /* 0x004fe200087fe4ff */
[----:B---3--:R-:W-:-:S08]  /*00c0*/  IMAD.U32 R17, RZ, RZ, UR5 ;  /* 0x00000005ff117e24 */ /* 0x008fd0000f8e00ff */
.L_x_63:
[----:B------:R-:W-:Y:S01]  /*00d0*/  MOV R19, 0x0 ;  /* 0x0000000000137802 */ /* 0x000fe20000000f00 */
[----:B------:R-:W0:Y:S01]  /*00e0*/  LDCU.64 UR4, c[0x4][0x8] ;  /* 0x01000100ff0477ac */ /* 0x000e220008000a00 */
[----:B------:R-:W-:Y:S02]  /*00f0*/  IADD3 R24, PT, PT, R24, 0x1, RZ ;  /* 0x0000000118187810 */ /* 0x000fe40007ffe0ff */
[----:B------:R-:W-:Y:S01]  /*0100*/  CS2R R6, SRZ ;  /* 0x0000000000067805 */ /* 0x000fe2000001ff00 */
[----:B------:R1:W2:Y:S01]  /*0110*/  LDC.64 R2, c[0x4][R19] ;  /* 0x0100000013027b82 */ /* 0x0002a20000000a00 */
[----:B------:R-:W-:-:S04]  /*0120*/  ISETP.NE.AND P0, PT, R24, 0x1d, PT ;  /* 0x0000001d1800780c */ /* 0x000fc80003f05270 */
[----:B------:R-:W-:Y:S01]  /*0130*/  P2R R25, PR, RZ, 0x1 ;  /* 0x00000001ff197803 */ /* 0x000fe20000000000 */
[----:B0-----:R-:W-:Y:S02]  /*0140*/  IMAD.U32 R4, RZ, RZ, UR4 ;  /* 0x00000004ff047e24 */ /* 0x001fe4000f8e00ff */
[----:B-1----:R-:W-:-:S07]  /*0150*/  IMAD.U32 R5, RZ, RZ, UR5 ;  /* 0x00000005ff057e24 */ /* 0x002fce000f8e00ff */
[----:B------:R-:W-:-:S07]  /*0160*/  LEPC R20, `(.L_x_32) ;  /* 0x000000001014794e */ /* 0x000fce0000000000 */
[----:B--2---:R-:W-:Y:S05]  /*0170*/  CALL.ABS.NOINC R2 ;  /* 0x0000000002007343 */ /* 0x004fea0003c00000 */
.L_x_32:
[----:B------:R-:W2:Y:S01]  /*0180*/  LDG.E R9, desc[UR36][R16.64+-0x38] ;  /* 0xffffc82410097981 */ /* 0x000ea2000c1e1900 */
[----:B------:R-:W0:Y:S01]  /*0190*/  LDCU UR4, c[0x0][0x2f8] ;  /* 0x00005f00ff0477ac */ /* 0x000e220008000800 */
[----:B------:R1:W3:Y:S01]  /*01a0*/  LDC.64 R2, c[0x4][R19] ;  /* 0x0100000013027b82 */ /* 0x0002e20000000a00 */
[----:B------:R-:W-:Y:S01]  /*01b0*/  MOV R6, R23 ;  /* 0x0000001700067202 */ /* 0x000fe20000000f00 */
[----:B------:R-:W-:Y:S01]  /*01c0*/  IMAD.MOV.U32 R7, RZ, RZ, R22 ;  /* 0x000000ffff077224 */ /* 0x000fe200078e0016 */
[----:B0-----:R-:W-:Y:S01]  /*01d0*/  IADD3 R18, PT, PT, R23, -UR4, RZ ;  /* 0x8000000417127c10 */ /* 0x001fe2000fffe0ff */
[----:B------:R-:W0:Y:S02]  /*01e0*/  LDCU.64 UR4, c[0x4][0x10] ;  /* 0x01000200ff0477ac */ /* 0x000e240008000a00 */
[----:B0-----:R-:W-:Y:S02]  /*01f0*/  IMAD.U32 R4, RZ, RZ, UR4 ;  /* 0x00000004ff047e24 */ /* 0x001fe4000f8e00ff */
[----:B------:R-:W-:Y:S01]  /*0200*/  IMAD.U32 R5, RZ, RZ, UR5 ;  /* 0x00000005ff057e24 */ /* 0x000fe2000f8e00ff */
[----:B--23--:R1:W-:Y:S06]  /*0210*/  STL [R18], R9 ;  /* 0x0000000912007387 */ /* 0x00c3ec0000100800 */
[----:B------:R-:W-:-:S07]  /*0220*/  LEPC R20, `(.L_x_33) ;  /* 0x000000001014794e */ /* 0x000fce0000000000 */
[----:B-1----:R-:W-:Y:S05]  /*0230*/  CALL.ABS.NOINC R2 ;  /* 0x0000000002007343 */ /* 0x002fea0003c00000 */
.L_x_33:
[----:B------:R-:W2:Y:S01]  /*0240*/  LDG.E R9, desc[UR36][R16.64+-0x34] ;  /* 0xffffcc2410097981 */ /* 0x000ea2000c1e1900 */
[----:B------:R0:W1:Y:S01]  /*0250*/  LDC.64 R2, c[0x4][R19] ;  /* 0x0100000013027b82 */ /* 0x0000620000000a00 */
[----:B------:R-:W3:Y:S01]  /*0260*/  LDCU.64 UR4, c[0x4][0x10] ;  /* 0x01000200ff0477ac */ /* 0x000ee20008000a00 */
[----:B------:R-:W-:Y:S02]  /*0270*/  IMAD.MOV.U32 R6, RZ, RZ, R23 ;  /* 0x000000ffff067224 */ /* 0x000fe400078e0017 */
[----:B------:R-:W-:Y:S02]  /*0280*/  IMAD.MOV.U32 R7, RZ, RZ, R22 ;  /* 0x000000ffff077224 */ /* 0x000fe400078e0016 */
[----:B---3--:R-:W-:Y:S01]  /*0290*/  IMAD.U32 R4, RZ, RZ, UR4 ;  /* 0x00000004ff047e24 */ /* 0x008fe2000f8e00ff */
[----:B------:R-:W-:Y:S01]  /*02a0*/  MOV R5, UR5 ;  /* 0x0000000500057c02 */ /* 0x000fe20008000f00 */
[----:B-12---:R0:W-:Y:S06]  /*02b0*/  STL [R18], R9 ;  /* 0x0000000912007387 */ /* 0x0061ec0000100800 */
[----:B------:R-:W-:-:S07]  /*02c0*/  LEPC R20, `(.L_x_34) ;  /* 0x000000001014794e */ /* 0x000fce0000000000 */
[----:B0-----:R-:W-:Y:S05]  /*02d0*/  CALL.ABS.NOINC R2 ;  /* 0x0000000002007343 */ /* 0x001fea0003c00000 */
.L_x_34:
[----:B------:R-:W2:Y:S01]  /*02e0*/  LDG.E R9, desc[UR36][R16.64+-0x30] ;  /* 0xffffd02410097981 */ /* 0x000ea2000c1e1900 */
[----:B------:R0:W1:Y:S01]  /*02f0*/  LDC.64 R2, c[0x4][R19] ;  /* 0x0100000013027b82 */ /* 0x0000620000000a00 */
[----:B------:R-:W3:Y:S01]  /*0300*/  LDCU.64 UR4, c[0x4][0x10] ;  /* 0x01000200ff0477ac */ /* 0x000ee20008000a00 */
[----:B------:R-:W-:Y:S01]  /*0310*/  IMAD.MOV.U32 R6, RZ, RZ, R23 ;  /* 0x000000ffff067224 */ /* 0x000fe200078e0017 */
[----:B------:R-:W-:Y:S02]  /*0320*/  MOV R7, R22 ;  /* 0x0000001600077202 */ /* 0x000fe40000000f00 */
[----:B---3--:R-:W-:Y:S01]  /*0330*/  MOV R4, UR4 ;  /* 0x0000000400047c02 */ /* 0x008fe20008000f00 */
[----:B------:R-:W-:Y:S01]  /*0340*/  IMAD.U32 R5, RZ, RZ, UR5 ;  /* 0x00000005ff057e24 */ /* 0x000fe2000f8e00ff */
[----:B-12---:R0:W-:Y:S06]  /*0350*/  STL [R18], R9 ;  /* 0x0000000912007387 */ /* 0x0061ec0000100800 */
[----:B------:R-:W-:-:S07]  /*0360*/  LEPC R20, `(.L_x_35) ;  /* 0x000000001014794e */ /* 0x000fce0000000000 */
[----:B0-----:R-:W-:Y:S05]  /*0370*/  CALL.ABS.NOINC R2 ;  /* 0x0000000002007343 */ /* 0x001fea0003c00000 */
.L_x_35:
[----:B------:R-:W2:Y:S01]  /*0380*/  LDG.E R9, desc[UR36][R16.64+-0x2c] ;  /* 0xffffd42410097981 */ /* 0x000ea2000c1e1900 */
[----:B------:R0:W1:Y:S01]  /*0390*/  LDC.64 R2, c[0x4][R19] ;  /* 0x0100000013027b82 */ /* 0x0000620000000a00 */
[----:B------:R-:W3:Y:S01]  /*03a0*/  LDCU.64 UR4, c[0x4][0x10] ;  /* 0x01000200ff0477ac */ /* 0x000ee20008000a00 */
[----:B------:R-:W-:Y:S01]  /*03b0*/  MOV R6, R23 ;  /* 0x0000001700067202 */ /* 0x000fe20000000f00 */
[----:B------:R-:W-:Y:S02]  /*03c0*/  IMAD.MOV.U32 R7, RZ, RZ, R22 ;  /* 0x000000ffff077224 */ /* 0x000fe400078e0016 */
[----:B---3--:R-:W-:Y:S02]  /*03d0*/  IMAD.U32 R4, RZ, RZ, UR4 ;  /* 0x00000004ff047e24 */ /* 0x008fe4000f8e00ff */
[----:B------:R-:W-:Y:S01]  /*03e0*/  IMAD.U32 R5, RZ, RZ, UR5 ;  /* 0x00000005ff057e24 */ /* 0x000fe2000f8e00ff */
[----:B-12---:R0:W-:Y:S06]  /*03f0*/  STL [R18], R9 ;  /* 0x0000000912007387 */ /* 0x0061ec0000100800 */
[----:B------:R-:W-:-:S07]  /*0400*/  LEPC R20, `(.L_x_36) ;  /* 0x000000001014794e */ /* 0x000fce0000000000 */
[----:B0-----:R-:W-:Y:S05]  /*0410*/  CALL.ABS.NOINC R2 ;  /* 0x0000000002007343 */ /* 0x001fea0003c00000 */
.L_x_36:
        /* <DEDUP_REMOVED lines=10> */
.L_x_37:
        /* <DEDUP_REMOVED lines=10> */
.L_x_38:
        /* <DEDUP_REMOVED lines=10> */
.L_x_39:
        /* <DEDUP_REMOVED lines=10> */
.L_x_40:
        /* <DEDUP_REMOVED lines=10> */
.L_x_41:
        /* <DEDUP_REMOVED lines=10> */
.L_x_42:
        /* <DEDUP_REMOVED lines=10> */
.L_x_43:
        /* <DEDUP_REMOVED lines=10> */
.L_x_44:
        /* <DEDUP_REMOVED lines=10> */
.L_x_45:
        /* <DEDUP_REMOVED lines=10> */
.L_x_46:
        /* <DEDUP_REMOVED lines=10> */
.L_x_47:
        /* <DEDUP_REMOVED lines=10> */
.L_x_48:
        /* <DEDUP_REMOVED lines=10> */
.L_x_49:
        /* <DEDUP_REMOVED lines=10> */
.L_x_50:
        /* <DEDUP_REMOVED lines=10> */
.L_x_51:
        /* <DEDUP_REMOVED lines=10> */
.L_x_52:
        /* <DEDUP_REMOVED lines=10> */
.L_x_53:
        /* <DEDUP_REMOVED lines=10> */
.L_x_54:
        /* <DEDUP_REMOVED lines=10> */
.L_x_55:
        /* <DEDUP_REMOVED lines=10> */
.L_x_56:
        /* <DEDUP_REMOVED lines=10> */
.L_x_57:
[----:B------:R-:W2:Y:S01]  /*1140*/  LDG.E R9, desc[UR36][R16.64+0x2c] ;  /* 0x00002c2410097981 */ /* 0x000ea2000c1e1900 */
[----:B------:R0:W1:Y:S01]  /*1150*/  LDC.64 R2, c[0x4][R19] ;  /* 0x0100000013027b82 */ /* 0x0000620000000a00 */
[----:B------:R-:W3:Y:S01]  /*1160*/  LDCU.64 UR4, c[0x4][0x10] ;  /* 0x01000200ff0477ac */ /* 0x000ee20008000a00 */
[----:B------:R-:W-:Y:S01]  /*1170*/  MOV R6, R23 ;  /* 0x0000001700067202 */ /* 0x000fe20000000f00 */
[----:B------:R-:W-:Y:S01]  /*1180*/  IMAD.MOV.U32 R7, RZ, RZ, R22 ;  /* 0x000000ffff077224 */ /* 0x000fe200078e0016 */
[----:B---3--:R-:W-:Y:S01]  /*1190*/  MOV R4, UR4 ;  /* 0x0000000400047c02 */ /* 0x008fe20008000f00 */
[----:B------:R-:W-:Y:S01]  /*11a0*/  IMAD.U32 R5, RZ, RZ, UR5 ;  /* 0x00000005ff057e24 */ /* 0x000fe2000f8e00ff */
[----:B-12---:R0:W-:Y:S06]  /*11b0*/  STL [R18], R9 ;  /* 0x0000000912007387 */ /* 0x0061ec0000100800 */
[----:B------:R-:W-:-:S07]  /*11c0*/  LEPC R20, `(.L_x_58) ;  /* 0x000000001014794e */ /* 0x000fce0000000000 */
[----:B0-----:R-:W-:Y:S05]  /*11d0*/  CALL.ABS.NOINC R2 ;  /* 0x0000000002007343 */ /* 0x001fea0003c00000 */
.L_x_58:
        /* <DEDUP_REMOVED lines=10> */
.L_x_59:
        /* <DEDUP_REMOVED lines=10> */
.L_x_60:
        /* <DEDUP_REMOVED lines=10> */
.L_x_61:
[----:B------:R0:W1:Y:S01]  /*13c0*/  LDC.64 R2, c[0x4][R19] ;  /* 0x0100000013027b82 */ /* 0x0000620000000a00 */
[----:B------:R-:W2:Y:S01]  /*13d0*/  LDCU.64 UR4, c[0x4][0x18] ;  /* 0x01000300ff0477ac */ /* 0x000ea20008000a00 */
[----:B------:R-:W-:Y:S02]  /*13e0*/  CS2R R6, SRZ ;  /* 0x0000000000067805 */ /* 0x000fe4000001ff00 */
[----:B--2---:R-:W-:Y:S01]  /*13f0*/  MOV R4, UR4 ;  /* 0x0000000400047c02 */ /* 0x004fe20008000f00 */
[----:B0-----:R-:W-:-:S07]  /*1400*/  IMAD.U32 R5, RZ, RZ, UR5 ;  /* 0x00000005ff057e24 */ /* 0x001fce000f8e00ff */
[----:B------:R-:W-:-:S07]  /*1410*/  LEPC R20, `(.L_x_62) ;  /* 0x000000001014794e */ /* 0x000fce0000000000 */
[----:B-1----:R-:W-:Y:S05]  /*1420*/  CALL.ABS.NOINC R2 ;  /* 0x0000000002007343 */ /* 0x002fea0003c00000 */
.L_x_62:
[----:B------:R-:W-:Y:S02]  /*1430*/  ISETP.NE.AND P6, PT, R25, RZ, PT ;  /* 0x000000ff1900720c */ /* 0x000fe40003fc5270 */
[----:B------:R-:W-:-:S04]  /*1440*/  IADD3 R16, P0, PT, R16, 0x74, RZ ;  /* 0x0000007410107810 */ /* 0x000fc80007f1e0ff */
[----:B------:R-:W-:-:S07]  /*1450*/  IADD3.X R17, PT, PT, RZ, R17, RZ, P0, !PT ;  /* 0x00000011ff117210 */ /* 0x000fce00007fe4ff */
[----:B------:R-:W-:Y:S05]  /*1460*/  @P6 BRA `(.L_x_63) ;  /* 0xffffffec00186947 */ /* 0x000fea000383ffff */
[----:B------:R-:W-:Y:S05]  /*1470*/  EXIT ;  /* 0x000000000000794d */ /* 0x000fea0003800000 */
.L_x_64:
        /* <DEDUP_REMOVED lines=16> */
.L_x_566:


//--------------------- .text._Z13checkFullTourPiiiS_S_P5pointi --------------------------
	.section	.text._Z13checkFullTourPiiiS_S_P5pointi,"ax",@progbits
	.align	128
        .global         _Z13checkFullTourPiiiS_S_P5pointi
        .type           _Z13checkFullTourPiiiS_S_P5pointi,@function
        .size           _Z13checkFullTourPiiiS_S_P5pointi,(.L_x_561 - _Z13checkFullTourPiiiS_S_P5pointi)
        .other          _Z13checkFullTourPiiiS_S_P5pointi,@"STO_CUDA_ENTRY STV_DEFAULT"
_Z13checkFullTourPiiiS_S_P5pointi:
.text._Z13checkFullTourPiiiS_S_P5pointi:
[----:B------:R-:W-:Y:S01]  /*0000*/  LDC R1, c[0x0][0x37c] ;  /* 0x0000df00ff017b82 */ /* 0x000fe20000000800 */
[----:B------:R-:W0:Y:S01]  /*0010*/  S2R R0, SR_TID.Y ;  /* 0x0000000000007919 */ /* 0x000e220000002200 */
[----:B------:R-:W1:Y:S06]  /*0020*/  LDCU UR5, c[0x0][0x360] ;  /* 0x00006c00ff0577ac */ /* 0x000e6c0008000800 */
[----:B------:R-:W0:Y:S01]  /*0030*/  S2UR UR6, SR_CTAID.Y ;  /* 0x00000000000679c3 */ /* 0x000e220000002600 */
[----:B------:R-:W1:Y:S01]  /*0040*/  S2R R3, SR_TID.X ;  /* 0x0000000000037919 */ /* 0x000e620000002100 */
[----:B------:R-:W2:Y:S06]  /*0050*/  LDCU UR13, c[0x0][0x38c] ;  /* 0x00007180ff0d77ac */ /* 0x000eac0008000800 */
[----:B------:R-:W0:Y:S08]  /*0060*/  LDC R5, c[0x0][0x364] ;  /* 0x0000d900ff057b82 */ /* 0x000e300000000800 */
[----:B------:R-:W3:Y:S08]  /*0070*/  S2UR UR4, SR_CTAID.X ;  /* 0x00000000000479c3 */ /* 0x000ef00000002500 */
[----:B------:R-:W3:Y:S01]  /*0080*/  LDC R7, c[0x0][0x370] ;  /* 0x0000dc00ff077b82 */ /* 0x000ee20000000800 */
[----:B0-----:R-:W-:-:S04]  /*0090*/  IMAD R0, R5, UR6, R0 ;  /* 0x0000000605007c24 */ /* 0x001fc8000f8e0200 */
[----:B---3--:R-:W-:-:S04]  /*00a0*/  IMAD R0, R0, R7, UR4 ;  /* 0x0000000400007e24 */ /* 0x008fc8000f8e0207 */
[----:B-1----:R-:W-:-:S05]  /*00b0*/  IMAD R3, R0, UR5, R3 ;  /* 0x0000000500037c24 */ /* 0x002fca000f8e0203 */
[----:B--2---:R-:W-:-:S13]  /*00c0*/  ISETP.GE.AND P0, PT, R3, UR13, PT ;  /* 0x0000000d03007c0c */ /* 0x004fda000bf06270 */
[----:B------:R-:W-:Y:S05]  /*00d0*/  @P0 EXIT ;  /* 0x000000000000094d */ /* 0x000fea0003800000 */
[----:B------:R-:W-:Y:S01]  /*00e0*/  UISETP.GE.AND UP0, UPT, UR13, 0x1, UPT ;  /* 0x000000010d00788c */ /* 0x000fe2000bf06270 */
[----:B------:R-:W-:Y:S01]  /*00f0*/  CS2R R20, SRZ ;  /* 0x0000000000147805 */ /* 0x000fe2000001ff00 */
[----:B------:R-:W0:Y:S07]  /*0100*/  LDCU.64 UR14, c[0x0][0x358] ;  /* 0x00006b00ff0e77ac */ /* 0x000e2e0008000a00 */
[----:B------:R-:W-:Y:S05]  /*0110*/  BRA.U !UP0, `(.L_x_65) ;  /* 0x0000001508c47547 */ /* 0x000fea000b800000 */
[----:B------:R-:W1:Y:S01]  /*0120*/  LDCU UR4, c[0x0][0x3a8] ;  /* 0x00007500ff0477ac */ /* 0x000e620008000800 */
[----:B------:R-:W-:Y:S01]  /*0130*/  CS2R R20, SRZ ;  /* 0x0000000000147805 */ /* 0x000fe2000001ff00 */
[----:B------:R-:W-:Y:S02]  /*0140*/  UISETP.GE.U32.AND UP0, UPT, UR13, 0x4, UPT ;  /* 0x000000040d00788c */ /* 0x000fe4000bf06070 */
[----:B------:R-:W-:Y:S01]  /*0150*/  ULOP3.LUT UR9, UR13, 0x3, URZ, 0xc0, !UPT ;  /* 0x000000030d097892 */ /* 0x000fe2000f8ec0ff */
[----:B-1----:R-:W-:Y:S01]  /*0160*/  IMAD R2, R3, UR4, RZ ;  /* 0x0000000403027c24 */ /* 0x002fe2000f8e02ff */
[----:B------:R-:W-:-:S05]  /*0170*/  UMOV UR4, URZ ;  /* 0x000000ff00047c82 */ /* 0x000fca0008000000 */
[----:B------:R-:W-:Y:S05]  /*0180*/  BRA.U !UP0, `(.L_x_66) ;  /* 0x0000000d08347547 */ /* 0x000fea000b800000 */
[----:B------:R-:W1:Y:S01]  /*0190*/  LDC.64 R14, c[0x0][0x380] ;  /* 0x0000e000ff0e7b82 */ /* 0x000e620000000a00 */
[----:B------:R-:W2:Y:S01]  /*01a0*/  LDCU.64 UR6, c[0x0][0x380] ;  /* 0x00007000ff0677ac */ /* 0x000ea20008000a00 */
[----:B------:R-:W-:Y:S02]  /*01b0*/  MOV R0, R2 ;  /* 0x0000000200007202 */ /* 0x000fe40000000f00 */
[----:B------:R-:W-:Y:S01]  /*01c0*/  CS2R R20, SRZ ;  /* 0x0000000000147805 */ /* 0x000fe2000001ff00 */
[----:B------:R-:W-:Y:S02]  /*01d0*/  ULOP3.LUT UR4, UR13, 0x7ffffffc, URZ, 0xc0, !UPT ;  /* 0x7ffffffc0d047892 */ /* 0x000fe4000f8ec0ff */
[----:B------:R-:W-:Y:S01]  /*01e0*/  UIADD3 UR11, UPT, UPT, UR13, -0x2, URZ ;  /* 0xfffffffe0d0b7890 */ /* 0x000fe2000fffe0ff */
[----:B------:R-:W3:Y:S01]  /*01f0*/  LDC.64 R12, c[0x0][0x3a0] ;  /* 0x0000e800ff0c7b82 */ /* 0x000ee20000000a00 */
[----:B------:R-:W-:Y:S01]  /*0200*/  UIADD3 UR10, UPT, UPT, -UR4, URZ, URZ ;  /* 0x000000ff040a7290 */ /* 0x000fe2000fffe1ff */
[----:B------:R-:W-:Y:S01]  /*0210*/  UMOV UR12, 0x2 ;  /* 0x00000002000c7882 */ /* 0x000fe20000000000 */
[----:B--2---:R-:W-:-:S04]  /*0220*/  UIADD3 UR6, UP0, UPT, UR6, 0x8, URZ ;  /* 0x0000000806067890 */ /* 0x004fc8000ff1e0ff */
[----:B------:R-:W-:-:S12]  /*0230*/  UIADD3.X UR7, UPT, UPT, URZ, UR7, URZ, UP0, !UPT ;  /* 0x00000007ff077290 */ /* 0x000fd800087fe4ff */
.L_x_75:
[----:B------:R-:W-:Y:S01]  /*0240*/  UIADD3 UR5, UPT, UPT, UR12, -0x1, URZ ;  /* 0xffffffff0c057890 */ /* 0x000fe2000fffe0ff */
[----:B------:R-:W-:Y:S01]  /*0250*/  MOV R11, UR7 ;  /* 0x00000007000b7c02 */ /* 0x000fe20008000f00 */
[----:B------:R-:W-:Y:S01]  /*0260*/  UISETP.NE.AND UP0, UPT, UR11, -0x1, UPT ;  /* 0xffffffff0b00788c */ /* 0x000fe2000bf05270 */
[----:B------:R-:W-:-:S03]  /*0270*/  IMAD.U32 R10, RZ, RZ, UR6 ;  /* 0x00000006ff0a7e24 */ /* 0x000fc6000f8e00ff */
[----:B------:R-:W-:Y:S01]  /*0280*/  USEL UR5, UR5, URZ, UP0 ;  /* 0x000000ff05057287 */ /* 0x000fe20008000000 */
[----:B------:R-:W-:-:S05]  /*0290*/  IMAD.WIDE R10, R0, 0x4, R10 ;  /* 0x00000004000a7825 */ /* 0x000fca00078e020a */
[----:B------:R-:W-:Y:S01]  /*02a0*/  VIADD R5, R2, UR5 ;  /* 0x0000000502057c36 */ /* 0x000fe20008000000 */
[----:B0-----:R-:W3:Y:S03]  /*02b0*/  LDG.E R7, desc[UR14][R10.64+-0x8] ;  /* 0xfffff80e0a077981 */ /* 0x001ee6000c1e1900 */
[----:B-1----:R-:W-:-:S06]  /*02c0*/  IMAD.WIDE R4, R5, 0x4, R14 ;  /* 0x0000000405047825 */ /* 0x002fcc00078e020e */
[----:B------:R-:W2:Y:S01]  /*02d0*/  LDG.E R5, desc[UR14][R4.64] ;  /* 0x0000000e04057981 */ /* 0x000ea2000c1e1900 */
[----:B---3--:R-:W-:-:S05]  /*02e0*/  IMAD.WIDE R6, R7, 0x8, R12 ;  /* 0x0000000807067825 */ /* 0x008fca00078e020c */
[----:B------:R-:W3:Y:S01]  /*02f0*/  LDG.E R16, desc[UR14][R6.64+0x4] ;  /* 0x0000040e06107981 */ /* 0x000ee2000c1e1900 */
[----:B--2---:R-:W-:-:S03]  /*0300*/  IMAD.WIDE R8, R5, 0x8, R12 ;  /* 0x0000000805087825 */ /* 0x004fc600078e020c */
[----:B------:R0:W2:Y:S04]  /*0310*/  LDG.E R18, desc[UR14][R6.64] ;  /* 0x0000000e06127981 */ /* 0x0000a8000c1e1900 */
[----:B------:R-:W3:Y:S04]  /*0320*/  LDG.E R17, desc[UR14][R8.64+0x4] ;  /* 0x0000040e08117981 */ /* 0x000ee8000c1e1900 */
[----:B------:R-:W2:Y:S01]  /*0330*/  LDG.E R19, desc[UR14][R8.64] ;  /* 0x0000000e08137981 */ /* 0x000ea2000c1e1900 */
[----:B0-----:R-:W-:Y:S01]  /*0340*/  IMAD.MOV.U32 R6, RZ, RZ, 0x0 ;  /* 0x00000000ff067424 */ /* 0x001fe200078e00ff */
[----:B------:R-:W-:Y:S01]  /*0350*/  MOV R7, 0x3fd80000 ;  /* 0x3fd8000000077802 */ /* 0x000fe20000000f00 */
[----:B------:R-:W-:Y:S01]  /*0360*/  BSSY.RECONVERGENT B0, `(.L_x_67) ;  /* 0x000001c000007945 */ /* 0x000fe20003800200 */
[----:B---3--:R-:W-:-:S04]  /*0370*/  FADD R24, R16, -R17 ;  /* 0x8000001110187221 */ /* 0x008fc80000000000 */
[----:B------:R-:W0:Y:S01]  /*0380*/  F2F.F64.F32 R16, R24 ;  /* 0x0000001800107310 */ /* 0x000e220000201800 */
[----:B--2---:R-:W-:-:S07]  /*0390*/  FADD R18, R18, -R19 ;  /* 0x8000001312127221 */ /* 0x004fce0000000000 */
[----:B------:R-:W1:Y:S01]  /*03a0*/  F2F.F64.F32 R22, R18 ;  /* 0x0000001200167310 */ /* 0x000e620000201800 */
[----:B0-----:R-:W-:-:S08]  /*03b0*/  DMUL R16, R16, R16 ;  /* 0x0000001010107228 */ /* 0x001fd00000000000 */
[----:B-1----:R-:W-:-:S06]  /*03c0*/  DFMA R22, R22, R22, R16 ;  /* 0x000000161616722b */ /* 0x002fcc0000000010 */
[----:B------:R-:W0:Y:S04]  /*03d0*/  MUFU.RSQ64H R17, R23 ;  /* 0x0000001700117308 */ /* 0x000e280000001c00 */
[----:B------:R-:W-:-:S06]  /*03e0*/  IADD3 R16, PT, PT, R23, -0x3500000, RZ ;  /* 0xfcb0000017107810 */ /* 0x000fcc0007ffe0ff */
[----:B0-----:R-:W-:-:S08]  /*03f0*/  DMUL R4, R16, R16 ;  /* 0x0000001010047228 */ /* 0x001fd00000000000 */
[----:B------:R-:W-:-:S08]  /*0400*/  DFMA R4, R22, -R4, 1 ;  /* 0x3ff000001604742b */ /* 0x000fd00000000804 */
[----:B------:R-:W-:Y:S02]  /*0410*/  DFMA R6, R4, R6, 0.5 ;  /* 0x3fe000000406742b */ /* 0x000fe40000000006 */
[----:B------:R-:W-:-:S08]  /*0420*/  DMUL R4, R16, R4 ;  /* 0x0000000410047228 */ /* 0x000fd00000000000 */
[----:B------:R-:W-:Y:S01]  /*0430*/  DFMA R6, R6, R4, R16 ;  /* 0x000000040606722b */ /* 0x000fe20000000010 */
[----:B------:R-:W-:-:S07]  /*0440*/  ISETP.GE.U32.AND P0, PT, R16, 0x7ca00000, PT ;  /* 0x7ca000001000780c */ /* 0x000fce0003f06070 */
[----:B------:R-:W-:Y:S02]  /*0450*/  DMUL R4, R22, R6 ;  /* 0x0000000616047228 */ /* 0x000fe40000000000 */
[----:B------:R-:W-:Y:S01]  /*0460*/  VIADD R9, R7, 0xfff00000 ;  /* 0xfff0000007097836 */ /* 0x000fe20000000000 */
[----:B------:R-:W-:-:S05]  /*0470*/  MOV R8, R6 ;  /* 0x0000000600087202 */ /* 0x000fca0000000f00 */
[----:B------:R-:W-:-:S08]  /*0480*/  DFMA R18, R4, -R4, R22 ;  /* 0x800000040412722b */ /* 0x000fd00000000016 */
[----:B------:R-:W-:Y:S01]  /*0490*/  DFMA R24, R18, R8, R4 ;  /* 0x000000081218722b */ /* 0x000fe20000000004 */
[----:B------:R-:W-:Y:S10]  /*04a0*/  @!P0 BRA `(.L_x_68) ;  /* 0x00000000001c8947 */ /* 0x000ff40003800000 */
[----:B------:R-:W-:Y:S01]  /*04b0*/  IMAD.MOV.U32 R8, RZ, RZ, R6 ;  /* 0x000000ffff087224 */ /* 0x000fe200078e0006 */
[----:B------:R-:W-:Y:S01]  /*04c0*/  MOV R17, R23 ;  /* 0x0000001700117202 */ /* 0x000fe20000000f00 */
[----:B------:R-:W-:Y:S01]  /*04d0*/  IMAD.MOV.U32 R6, RZ, RZ, R4 ;  /* 0x000000ffff067224 */ /* 0x000fe200078e0004 */
[----:B------:R-:W-:-:S07]  /*04e0*/  MOV R4, 0x500 ;  /* 0x0000050000047802 */ /* 0x000fce0000000f00 */
[----:B------:R-:W-:Y:S05]  /*04f0*/  CALL.REL.NOINC `($__internal_0_$__cuda_sm20_dsqrt_rn_f64_mediumpath_v1) ;  /* 0x0000001000e07944 */ /* 0x000fea0003c00000 */
[----:B------:R-:W-:Y:S01]  /*0500*/  MOV R24, R6 ;  /* 0x0000000600187202 */ /* 0x000fe20000000f00 */
[----:B------:R-:W-:-:S07]  /*0510*/  IMAD.MOV.U32 R25, RZ, RZ, R7 ;  /* 0x000000ffff197224 */ /* 0x000fce00078e0007 */
.L_x_68:
[----:B------:R-:W-:Y:S05]  /*0520*/  BSYNC.RECONVERGENT B0 ;  /* 0x0000000000007941 */ /* 0x000fea0003800200 */
.L_x_67:
[----:B------:R-:W-:Y:S01]  /*0530*/  UISETP.NE.AND UP0, UPT, UR11, URZ, UPT ;  /* 0x000000ff0b00728c */ /* 0x000fe2000bf05270 */
[----:B------:R-:W2:Y:S03]  /*0540*/  LDG.E R7, desc[UR14][R10.64+-0x4] ;  /* 0xfffffc0e0a077981 */ /* 0x000ea6000c1e1900 */
[----:B------:R-:W-:-:S06]  /*0550*/  USEL UR5, UR12, URZ, UP0 ;  /* 0x000000ff0c057287 */ /* 0x000fcc0008000000 */
[----:B------:R-:W-:-:S05]  /*0560*/  IADD3 R5, PT, PT, R2, UR5, RZ ;  /* 0x0000000502057c10 */ /* 0x000fca000fffe0ff */
[----:B------:R-:W-:-:S06]  /*0570*/  IMAD.WIDE R4, R5, 0x4, R14 ;  /* 0x0000000405047825 */ /* 0x000fcc00078e020e */
[----:B------:R-:W3:Y:S01]  /*0580*/  LDG.E R5, desc[UR14][R4.64] ;  /* 0x0000000e04057981 */ /* 0x000ee2000c1e1900 */
[----:B--2---:R-:W-:-:S05]  /*0590*/  IMAD.WIDE R6, R7, 0x8, R12 ;  /* 0x0000000807067825 */ /* 0x004fca00078e020c */
[----:B------:R-:W2:Y:S04]  /*05a0*/  LDG.E R16, desc[UR14][R6.64+0x4] ;  /* 0x0000040e06107981 */ /* 0x000ea8000c1e1900 */
[----:B------:R0:W4:Y:S01]  /*05b0*/  LDG.E R18, desc[UR14][R6.64] ;  /* 0x0000000e06127981 */ /* 0x000122000c1e1900 */
[----:B---3--:R-:W-:-:S05]  /*05c0*/  IMAD.WIDE R8, R5, 0x8, R12 ;  /* 0x0000000805087825 */ /* 0x008fca00078e020c */
[----:B------:R-:W2:Y:S04]  /*05d0*/  LDG.E R17, desc[UR14][R8.64+0x4] ;  /* 0x0000040e08117981 */ /* 0x000ea8000c1e1900 */
[----:B------:R-:W4:Y:S01]  /*05e0*/  LDG.E R19, desc[UR14][R8.64] ;  /* 0x0000000e08137981 */ /* 0x000f22000c1e1900 */
[----:B0-----:R-:W-:Y:S01]  /*05f0*/  MOV R6, 0x0 ;  /* 0x0000000000067802 */ /* 0x001fe20000000f00 */
[----:B------:R-:W-:Y:S01]  /*0600*/  IMAD.MOV.U32 R7, RZ, RZ, 0x3fd80000 ;  /* 0x3fd80000ff077424 */ /* 0x000fe200078e00ff */
[----:B------:R-:W-:Y:S01]  /*0610*/  F2I.F64.TRUNC R24, R24 ;  /* 0x0000001800187311 */ /* 0x000fe2000030d100 */
[----:B------:R-:W-:Y:S01]  /*0620*/  UIADD3 UR8, UPT, UPT, UR12, 0x2, URZ ;  /* 0x000000020c087890 */ /* 0x000fe2000fffe0ff */
[----:B------:R-:W-:Y:S01]  /*0630*/  BSSY.RECONVERGENT B0, `(.L_x_69) ;  /* 0x000001e000007945 */ /* 0x000fe20003800200 */
[----:B--2---:R-:W-:-:S05]  /*0640*/  FADD R26, R16, -R17 ;  /* 0x80000011101a7221 */ /* 0x004fca0000000000 */
[----:B------:R-:W0:Y:S01]  /*0650*/  F2F.F64.F32 R16, R26 ;  /* 0x0000001a00107310 */ /* 0x000e220000201800 */
[----:B----4-:R-:W-:-:S07]  /*0660*/  FADD R18, R18, -R19 ;  /* 0x8000001312127221 */ /* 0x010fce0000000000 */
[----:B------:R-:W1:Y:S01]  /*0670*/  F2F.F64.F32 R22, R18 ;  /* 0x0000001200167310 */ /* 0x000e620000201800 */
[----:B0-----:R-:W-:-:S08]  /*0680*/  DMUL R16, R16, R16 ;  /* 0x0000001010107228 */ /* 0x001fd00000000000 */
[----:B-1----:R-:W-:-:S06]  /*0690*/  DFMA R22, R22, R22, R16 ;  /* 0x000000161616722b */ /* 0x002fcc0000000010 */
[----:B------:R-:W0:Y:S04]  /*06a0*/  MUFU.RSQ64H R17, R23 ;  /* 0x0000001700117308 */ /* 0x000e280000001c00 */
[----:B------:R-:W-:-:S06]  /*06b0*/  VIADD R16, R23, 0xfcb00000 ;  /* 0xfcb0000017107836 */ /* 0x000fcc0000000000 */
[----:B0-----:R-:W-:-:S08]  /*06c0*/  DMUL R4, R16, R16 ;  /* 0x0000001010047228 */ /* 0x001fd00000000000 */
[----:B------:R-:W-:-:S08]  /*06d0*/  DFMA R4, R22, -R4, 1 ;  /* 0x3ff000001604742b */ /* 0x000fd00000000804 */
[----:B------:R-:W-:Y:S02]  /*06e0*/  DFMA R6, R4, R6, 0.5 ;  /* 0x3fe000000406742b */ /* 0x000fe40000000006 */
[----:B------:R-:W-:-:S08]  /*06f0*/  DMUL R4, R16, R4 ;  /* 0x0000000410047228 */ /* 0x000fd00000000000 */
[----:B------:R-:W-:Y:S01]  /*0700*/  DFMA R6, R6, R4, R16 ;  /* 0x000000040606722b */ /* 0x000fe20000000010 */
[----:B------:R-:W0:Y:S01]  /*0710*/  I2F.F64 R26, R24 ;  /* 0x00000018001a7312 */ /* 0x000e220000201c00 */
[----:B------:R-:W-:-:S06]  /*0720*/  ISETP.GE.U32.AND P0, PT, R16, 0x7ca00000, PT ;  /* 0x7ca000001000780c */ /* 0x000fcc0003f06070 */
[----:B------:R-:W-:Y:S02]  /*0730*/  DMUL R4, R22, R6 ;  /* 0x0000000616047228 */ /* 0x000fe40000000000 */
[----:B------:R-:W-:Y:S01]  /*0740*/  IADD3 R9, PT, PT, R7, -0x100000, RZ ;  /* 0xfff0000007097810 */ /* 0x000fe20007ffe0ff */
[----:B------:R-:W-:-:S05]  /*0750*/  IMAD.MOV.U32 R8, RZ, RZ, R6 ;  /* 0x000000ffff087224 */ /* 0x000fca00078e0006 */
[----:B------:R-:W-:Y:S02]  /*0760*/  DFMA R18, R4, -R4, R22 ;  /* 0x800000040412722b */ /* 0x000fe40000000016 */
[----:B0-----:R-:W-:-:S06]  /*0770*/  DADD R20, R26, R20 ;  /* 0x000000001a147229 */ /* 0x001fcc0000000014 */
[----:B------:R-:W-:Y:S01]  /*0780*/  DFMA R26, R18, R8, R4 ;  /* 0x00000008121a722b */ /* 0x000fe20000000004 */
[----:B------:R-:W-:Y:S10]  /*0790*/  @!P0 BRA `(.L_x_70) ;  /* 0x00000000001c8947 */ /* 0x000ff40003800000 */
[----:B------:R-:W-:Y:S01]  /*07a0*/  MOV R8, R6 ;  /* 0x0000000600087202 */ /* 0x000fe20000000f00 */
[----:B------:R-:W-:Y:S01]  /*07b0*/  IMAD.MOV.U32 R17, RZ, RZ, R23 ;  /* 0x000000ffff117224 */ /* 0x000fe200078e0017 */
[----:B------:R-:W-:Y:S02]  /*07c0*/  MOV R6, R4 ;  /* 0x0000000400067202 */ /* 0x000fe40000000f00 */
[----:B------:R-:W-:-:S07]  /*07d0*/  MOV R4, 0x7f0 ;  /* 0x000007f000047802 */ /* 0x000fce0000000f00 */
[----:B------:R-:W-:Y:S05]  /*07e0*/  CALL.REL.NOINC `($__internal_0_$__cuda_sm20_dsqrt_rn_f64_mediumpath_v1) ;  /* 0x0000001000247944 */ /* 0x000fea0003c00000 */
[----:B------:R-:W-:Y:S01]  /*07f0*/  IMAD.MOV.U32 R26, RZ, RZ, R6 ;  /* 0x000000ffff1a7224 */ /* 0x000fe200078e0006 */
[----:B------:R-:W-:-:S07]  /*0800*/  MOV R27, R7 ;  /* 0x00000007001b7202 */ /* 0x000fce0000000f00 */
.L_x_70:
[----:B------:R-:W-:Y:S05]  /*0810*/  BSYNC.RECONVERGENT B0 ;  /* 0x0000000000007941 */ /* 0x000fea0003800200 */
.L_x_69:
[----:B------:R-:W-:Y:S01]  /*0820*/  UIADD3 UR5, UPT, UPT, UR12, 0x1, URZ ;  /* 0x000000010c057890 */ /* 0x000fe2000fffe0ff */
[----:B------:R-:W2:Y:S01]  /*0830*/  LDG.E R7, desc[UR14][R10.64] ;  /* 0x0000000e0a077981 */ /* 0x000ea2000c1e1900 */
[----:B------:R-:W-:-:S04]  /*0840*/  UISETP.NE.AND UP0, UPT, UR11, 0x1, UPT ;  /* 0x000000010b00788c */ /* 0x000fc8000bf05270 */
[----:B------:R-:W-:-:S06]  /*0850*/  USEL UR5, UR5, URZ, UP0 ;  /* 0x000000ff05057287 */ /* 0x000fcc0008000000 */
[----:B------:R-:W-:-:S04]  /*0860*/  VIADD R5, R2, UR5 ;  /* 0x0000000502057c36 */ /* 0x000fc80008000000 */
        /* <DEDUP_REMOVED lines=8> */
[----:B------:R-:W-:Y:S01]  /*08f0*/  IMAD.MOV.U32 R24, RZ, RZ, 0x0 ;  /* 0x00000000ff187424 */ /* 0x000fe200078e00ff */
[----:B------:R-:W-:Y:S01]  /*0900*/  MOV R25, 0x3fd80000 ;  /* 0x3fd8000000197802 */ /* 0x000fe20000000f00 */
[----:B------:R-:W0:Y:S08]  /*0910*/  F2I.F64.TRUNC R26, R26 ;  /* 0x0000001a001a7311 */ /* 0x000e30000030d100 */
[----:B0-----:R-:W0:Y:S01]  /*0920*/  I2F.F64 R6, R26 ;  /* 0x0000001a00067312 */ /* 0x001e220000201c00 */
[----:B------:R-:W-:Y:S01]  /*0930*/  BSSY.RECONVERGENT B0, `(.L_x_71) ;  /* 0x000001b000007945 */ /* 0x000fe20003800200 */
[----:B0-----:R-:W-:Y:S01]  /*0940*/  DADD R20, R20, R6 ;  /* 0x0000000014147229 */ /* 0x001fe20000000006 */
[----:B--2---:R-:W-:-:S05]  /*0950*/  FADD R28, R16, -R17 ;  /* 0x80000011101c7221 */ /* 0x004fca0000000000 */
[----:B------:R-:W0:Y:S01]  /*0960*/  F2F.F64.F32 R16, R28 ;  /* 0x0000001c00107310 */ /* 0x000e220000201800 */
[----:B----4-:R-:W-:-:S07]  /*0970*/  FADD R18, R18, -R19 ;  /* 0x8000001312127221 */ /* 0x010fce0000000000 */
        /* <DEDUP_REMOVED lines=17> */
[----:B------:R-:W-:Y:S01]  /*0a90*/  MOV R6, R4 ;  /* 0x0000000400067202 */ /* 0x000fe20000000f00 */
[----:B------:R-:W-:Y:S01]  /*0aa0*/  IMAD.MOV.U32 R8, RZ, RZ, R24 ;  /* 0x000000ffff087224 */ /* 0x000fe200078e0018 */
[----:B------:R-:W-:Y:S02]  /*0ab0*/  MOV R17, R23 ;  /* 0x0000001700117202 */ /* 0x000fe40000000f00 */
[----:B------:R-:W-:-:S07]  /*0ac0*/  MOV R4, 0xae0 ;  /* 0x00000ae000047802 */ /* 0x000fce0000000f00 */
[----:B------:R-:W-:Y:S05]  /*0ad0*/  CALL.REL.NOINC `($__internal_0_$__cuda_sm20_dsqrt_rn_f64_mediumpath_v1) ;  /* 0x0000000c00687944 */ /* 0x000fea0003c00000 */
.L_x_72:
[----:B------:R-:W-:Y:S05]  /*0ae0*/  BSYNC.RECONVERGENT B0 ;  /* 0x0000000000007941 */ /* 0x000fea0003800200 */
.L_x_71:
[----:B------:R-:W-:Y:S01]  /*0af0*/  UISETP.NE.AND UP0, UPT, UR11, 0x2, UPT ;  /* 0x000000020b00788c */ /* 0x000fe2000bf05270 */
[----:B------:R-:W2:Y:S03]  /*0b00*/  LDG.E R9, desc[UR14][R10.64+0x4] ;  /* 0x0000040e0a097981 */ /* 0x000ea6000c1e1900 */
[----:B------:R-:W-:-:S06]  /*0b10*/  USEL UR5, UR8, URZ, UP0 ;  /* 0x000000ff08057287 */ /* 0x000fcc0008000000 */
[----:B------:R-:W-:-:S04]  /*0b20*/  VIADD R5, R2, UR5 ;  /* 0x0000000502057c36 */ /* 0x000fc80008000000 */
[----:B------:R-:W-:-:S06]  /*0b30*/  IMAD.WIDE R4, R5, 0x4, R14 ;  /* 0x0000000405047825 */ /* 0x000fcc00078e020e */
[----:B------:R-:W3:Y:S01]  /*0b40*/  LDG.E R5, desc[UR14][R4.64] ;  /* 0x0000000e04057981 */ /* 0x000ee2000c1e1900 */
[----:B--2---:R-:W-:-:S05]  /*0b50*/  IMAD.WIDE R8, R9, 0x8, R12 ;  /* 0x0000000809087825 */ /* 0x004fca00078e020c */
[----:B------:R-:W2:Y:S04]  /*0b60*/  LDG.E R16, desc[UR14][R8.64+0x4] ;  /* 0x0000040e08107981 */ /* 0x000ea8000c1e1900 */
[----:B------:R-:W4:Y:S01]  /*0b70*/  LDG.E R22, desc[UR14][R8.64] ;  /* 0x0000000e08167981 */ /* 0x000f22000c1e1900 */
[----:B---3--:R-:W-:-:S05]  /*0b80*/  IMAD.WIDE R18, R5, 0x8, R12 ;  /* 0x0000000805127825 */ /* 0x008fca00078e020c */
[----:B------:R-:W2:Y:S04]  /*0b90*/  LDG.E R17, desc[UR14][R18.64+0x4] ;  /* 0x0000040e12117981 */ /* 0x000ea8000c1e1900 */
[----:B------:R-:W4:Y:S01]  /*0ba0*/  LDG.E R23, desc[UR14][R18.64] ;  /* 0x0000000e12177981 */ /* 0x000f22000c1e1900 */
[----:B------:R-:W-:Y:S01]  /*0bb0*/  MOV R10, 0x0 ;  /* 0x00000000000a7802 */ /* 0x000fe20000000f00 */
[----:B------:R-:W-:Y:S01]  /*0bc0*/  IMAD.MOV.U32 R11, RZ, RZ, 0x3fd80000 ;  /* 0x3fd80000ff0b7424 */ /* 0x000fe200078e00ff */
[----:B------:R-:W-:Y:S01]  /*0bd0*/  F2I.F64.TRUNC R6, R6 ;  /* 0x0000000600067311 */ /* 0x000fe2000030d100 */
[----:B------:R-:W-:Y:S01]  /*0be0*/  BSSY.RECONVERGENT B0, `(.L_x_73) ;  /* 0x000001e000007945 */ /* 0x000fe20003800200 */
[----:B--2---:R-:W-:-:S06]  /*0bf0*/  FADD R25, R16, -R17 ;  /* 0x8000001110197221 */ /* 0x004fcc0000000000 */
        /* <DEDUP_REMOVED lines=15> */
[----:B------:R-:W-:Y:S02]  /*0cf0*/  IADD3 R9, PT, PT, R11, -0x100000, RZ ;  /* 0xfff000000b097810 */ /* 0x000fe40007ffe0ff */
[----:B------:R-:W-:-:S04]  /*0d00*/  MOV R8, R10 ;  /* 0x0000000a00087202 */ /* 0x000fc80000000f00 */
        /* <DEDUP_REMOVED lines=11> */
.L_x_74:
[----:B------:R-:W-:Y:S05]  /*0dc0*/  BSYNC.RECONVERGENT B0 ;  /* 0x0000000000007941 */ /* 0x000fea0003800200 */
.L_x_73:
[----:B------:R-:W0:Y:S01]  /*0dd0*/  F2I.F64.TRUNC R4, R24 ;  /* 0x0000001800047311 */ /* 0x000e22000030d100 */
[----:B------:R-:W-:Y:S01]  /*0de0*/  UIADD3 UR10, UPT, UPT, UR10, 0x4, URZ ;  /* 0x000000040a0a7890 */ /* 0x000fe2000fffe0ff */
[----:B------:R-:W-:Y:S01]  /*0df0*/  IADD3 R0, PT, PT, R0, 0x4, RZ ;  /* 0x0000000400007810 */ /* 0x000fe20007ffe0ff */
[----:B------:R-:W-:Y:S02]  /*0e00*/  UIADD3 UR11, UPT, UPT, UR11, -0x4, URZ ;  /* 0xfffffffc0b0b7890 */ /* 0x000fe4000fffe0ff */
[----:B------:R-:W-:Y:S02]  /*0e10*/  UISETP.NE.AND UP0, UPT, UR10, URZ, UPT ;  /* 0x000000ff0a00728c */ /* 0x000fe4000bf05270 */
[----:B------:R-:W-:Y:S01]  /*0e20*/  UIADD3 UR12, UPT, UPT, UR12, 0x4, URZ ;  /* 0x000000040c0c7890 */ /* 0x000fe2000fffe0ff */
[----:B0-----:R-:W0:Y:S02]  /*0e30*/  I2F.F64 R4, R4 ;  /* 0x0000000400047312 */ /* 0x001e240000201c00 */
[----:B0-----:R-:W-:-:S04]  /*0e40*/  DADD R20, R20, R4 ;  /* 0x0000000014147229 */ /* 0x001fc80000000004 */
[----:B------:R-:W-:Y:S07]  /*0e50*/  BRA.U UP0, `(.L_x_75) ;  /* 0xfffffff100f87547 */ /* 0x000fee000b83ffff */
.L_x_66:
[----:B------:R-:W-:-:S09]  /*0e60*/  UISETP.NE.AND UP0, UPT, UR9, URZ, UPT ;  /* 0x000000ff0900728c */ /* 0x000fd2000bf05270 */
[----:B------:R-:W-:Y:S05]  /*0e70*/  BRA.U !UP0, `(.L_x_65) ;  /* 0x00000009086c7547 */ /* 0x000fea000b800000 */
[----:B------:R-:W-:-:S09]  /*0e80*/  UISETP.NE.AND UP0, UPT, UR9, 0x1, UPT ;  /* 0x000000010900788c */ /* 0x000fd2000bf05270 */
[----:B------:R-:W-:Y:S05]  /*0e90*/  BRA.U !UP0, `(.L_x_76) ;  /* 0x0000000508907547 */ /* 0x000fea000b800000 */
[----:B------:R-:W1:Y:S01]  /*0ea0*/  LDCU UR6, c[0x0][0x38c] ;  /* 0x00007180ff0677ac */ /* 0x000e620008000800 */
[----:B------:R-:W2:Y:S01]  /*0eb0*/  LDC.64 R4, c[0x0][0x380] ;  /* 0x0000e000ff047b82 */ /* 0x000ea20000000a00 */
[----:B------:R-:W-:Y:S01]  /*0ec0*/  VIADD R11, R2, UR4 ;  /* 0x00000004020b7c36 */ /* 0x000fe20008000000 */
[----:B------:R-:W-:-:S06]  /*0ed0*/  UIADD3 UR5, UPT, UPT, UR4, 0x1, URZ ;  /* 0x0000000104057890 */ /* 0x000fcc000fffe0ff */
[----:B------:R-:W3:Y:S01]  /*0ee0*/  LDC.64 R8, c[0x0][0x3a0] ;  /* 0x0000e800ff087b82 */ /* 0x000ee20000000a00 */
[----:B-1----:R-:W-:-:S04]  /*0ef0*/  UISETP.NE.AND UP0, UPT, UR5, UR6, UPT ;  /* 0x000000060500728c */ /* 0x002fc8000bf05270 */
[----:B------:R-:W-:Y:S01]  /*0f00*/  USEL UR5, UR5, URZ, UP0 ;  /* 0x000000ff05057287 */ /* 0x000fe20008000000 */
[----:B--2---:R-:W-:-:S05]  /*0f10*/  IMAD.WIDE R10, R11, 0x4, R4 ;  /* 0x000000040b0a7825 */ /* 0x004fca00078e0204 */
[----:B------:R-:W-:-:S05]  /*0f20*/  IADD3 R7, PT, PT, R2, UR5, RZ ;  /* 0x0000000502077c10 */ /* 0x000fca000fffe0ff */
[----:B------:R-:W-:Y:S02]  /*0f30*/  IMAD.WIDE R4, R7, 0x4, R4 ;  /* 0x0000000407047825 */ /* 0x000fe400078e0204 */
[----:B0-----:R-:W3:Y:S04]  /*0f40*/  LDG.E R7, desc[UR14][R10.64] ;  /* 0x0000000e0a077981 */ /* 0x001ee8000c1e1900 */
[----:B------:R-:W2:Y:S01]  /*0f50*/  LDG.E R5, desc[UR14][R4.64] ;  /* 0x0000000e04057981 */ /* 0x000ea2000c1e1900 */
[----:B---3--:R-:W-:-:S04]  /*0f60*/  IMAD.WIDE R6, R7, 0x8, R8 ;  /* 0x0000000807067825 */ /* 0x008fc800078e0208 */
[----:B--2---:R-:W-:Y:S01]  /*0f70*/  IMAD.WIDE R8, R5, 0x8, R8 ;  /* 0x0000000805087825 */ /* 0x004fe200078e0208 */
[----:B------:R-:W2:Y:S04]  /*0f80*/  LDG.E R12, desc[UR14][R6.64+0x4] ;  /* 0x0000040e060c7981 */ /* 0x000ea8000c1e1900 */
[----:B------:R-:W2:Y:S04]  /*0f90*/  LDG.E R13, desc[UR14][R8.64+0x4] ;  /* 0x0000040e080d7981 */ /* 0x000ea8000c1e1900 */
[----:B------:R0:W3:Y:S04]  /*0fa0*/  LDG.E R0, desc[UR14][R6.64] ;  /* 0x0000000e06007981 */ /* 0x0000e8000c1e1900 */
[----:B------:R-:W3:Y:S01]  /*0fb0*/  LDG.E R15, desc[UR14][R8.64] ;  /* 0x0000000e080f7981 */ /* 0x000ee2000c1e1900 */
[----:B------:R-:W-:Y:S01]  /*0fc0*/  BSSY.RECONVERGENT B0, `(.L_x_77) ;  /* 0x000001c000007945 */ /* 0x000fe20003800200 */
[----:B0-----:R-:W-:Y:S01]  /*0fd0*/  IMAD.MOV.U32 R6, RZ, RZ, 0x0 ;  /* 0x00000000ff067424 */ /* 0x001fe200078e00ff */
[----:B------:R-:W-:Y:S01]  /*0fe0*/  MOV R7, 0x3fd80000 ;  /* 0x3fd8000000077802 */ /* 0x000fe20000000f00 */
[----:B--2---:R-:W-:-:S04]  /*0ff0*/  FADD R14, R12, -R13 ;  /* 0x8000000d0c0e7221 */ /* 0x004fc80000000000 */
[----:B------:R-:W0:Y:S01]  /*1000*/  F2F.F64.F32 R12, R14 ;  /* 0x0000000e000c7310 */ /* 0x000e220000201800 */
[----:B---3--:R-:W-:-:S07]  /*1010*/  FADD R0, R0, -R15 ;  /* 0x8000000f00007221 */ /* 0x008fce0000000000 */
[----:B------:R-:W1:Y:S01]  /*1020*/  F2F.F64.F32 R22, R0 ;  /* 0x0000000000167310 */ /* 0x000e620000201800 */
[----:B0-----:R-:W-:-:S08]  /*1030*/  DMUL R12, R12, R12 ;  /* 0x0000000c0c0c7228 */ /* 0x001fd00000000000 */
[----:B-1----:R-:W-:-:S06]  /*1040*/  DFMA R22, R22, R22, R12 ;  /* 0x000000161616722b */ /* 0x002fcc000000000c */
[----:B------:R-:W0:Y:S04]  /*1050*/  MUFU.RSQ64H R17, R23 ;  /* 0x0000001700117308 */ /* 0x000e280000001c00 */
[----:B------:R-:W-:-:S04]  /*1060*/  IADD3 R16, PT, PT, R23, -0x3500000, RZ ;  /* 0xfcb0000017107810 */ /* 0x000fc80007ffe0ff */
[----:B------:R-:W-:Y:S02]  /*1070*/  ISETP.GE.U32.AND P0, PT, R16, 0x7ca00000, PT ;  /* 0x7ca000001000780c */ /* 0x000fe40003f06070 */
[----:B0-----:R-:W-:-:S08]  /*1080*/  DMUL R4, R16, R16 ;  /* 0x0000001010047228 */ /* 0x001fd00000000000 */
[----:B------:R-:W-:-:S08]  /*1090*/  DFMA R4, R22, -R4, 1 ;  /* 0x3ff000001604742b */ /* 0x000fd00000000804 */
[----:B------:R-:W-:Y:S02]  /*10a0*/  DFMA R6, R4, R6, 0.5 ;  /* 0x3fe000000406742b */ /* 0x000fe40000000006 */
[----:B------:R-:W-:-:S08]  /*10b0*/  DMUL R4, R16, R4 ;  /* 0x0000000410047228 */ /* 0x000fd00000000000 */
[----:B------:R-:W-:-:S08]  /*10c0*/  DFMA R12, R6, R4, R16 ;  /* 0x00000004060c722b */ /* 0x000fd00000000010 */
[----:B------:R-:W-:Y:S02]  /*10d0*/  DMUL R4, R22, R12 ;  /* 0x0000000c16047228 */ /* 0x000fe40000000000 */
[----:B------:R-:W-:Y:S01]  /*10e0*/  IADD3 R9, PT, PT, R13, -0x100000, RZ ;  /* 0xfff000000d097810 */ /* 0x000fe20007ffe0ff */
[----:B------:R-:W-:-:S05]  /*10f0*/  IMAD.MOV.U32 R8, RZ, RZ, R12 ;  /* 0x000000ffff087224 */ /* 0x000fca00078e000c */
[----:B------:R-:W-:-:S08]  /*1100*/  DFMA R18, R4, -R4, R22 ;  /* 0x800000040412722b */ /* 0x000fd00000000016 */
[----:B------:R-:W-:Y:S01]  /*1110*/  DFMA R6, R18, R8, R4 ;  /* 0x000000081206722b */ /* 0x000fe20000000004 */
[----:B------:R-:W-:Y:S10]  /*1120*/  @!P0 BRA `(.L_x_78) ;  /* 0x0000000000148947 */ /* 0x000ff40003800000 */
[----:B------:R-:W-:Y:S01]  /*1130*/  IMAD.MOV.U32 R6, RZ, RZ, R4 ;  /* 0x000000ffff067224 */ /* 0x000fe200078e0004 */
[----:B------:R-:W-:Y:S02]  /*1140*/  MOV R8, R12 ;  /* 0x0000000c00087202 */ /* 0x000fe40000000f00 */
[----:B------:R-:W-:Y:S02]  /*1150*/  MOV R17, R23 ;  /* 0x0000001700117202 */ /* 0x000fe40000000f00 */
[----:B------:R-:W-:-:S07]  /*1160*/  MOV R4, 0x1180 ;  /* 0x0000118000047802 */ /* 0x000fce0000000f00 */
[----:B------:R-:W-:Y:S05]  /*1170*/  CALL.REL.NOINC `($__internal_0_$__cuda_sm20_dsqrt_rn_f64_mediumpath_v1) ;  /* 0x0000000400c07944 */ /* 0x000fea0003c00000 */
.L_x_78:
[----:B------:R-:W-:Y:S05]  /*1180*/  BSYNC.RECONVERGENT B0 ;  /* 0x0000000000007941 */ /* 0x000fea0003800200 */
.L_x_77:
[----:B------:R-:W0:Y:S01]  /*1190*/  LDCU UR5, c[0x0][0x38c] ;  /* 0x00007180ff0577ac */ /* 0x000e220008000800 */
[----:B------:R-:W1:Y:S01]  /*11a0*/  LDC.64 R4, c[0x0][0x380] ;  /* 0x0000e000ff047b82 */ /* 0x000e620000000a00 */
[----:B------:R-:W-:-:S07]  /*11b0*/  UIADD3 UR4, UPT, UPT, UR4, 0x2, URZ ;  /* 0x0000000204047890 */ /* 0x000fce000fffe0ff */
[----:B------:R-:W2:Y:S01]  /*11c0*/  LDC.64 R12, c[0x0][0x3a0] ;  /* 0x0000e800ff0c7b82 */ /* 0x000ea20000000a00 */
[----:B0-----:R-:W-:-:S04]  /*11d0*/  UISETP.NE.AND UP0, UPT, UR4, UR5, UPT ;  /* 0x000000050400728c */ /* 0x001fc8000bf05270 */
[----:B------:R-:W-:-:S06]  /*11e0*/  USEL UR5, UR4, URZ, UP0 ;  /* 0x000000ff04057287 */ /* 0x000fcc0008000000 */
[----:B------:R-:W-:-:S05]  /*11f0*/  IADD3 R9, PT, PT, R2, UR5, RZ ;  /* 0x0000000502097c10 */ /* 0x000fca000fffe0ff */
[----:B-1----:R-:W-:Y:S02]  /*1200*/  IMAD.WIDE R4, R9, 0x4, R4 ;  /* 0x0000000409047825 */ /* 0x002fe400078e0204 */
[----:B------:R-:W2:Y:S04]  /*1210*/  LDG.E R9, desc[UR14][R10.64+0x4] ;  /* 0x0000040e0a097981 */ /* 0x000ea8000c1e1900 */
[----:B------:R-:W3:Y:S01]  /*1220*/  LDG.E R5, desc[UR14][R4.64] ;  /* 0x0000000e04057981 */ /* 0x000ee2000c1e1900 */
[----:B--2---:R-:W-:-:S04]  /*1230*/  IMAD.WIDE R8, R9, 0x8, R12 ;  /* 0x0000000809087825 */ /* 0x004fc800078e020c */
[----:B---3--:R-:W-:Y:S01]  /*1240*/  IMAD.WIDE R12, R5, 0x8, R12 ;  /* 0x00000008050c7825 */ /* 0x008fe200078e020c */
[----:B------:R-:W2:Y:S04]  /*1250*/  LDG.E R14, desc[UR14][R8.64+0x4] ;  /* 0x0000040e080e7981 */ /* 0x000ea8000c1e1900 */
[----:B------:R-:W2:Y:S04]  /*1260*/  LDG.E R15, desc[UR14][R12.64+0x4] ;  /* 0x0000040e0c0f7981 */ /* 0x000ea8000c1e1900 */
[----:B------:R0:W3:Y:S04]  /*1270*/  LDG.E R0, desc[UR14][R8.64] ;  /* 0x0000000e08007981 */ /* 0x0000e8000c1e1900 */
[----:B------:R-:W3:Y:S01]  /*1280*/  LDG.E R17, desc[UR14][R12.64] ;  /* 0x0000000e0c117981 */ /* 0x000ee2000c1e1900 */
[----:B------:R-:W1:Y:S01]  /*1290*/  F2I.F64.TRUNC R6, R6 ;  /* 0x0000000600067311 */ /* 0x000e62000030d100 */
[----:B------:R-:W-:Y:S01]  /*12a0*/  BSSY.RECONVERGENT B0, `(.L_x_79) ;  /* 0x0000020000007945 */ /* 0x000fe20003800200 */
[----:B0-----:R-:W-:Y:S01]  /*12b0*/  IMAD.MOV.U32 R8, RZ, RZ, 0x0 ;  /* 0x00000000ff087424 */ /* 0x001fe200078e00ff */
[----:B------:R-:W-:-:S05]  /*12c0*/  MOV R9, 0x3fd80000 ;  /* 0x3fd8000000097802 */ /* 0x000fca0000000f00 */
[----:B-1----:R-:W0:Y:S02]  /*12d0*/  I2F.F64 R10, R6 ;  /* 0x00000006000a7312 */ /* 0x002e240000201c00 */
[----:B0-----:R-:W-:Y:S01]  /*12e0*/  DADD R20, R20, R10 ;  /* 0x0000000014147229 */ /* 0x001fe2000000000a */
[----:B--2---:R-:W-:-:S05]  /*12f0*/  FADD R18, R14, -R15 ;  /* 0x8000000f0e127221 */ /* 0x004fca0000000000 */
        /* <DEDUP_REMOVED lines=24> */
[----:B------:R-:W-:Y:S02]  /*1480*/  MOV R10, R6 ;  /* 0x00000006000a7202 */ /* 0x000fe40000000f00 */
[----:B------:R-:W-:-:S07]  /*1490*/  MOV R11, R7 ;  /* 0x00000007000b7202 */ /* 0x000fce0000000f00 */
.L_x_80:
[----:B------:R-:W-:Y:S05]  /*14a0*/  BSYNC.RECONVERGENT B0 ;  /* 0x0000000000007941 */ /* 0x000fea0003800200 */
.L_x_79:
[----:B------:R-:W0:Y:S08]  /*14b0*/  F2I.F64.TRUNC R4, R10 ;  /* 0x0000000a00047311 */ /* 0x000e30000030d100 */
[----:B0-----:R-:W0:Y:S02]  /*14c0*/  I2F.F64 R4, R4 ;  /* 0x0000000400047312 */ /* 0x001e240000201c00 */
[----:B0-----:R-:W-:-:S11]  /*14d0*/  DADD R20, R20, R4 ;  /* 0x0000000014147229 */ /* 0x001fd60000000004 */
.L_x_76:
[----:B------:R-:W1:Y:S02]  /*14e0*/  LDCU UR6, c[0x0][0x38c] ;  /* 0x00007180ff0677ac */ /* 0x000e640008000800 */
[----:B-1----:R-:W-:-:S04]  /*14f0*/  ULOP3.LUT UR5, UR6, 0x1, URZ, 0xc0, !UPT ;  /* 0x0000000106057892 */ /* 0x002fc8000f8ec0ff */
[----:B------:R-:W-:-:S09]  /*1500*/  UISETP.NE.U32.AND UP0, UPT, UR5, 0x1, UPT ;  /* 0x000000010500788c */ /* 0x000fd2000bf05070 */
[----:B------:R-:W-:Y:S05]  /*1510*/  BRA.U UP0, `(.L_x_65) ;  /* 0x0000000100c47547 */ /* 0x000fea000b800000 */
[----:B------:R-:W1:Y:S01]  /*1520*/  LDC.64 R6, c[0x0][0x380] ;  /* 0x0000e000ff067b82 */ /* 0x000e620000000a00 */
[----:B------:R-:W-:Y:S02]  /*1530*/  UIADD3 UR5, UPT, UPT, UR4, 0x1, URZ ;  /* 0x0000000104057890 */ /* 0x000fe4000fffe0ff */
[----:B------:R-:W-:Y:S02]  /*1540*/  VIADD R5, R2, UR4 ;  /* 0x0000000402057c36 */ /* 0x000fe40008000000 */
[----:B------:R-:W-:-:S03]  /*1550*/  UISETP.NE.AND UP0, UPT, UR5, UR6, UPT ;  /* 0x000000060500728c */ /* 0x000fc6000bf05270 */
[----:B------:R-:W2:Y:S01]  /*1560*/  LDC.64 R10, c[0x0][0x3a0] ;  /* 0x0000e800ff0a7b82 */ /* 0x000ea20000000a00 */
[----:B------:R-:W-:-:S06]  /*1570*/  USEL UR5, UR5, URZ, UP0 ;  /* 0x000000ff05057287 */ /* 0x000fcc0008000000 */
[----:B------:R-:W-:Y:S01]  /*1580*/  IADD3 R9, PT, PT, R2, UR5, RZ ;  /* 0x0000000502097c10 */ /* 0x000fe2000fffe0ff */
[----:B-1----:R-:W-:-:S04]  /*1590*/  IMAD.WIDE R4, R5, 0x4, R6 ;  /* 0x0000000405047825 */ /* 0x002fc800078e0206 */
[----:B------:R-:W-:Y:S02]  /*15a0*/  IMAD.WIDE R6, R9, 0x4, R6 ;  /* 0x0000000409067825 */ /* 0x000fe400078e0206 */
[----:B0-----:R-:W2:Y:S04]  /*15b0*/  LDG.E R5, desc[UR14][R4.64] ;  /* 0x0000000e04057981 */ /* 0x001ea8000c1e1900 */
[----:B------:R-:W3:Y:S01]  /*15c0*/  LDG.E R7, desc[UR14][R6.64] ;  /* 0x0000000e06077981 */ /* 0x000ee2000c1e1900 */
[----:B--2---:R-:W-:-:S04]  /*15d0*/  IMAD.WIDE R8, R5, 0x8, R10 ;  /* 0x0000000805087825 */ /* 0x004fc800078e020a */
[----:B---3--:R-:W-:Y:S01]  /*15e0*/  IMAD.WIDE R10, R7, 0x8, R10 ;  /* 0x00000008070a7825 */ /* 0x008fe200078e020a */
[----:B------:R-:W2:Y:S04]  /*15f0*/  LDG.E R2, desc[UR14][R8.64+0x4] ;  /* 0x0000040e08027981 */ /* 0x000ea8000c1e1900 */
[----:B------:R-:W2:Y:S04]  /*1600*/  LDG.E R13, desc[UR14][R10.64+0x4] ;  /* 0x0000040e0a0d7981 */ /* 0x000ea8000c1e1900 */
[----:B------:R-:W3:Y:S04]  /*1610*/  LDG.E R0, desc[UR14][R8.64] ;  /* 0x0000000e08007981 */ /* 0x000ee8000c1e1900 */
[----:B------:R-:W3:Y:S01]  /*1620*/  LDG.E R15, desc[UR14][R10.64] ;  /* 0x0000000e0a0f7981 */ /* 0x000ee2000c1e1900 */
[----:B------:R-:W-:Y:S01]  /*1630*/  IMAD.MOV.U32 R6, RZ, RZ, 0x0 ;  /* 0x00000000ff067424 */ /* 0x000fe200078e00ff */
[----:B------:R-:W-:Y:S01]  /*1640*/  MOV R7, 0x3fd80000 ;  /* 0x3fd8000000077802 */ /* 0x000fe20000000f00 */
[----:B------:R-:W-:Y:S01]  /*1650*/  BSSY.RECONVERGENT B0, `(.L_x_81) ;  /* 0x000001a000007945 */ /* 0x000fe20003800200 */
        /* <DEDUP_REMOVED lines=25> */
.L_x_82:
[----:B------:R-:W-:Y:S05]  /*17f0*/  BSYNC.RECONVERGENT B0 ;  /* 0x0000000000007941 */ /* 0x000fea0003800200 */
.L_x_81:
[----:B------:R-:W0:Y:S08]  /*1800*/  F2I.F64.TRUNC R4, R6 ;  /* 0x0000000600047311 */ /* 0x000e30000030d100 */
[----:B0-----:R-:W0:Y:S02]  /*1810*/  I2F.F64 R4, R4 ;  /* 0x0000000400047312 */ /* 0x001e240000201c00 */
[----:B0-----:R-:W-:-:S11]  /*1820*/  DADD R20, R20, R4 ;  /* 0x0000000014147229 */ /* 0x001fd60000000004 */
.L_x_65:
[----:B------:R-:W1:Y:S01]  /*1830*/  LDC.64 R4, c[0x0][0x398] ;  /* 0x0000e600ff047b82 */ /* 0x000e620000000a00 */
[----:B------:R-:W0:Y:S01]  /*1840*/  F2I.F64.TRUNC R21, R20 ;  /* 0x0000001400157311 */ /* 0x000e22000030d100 */
[----:B-1----:R-:W-:-:S05]  /*1850*/  IMAD.WIDE R2, R3, 0x4, R4 ;  /* 0x0000000403027825 */ /* 0x002fca00078e0204 */
[----:B0-----:R-:W-:Y:S01]  /*1860*/  STG.E desc[UR14][R2.64], R21 ;  /* 0x0000001502007986 */ /* 0x001fe2000c10190e */
[----:B------:R-:W-:Y:S05]  /*1870*/  EXIT ;  /* 0x000000000000794d */ /* 0x000fea0003800000 */
        .weak           $__internal_0_$__cuda_sm20_dsqrt_rn_f64_mediumpath_v1
        .type           $__internal_0_$__cuda_sm20_dsqrt_rn_f64_mediumpath_v1,@function
        .size           $__internal_0_$__cuda_sm20_dsqrt_rn_f64_mediumpath_v1,(.L_x_561 - $__internal_0_$__cuda_sm20_dsqrt_rn_f64_mediumpath_v1)
$__internal_0_$__cuda_sm20_dsqrt_rn_f64_mediumpath_v1:
[----:B------:R-:W-:Y:S01]  /*1880*/  ISETP.GE.U32.AND P0, PT, R16, -0x3400000, PT ;  /* 0xfcc000001000780c */ /* 0x000fe20003f06070 */
[----:B------:R-:W-:Y:S01]  /*1890*/  BSSY.RECONVERGENT B1, `(.L_x_83) ;  /* 0x0000025000017945 */ /* 0x000fe20003800200 */
[----:B------:R-:W-:Y:S02]  /*18a0*/  MOV R16, R22 ;  /* 0x0000001600107202 */ /* 0x000fe40000000f00 */
[----:B------:R-:W-:-:S09]  /*18b0*/  MOV R7, R5 ;  /* 0x0000000500077202 */ /* 0x000fd20000000f00 */
[----:B------:R-:W-:Y:S05]  /*18c0*/  @!P0 BRA `(.L_x_84) ;  /* 0x0000000000208947 */ /* 0x000fea0003800000 */
[----:B------:R-:W-:-:S10]  /*18d0*/  DFMA.RM R8, R18, R8, R6 ;  /* 0x000000081208722b */ /* 0x000fd40000004006 */
[----:B------:R-:W-:-:S05]  /*18e0*/  IADD3 R6, P0, PT, R8, 0x1, RZ ;  /* 0x0000000108067810 */ /* 0x000fca0007f1e0ff */
[----:B------:R-:W-:-:S06]  /*18f0*/  IMAD.X R7, RZ, RZ, R9, P0 ;  /* 0x000000ffff077224 */ /* 0x000fcc00000e0609 */
[----:B------:R-:W-:-:S08]  /*1900*/  DFMA.RP R16, -R8, R6, R16 ;  /* 0x000000060810722b */ /* 0x000fd00000008110 */
[----:B------:R-:W-:-:S06]  /*1910*/  DSETP.GT.AND P0, PT, R16, RZ, PT ;  /* 0x000000ff1000722a */ /* 0x000fcc0003f04000 */
[----:B------:R-:W-:Y:S02]  /*1920*/  FSEL R6, R6, R8, P0 ;  /* 0x0000000806067208 */ /* 0x000fe40000000000 */
[----:B------:R-:W-:Y:S01]  /*1930*/  FSEL R7, R7, R9, P0 ;  /* 0x0000000907077208 */ /* 0x000fe20000000000 */
[----:B------:R-:W-:Y:S06]  /*1940*/  BRA `(.L_x_85) ;  /* 0x0000000000647947 */ /* 0x000fec0003800000 */
.L_x_84:
[----:B------:R-:W-:-:S14]  /*1950*/  DSETP.NE.AND P0, PT, R16, RZ, PT ;  /* 0x000000ff1000722a */ /* 0x000fdc0003f05000 */
[----:B------:R-:W-:Y:S05]  /*1960*/  @!P0 BRA `(.L_x_86) ;  /* 0x0000000000588947 */ /* 0x000fea0003800000 */
[----:B------:R-:W-:-:S13]  /*1970*/  ISETP.GE.AND P0, PT, R17, RZ, PT ;  /* 0x000000ff1100720c */ /* 0x000fda0003f06270 */
[----:B------:R-:W-:Y:S02]  /*1980*/  @!P0 MOV R6, 0x0 ;  /* 0x0000000000068802 */ /* 0x000fe40000000f00 */
[----:B------:R-:W-:Y:S01]  /*1990*/  @!P0 MOV R7, 0xfff80000 ;  /* 0xfff8000000078802 */ /* 0x000fe20000000f00 */
[----:B------:R-:W-:Y:S06]  /*19a0*/  @!P0 BRA `(.L_x_85) ;  /* 0x00000000004c8947 */ /* 0x000fec0003800000 */
[----:B------:R-:W-:-:S13]  /*19b0*/  ISETP.GT.AND P0, PT, R17, 0x7fefffff, PT ;  /* 0x7fefffff1100780c */ /* 0x000fda0003f04270 */
[----:B------:R-:W-:Y:S05]  /*19c0*/  @P0 BRA `(.L_x_86) ;  /* 0x0000000000400947 */ /* 0x000fea0003800000 */
[----:B------:R-:W-:Y:S01]  /*19d0*/  DMUL R18, R16, 8.11296384146066816958e+31 ;  /* 0x4690000010127828 */ /* 0x000fe20000000000 */
[----:B------:R-:W-:Y:S02]  /*19e0*/  HFMA2 R7, -RZ, RZ, 1.9609375, 0 ;  /* 0x3fd80000ff077431 */ /* 0x000fe400000001ff */
[----:B------:R-:W-:Y:S01]  /*19f0*/  IMAD.MOV.U32 R16, RZ, RZ, RZ ;  /* 0x000000ffff107224 */ /* 0x000fe200078e00ff */
[----:B------:R-:W-:Y:S02]  /*1a00*/  MOV R6, 0x0 ;  /* 0x0000000000067802 */ /* 0x000fe40000000f00 */
[----:B------:R-:W0:Y:S03]  /*1a10*/  MUFU.RSQ64H R17, R19 ;  /* 0x0000001300117308 */ /* 0x000e260000001c00 */
[----:B0-----:R-:W-:-:S08]  /*1a20*/  DMUL R8, R16, R16 ;  /* 0x0000001010087228 */ /* 0x001fd00000000000 */
[----:B------:R-:W-:-:S08]  /*1a30*/  DFMA R8, R18, -R8, 1 ;  /* 0x3ff000001208742b */ /* 0x000fd00000000808 */
[----:B------:R-:W-:Y:S02]  /*1a40*/  DFMA R6, R8, R6, 0.5 ;  /* 0x3fe000000806742b */ /* 0x000fe40000000006 */
[----:B------:R-:W-:-:S08]  /*1a50*/  DMUL R8, R16, R8 ;  /* 0x0000000810087228 */ /* 0x000fd00000000000 */
[----:B------:R-:W-:-:S08]  /*1a60*/  DFMA R8, R6, R8, R16 ;  /* 0x000000080608722b */ /* 0x000fd00000000010 */
[----:B------:R-:W-:Y:S02]  /*1a70*/  DMUL R6, R18, R8 ;  /* 0x0000000812067228 */ /* 0x000fe40000000000 */
[----:B------:R-:W-:-:S06]  /*1a80*/  VIADD R9, R9, 0xfff00000 ;  /* 0xfff0000009097836 */ /* 0x000fcc0000000000 */
[----:B------:R-:W-:-:S08]  /*1a90*/  DFMA R16, R6, -R6, R18 ;  /* 0x800000060610722b */ /* 0x000fd00000000012 */
[----:B------:R-:W-:-:S10]  /*1aa0*/  DFMA R6, R8, R16, R6 ;  /* 0x000000100806722b */ /* 0x000fd40000000006 */
[----:B------:R-:W-:Y:S01]  /*1ab0*/  IADD3 R7, PT, PT, R7, -0x3500000, RZ ;  /* 0xfcb0000007077810 */ /* 0x000fe20007ffe0ff */
[----:B------:R-:W-:Y:S06]  /*1ac0*/  BRA `(.L_x_85) ;  /* 0x0000000000047947 */ /* 0x000fec0003800000 */
.L_x_86:
[----:B------:R-:W-:-:S11]  /*1ad0*/  DADD R6, R16, R16 ;  /* 0x0000000010067229 */ /* 0x000fd60000000010 */
.L_x_85:
[----:B------:R-:W-:Y:S05]  /*1ae0*/  BSYNC.RECONVERGENT B1 ;  /* 0x0000000000017941 */ /* 0x000fea0003800200 */
.L_x_83:
[----:B------:R-:W-:-:S04]  /*1af0*/  MOV R5, 0x0 ;  /* 0x0000000000057802 */ /* 0x000fc80000000f00 */
[----:B------:R-:W-:Y:S05]  /*1b00*/  RET.REL.NODEC R4 `(_Z13checkFullTourPiiiS_S_P5pointi) ;  /* 0xffffffe4043c7950 */ /* 0x000fea0003c3ffff */
.L_x_87:
        /* <DEDUP_REMOVED lines=15> */
.L_x_561:


//--------------------- .text._Z9checkTourPiiiiiS_S_P5pointi --------------------------
	.section	.text._Z9checkTourPiiiiiS_S_P5pointi,"ax",@progbits
	.align	128
        .global         _Z9checkTourPiiiiiS_S_P5pointi
        .type           _Z9checkTourPiiiiiS_S_P5pointi,@function
        .size           _Z9checkTourPiiiiiS_S_P5pointi,(.L_x_563 - _Z9checkTourPiiiiiS_S_P5pointi)
        .other          _Z9checkTourPiiiiiS_S_P5pointi,@"STO_CUDA_ENTRY STV_DEFAULT"
_Z9checkTourPiiiiiS_S_P5pointi:
.text._Z9checkTourPiiiiiS_S_P5pointi:
        /* <DEDUP_REMOVED lines=14> */
[----:B------:R-:W0:Y:S01]  /*00e0*/  LDCU UR4, c[0x0][0x390] ;  /* 0x00007200ff0477ac */ /* 0x000e220008000800 */
[----:B------:R-:W-:Y:S01]  /*00f0*/  HFMA2 R26, -RZ, RZ, 0, 0 ;  /* 0x00000000ff1a7431 */ /* 0x000fe200000001ff */
[----:B------:R-:W-:Y:S01]  /*0100*/  MOV R24, 0xffffffff ;  /* 0xffffffff00187802 */ /* 0x000fe20000000f00 */
[----:B------:R-:W-:Y:S01]  /*0110*/  IMAD.MOV.U32 R25, RZ, RZ, 0x7fefffff ;  /* 0x7fefffffff197424 */ /* 0x000fe200078e00ff */
[----:B------:R-:W1:Y:S01]  /*0120*/  LDCU.64 UR12, c[0x0][0x358] ;  /* 0x00006b00ff0c77ac */ /* 0x000e620008000a00 */
[----:B0-----:R-:W-:-:S09]  /*0130*/  UISETP.GE.AND UP0, UPT, UR4, 0x1, UPT ;  /* 0x000000010400788c */ /* 0x001fd2000bf06270 */
[----:B-1----:R-:W-:Y:S05]  /*0140*/  BRA.U !UP0, `(.L_x_88) ;  /* 0x0000002508f47547 */ /* 0x002fea000b800000 */
[----:B------:R-:W0:Y:S01]  /*0150*/  LDC.64 R12, c[0x0][0x3a8] ;  /* 0x0000ea00ff0c7b82 */ /* 0x000e220000000a00 */
[----:B------:R-:W1:Y:S07]  /*0160*/  LDCU UR6, c[0x0][0x3b0] ;  /* 0x00007600ff0677ac */ /* 0x000e6e0008000800 */
[----:B------:R-:W0:Y:S02]  /*0170*/  LDC.64 R4, c[0x0][0x388] ;  /* 0x0000e200ff047b82 */ /* 0x000e240000000a00 */
[----:B0-----:R-:W-:-:S04]  /*0180*/  IMAD.WIDE R2, R4, 0x8, R12 ;  /* 0x0000000804027825 */ /* 0x001fc800078e020c */
[----:B------:R-:W-:Y:S01]  /*0190*/  IMAD.WIDE R12, R5, 0x8, R12 ;  /* 0x00000008050c7825 */ /* 0x000fe200078e020c */
[----:B------:R0:W5:Y:S04]  /*01a0*/  LDG.E R9, desc[UR12][R2.64] ;  /* 0x0000000c02097981 */ /* 0x000168000c1e1900 */
[----:B------:R0:W5:Y:S04]  /*01b0*/  LDG.E R8, desc[UR12][R2.64+0x4] ;  /* 0x0000040c02087981 */ /* 0x000168000c1e1900 */
[----:B------:R0:W5:Y:S04]  /*01c0*/  LDG.E R7, desc[UR12][R12.64] ;  /* 0x0000000c0c077981 */ /* 0x000168000c1e1900 */
[----:B------:R0:W5:Y:S01]  /*01d0*/  LDG.E R6, desc[UR12][R12.64+0x4] ;  /* 0x0000040c0c067981 */ /* 0x000162000c1e1900 */
[----:B------:R-:W-:Y:S01]  /*01e0*/  UISETP.GE.U32.AND UP0, UPT, UR4, 0x4, UPT ;  /* 0x000000040400788c */ /* 0x000fe2000bf06070 */
[----:B------:R-:W-:Y:S01]  /*01f0*/  MOV R5, RZ ;  /* 0x000000ff00057202 */ /* 0x000fe20000000f00 */
[----:B------:R-:W-:Y:S01]  /*0200*/  IMAD.MOV.U32 R26, RZ, RZ, RZ ;  /* 0x000000ffff1a7224 */ /* 0x000fe200078e00ff */
[----:B------:R-:W-:Y:S01]  /*0210*/  MOV R24, 0xffffffff ;  /* 0xffffffff00187802 */ /* 0x000fe20000000f00 */
[----:B------:R-:W-:Y:S01]  /*0220*/  IMAD.MOV.U32 R25, RZ, RZ, 0x7fefffff ;  /* 0x7fefffffff197424 */ /* 0x000fe200078e00ff */
[----:B------:R-:W-:Y:S01]  /*0230*/  ULOP3.LUT UR5, UR4, 0x3, URZ, 0xc0, !UPT ;  /* 0x0000000304057892 */ /* 0x000fe2000f8ec0ff */
[----:B-1----:R-:W-:-:S03]  /*0240*/  IMAD R4, R10, UR6, RZ ;  /* 0x000000060a047c24 */ /* 0x002fc6000f8e02ff */
[----:B0-----:R-:W-:Y:S08]  /*0250*/  BRA.U !UP0, `(.L_x_89) ;  /* 0x0000001508807547 */ /* 0x001ff0000b800000 */
[----:B------:R-:W-:Y:S01]  /*0260*/  ULOP3.LUT UR6, UR4, 0x7ffffffc, URZ, 0xc0, !UPT ;  /* 0x7ffffffc04067892 */ /* 0x000fe2000f8ec0ff */
[----:B------:R-:W-:Y:S01]  /*0270*/  HFMA2 R26, -RZ, RZ, 0, 0 ;  /* 0x00000000ff1a7431 */ /* 0x000fe200000001ff */
[----:B------:R-:W-:Y:S01]  /*0280*/  UIADD3 UR4, UPT, UPT, UR4, -0x2, URZ ;  /* 0xfffffffe04047890 */ /* 0x000fe2000fffe0ff */
[----:B------:R-:W-:Y:S01]  /*0290*/  IMAD.MOV.U32 R3, RZ, RZ, 0x2 ;  /* 0x00000002ff037424 */ /* 0x000fe200078e00ff */
[----:B------:R-:W-:Y:S01]  /*02a0*/  MOV R2, R4 ;  /* 0x0000000400027202 */ /* 0x000fe20000000f00 */
[----:B------:R-:W-:Y:S01]  /*02b0*/  IMAD.MOV.U32 R24, RZ, RZ, -0x1 ;  /* 0xffffffffff187424 */ /* 0x000fe200078e00ff */
[----:B------:R-:W-:Y:S01]  /*02c0*/  MOV R25, 0x7fefffff ;  /* 0x7fefffff00197802 */ /* 0x000fe20000000f00 */
[----:B------:R-:W-:Y:S01]  /*02d0*/  IMAD.U32 R5, RZ, RZ, UR6 ;  /* 0x00000006ff057e24 */ /* 0x000fe2000f8e00ff */
[----:B------:R-:W-:Y:S01]  /*02e0*/  MOV R0, UR4 ;  /* 0x0000000400007c02 */ /* 0x000fe20008000f00 */
[----:B------:R-:W-:-:S12]  /*02f0*/  UIADD3 UR7, UPT, UPT, -UR6, URZ, URZ ;  /* 0x000000ff06077290 */ /* 0x000fd8000fffe1ff */
.L_x_106:
[----:B------:R-:W0:Y:S01]  /*0300*/  LDC.64 R14, c[0x0][0x380] ;  /* 0x0000e000ff0e7b82 */ /* 0x000e220000000a00 */
[----:B------:R-:W-:Y:S01]  /*0310*/  VIADD R13, R3, 0xffffffff ;  /* 0xffffffff030d7836 */ /* 0x000fe20000000000 */
[----:B------:R-:W-:-:S04]  /*0320*/  ISETP.NE.AND P0, PT, R0, -0x1, PT ;  /* 0xffffffff0000780c */ /* 0x000fc80003f05270 */
[----:B------:R-:W-:Y:S02]  /*0330*/  SEL R13, R13, RZ, P0 ;  /* 0x000000ff0d0d7207 */ /* 0x000fe40000000000 */
[----:B------:R-:W1:Y:S02]  /*0340*/  LDC.64 R20, c[0x0][0x3a8] ;  /* 0x0000ea00ff147b82 */ /* 0x000e640000000a00 */
[----:B------:R-:W-:-:S05]  /*0350*/  IADD3 R17, PT, PT, R4, R13, RZ ;  /* 0x0000000d04117210 */ /* 0x000fca0007ffe0ff */
[----:B0-----:R-:W-:-:S06]  /*0360*/  IMAD.WIDE R16, R17, 0x4, R14 ;  /* 0x0000000411107825 */ /* 0x001fcc00078e020e */
[----:B------:R-:W1:Y:S02]  /*0370*/  LDG.E R17, desc[UR12][R16.64] ;  /* 0x0000000c10117981 */ /* 0x000e64000c1e1900 */
[----:B-1----:R-:W-:-:S05]  /*0380*/  IMAD.WIDE R20, R17, 0x8, R20 ;  /* 0x0000000811147825 */ /* 0x002fca00078e0214 */
[----:B------:R-:W2:Y:S04]  /*0390*/  LDG.E R11, desc[UR12][R20.64+0x4] ;  /* 0x0000040c140b7981 */ /* 0x000ea8000c1e1900 */
[----:B------:R-:W3:Y:S01]  /*03a0*/  LDG.E R12, desc[UR12][R20.64] ;  /* 0x0000000c140c7981 */ /* 0x000ee2000c1e1900 */
[----:B------:R-:W-:Y:S01]  /*03b0*/  MOV R28, 0x0 ;  /* 0x00000000001c7802 */ /* 0x000fe20000000f00 */
[----:B------:R-:W-:Y:S01]  /*03c0*/  IMAD.MOV.U32 R29, RZ, RZ, 0x3fd80000 ;  /* 0x3fd80000ff1d7424 */ /* 0x000fe200078e00ff */
[----:B------:R-:W-:Y:S01]  /*03d0*/  BSSY.RECONVERGENT B1, `(.L_x_90) ;  /* 0x000001c000017945 */ /* 0x000fe20003800200 */
[----:B------:R-:W-:-:S04]  /*03e0*/  IMAD.WIDE R14, R2, 0x4, R14 ;  /* 0x00000004020e7825 */ /* 0x000fc800078e020e */
[----:B--2--5:R-:W-:-:S04]  /*03f0*/  FADD R11, -R8, R11 ;  /* 0x0000000b080b7221 */ /* 0x024fc80000000100 */
[----:B------:R-:W0:Y:S01]  /*0400*/  F2F.F64.F32 R18, R11 ;  /* 0x0000000b00127310 */ /* 0x000e220000201800 */
[----:B---3--:R-:W-:-:S07]  /*0410*/  FADD R12, -R9, R12 ;  /* 0x0000000c090c7221 */ /* 0x008fce0000000100 */
[----:B------:R-:W1:Y:S01]  /*0420*/  F2F.F64.F32 R30, R12 ;  /* 0x0000000c001e7310 */ /* 0x000e620000201800 */
[----:B0-----:R-:W-:-:S08]  /*0430*/  DMUL R18, R18, R18 ;  /* 0x0000001212127228 */ /* 0x001fd00000000000 */
[----:B-1----:R-:W-:-:S06]  /*0440*/  DFMA R30, R30, R30, R18 ;  /* 0x0000001e1e1e722b */ /* 0x002fcc0000000012 */
[----:B------:R-:W0:Y:S04]  /*0450*/  MUFU.RSQ64H R17, R31 ;  /* 0x0000001f00117308 */ /* 0x000e280000001c00 */
[----:B------:R-:W-:-:S05]  /*0460*/  VIADD R16, R31, 0xfcb00000 ;  /* 0xfcb000001f107836 */ /* 0x000fca0000000000 */
[----:B------:R-:W-:Y:S01]  /*0470*/  ISETP.GE.U32.AND P0, PT, R16, 0x7ca00000, PT ;  /* 0x7ca000001000780c */ /* 0x000fe20003f06070 */
        /* <DEDUP_REMOVED lines=11> */
[----:B------:R-:W-:Y:S01]  /*0530*/  MOV R20, R28 ;  /* 0x0000001c00147202 */ /* 0x000fe20000000f00 */
[----:B------:R-:W-:Y:S01]  /*0540*/  IMAD.MOV.U32 R17, RZ, RZ, R31 ;  /* 0x000000ffff117224 */ /* 0x000fe200078e001f */
[----:B------:R-:W-:-:S07]  /*0550*/  MOV R12, 0x570 ;  /* 0x00000570000c7802 */ /* 0x000fce0000000f00 */
[----:B------:R-:W-:Y:S05]  /*0560*/  CALL.REL.NOINC `($__internal_1_$__cuda_sm20_dsqrt_rn_f64_mediumpath_v1) ;  /* 0x0000004000007944 */ /* 0x000fea0003c00000 */
[----:B------:R-:W-:Y:S01]  /*0570*/  MOV R32, R16 ;  /* 0x0000001000207202 */ /* 0x000fe20000000f00 */
[----:B------:R-:W-:-:S07]  /*0580*/  IMAD.MOV.U32 R33, RZ, RZ, R17 ;  /* 0x000000ffff217224 */ /* 0x000fce00078e0011 */
.L_x_91:
[----:B------:R-:W-:Y:S05]  /*0590*/  BSYNC.RECONVERGENT B1 ;  /* 0x0000000000017941 */ /* 0x000fea0003800200 */
.L_x_90:
[----:B------:R-:W2:Y:S01]  /*05a0*/  LDG.E R11, desc[UR12][R14.64] ;  /* 0x0000000c0e0b7981 */ /* 0x000ea2000c1e1900 */
[----:B------:R-:W2:Y:S02]  /*05b0*/  LDC.64 R18, c[0x0][0x3a8] ;  /* 0x0000ea00ff127b82 */ /* 0x000ea40000000a00 */
[----:B--2---:R-:W-:-:S05]  /*05c0*/  IMAD.WIDE R18, R11, 0x8, R18 ;  /* 0x000000080b127825 */ /* 0x004fca00078e0212 */
[----:B------:R-:W2:Y:S04]  /*05d0*/  LDG.E R11, desc[UR12][R18.64+0x4] ;  /* 0x0000040c120b7981 */ /* 0x000ea8000c1e1900 */
[----:B------:R0:W3:Y:S01]  /*05e0*/  LDG.E R12, desc[UR12][R18.64] ;  /* 0x0000000c120c7981 */ /* 0x0000e2000c1e1900 */
[----:B------:R-:W-:Y:S01]  /*05f0*/  F2I.F64.TRUNC R27, R32 ;  /* 0x00000020001b7311 */ /* 0x000fe2000030d100 */
[----:B------:R-:W-:Y:S01]  /*0600*/  BSSY.RECONVERGENT B1, `(.L_x_92) ;  /* 0x000001d000017945 */ /* 0x000fe20003800200 */
[----:B0-----:R-:W-:Y:S01]  /*0610*/  IMAD.MOV.U32 R18, RZ, RZ, 0x0 ;  /* 0x00000000ff127424 */ /* 0x001fe200078e00ff */
[----:B------:R-:W-:Y:S01]  /*0620*/  MOV R19, 0x3fd80000 ;  /* 0x3fd8000000137802 */ /* 0x000fe20000000f00 */
[----:B--2---:R-:W-:-:S04]  /*0630*/  FADD R11, -R6, R11 ;  /* 0x0000000b060b7221 */ /* 0x004fc80000000100 */
[----:B------:R-:W0:Y:S01]  /*0640*/  F2F.F64.F32 R16, R11 ;  /* 0x0000000b00107310 */ /* 0x000e220000201800 */
[----:B---3--:R-:W-:-:S07]  /*0650*/  FADD R12, -R7, R12 ;  /* 0x0000000c070c7221 */ /* 0x008fce0000000100 */
        /* <DEDUP_REMOVED lines=12> */
[----:B------:R-:W-:Y:S01]  /*0720*/  VIADD R21, R35, 0xfff00000 ;  /* 0xfff0000023157836 */ /* 0x000fe20000000000 */
[----:B------:R-:W-:-:S05]  /*0730*/  MOV R20, R34 ;  /* 0x0000002200147202 */ /* 0x000fca0000000f00 */
[----:B------:R-:W-:-:S08]  /*0740*/  DFMA R18, R22, -R22, R30 ;  /* 0x800000161612722b */ /* 0x000fd0000000001e */
[----:B------:R-:W-:Y:S01]  /*0750*/  DFMA R28, R18, R20, R22 ;  /* 0x00000014121c722b */ /* 0x000fe20000000016 */
[----:B------:R-:W-:Y:S10]  /*0760*/  @!P0 BRA `(.L_x_93) ;  /* 0x0000000000188947 */ /* 0x000ff40003800000 */
[----:B------:R-:W-:Y:S01]  /*0770*/  IMAD.MOV.U32 R20, RZ, RZ, R34 ;  /* 0x000000ffff147224 */ /* 0x000fe200078e0022 */
[----:B------:R-:W-:Y:S02]  /*0780*/  MOV R17, R31 ;  /* 0x0000001f00117202 */ /* 0x000fe40000000f00 */
[----:B------:R-:W-:-:S07]  /*0790*/  MOV R12, 0x7b0 ;  /* 0x000007b0000c7802 */ /* 0x000fce0000000f00 */
[----:B------:R-:W-:Y:S05]  /*07a0*/  CALL.REL.NOINC `($__internal_1_$__cuda_sm20_dsqrt_rn_f64_mediumpath_v1) ;  /* 0x0000003c00707944 */ /* 0x000fea0003c00000 */
[----:B------:R-:W-:Y:S01]  /*07b0*/  IMAD.MOV.U32 R28, RZ, RZ, R16 ;  /* 0x000000ffff1c7224 */ /* 0x000fe200078e0010 */
[----:B------:R-:W-:-:S07]  /*07c0*/  MOV R29, R17 ;  /* 0x00000011001d7202 */ /* 0x000fce0000000f00 */
.L_x_93:
[----:B------:R-:W-:Y:S05]  /*07d0*/  BSYNC.RECONVERGENT B1 ;  /* 0x0000000000017941 */ /* 0x000fea0003800200 */
.L_x_92:
[----:B------:R-:W0:Y:S01]  /*07e0*/  LDC.64 R16, c[0x0][0x380] ;  /* 0x0000e000ff107b82 */ /* 0x000e220000000a00 */
[----:B------:R-:W-:-:S04]  /*07f0*/  ISETP.NE.AND P0, PT, R0, RZ, PT ;  /* 0x000000ff0000720c */ /* 0x000fc80003f05270 */
[----:B------:R-:W-:-:S05]  /*0800*/  SEL R11, R3, RZ, P0 ;  /* 0x000000ff030b7207 */ /* 0x000fca0000000000 */
[----:B------:R-:W-:-:S04]  /*0810*/  IMAD.IADD R19, R4, 0x1, R11 ;  /* 0x0000000104137824 */ /* 0x000fc800078e020b */
[----:B0-----:R-:W-:Y:S02]  /*0820*/  IMAD.WIDE R18, R19, 0x4, R16 ;  /* 0x0000000413127825 */ /* 0x001fe400078e0210 */
[----:B------:R-:W0:Y:S04]  /*0830*/  LDC.64 R16, c[0x0][0x3a8] ;  /* 0x0000ea00ff107b82 */ /* 0x000e280000000a00 */
[----:B------:R-:W0:Y:S02]  /*0840*/  LDG.E R19, desc[UR12][R18.64] ;  /* 0x0000000c12137981 */ /* 0x000e24000c1e1900 */
[----:B0-----:R-:W-:-:S05]  /*0850*/  IMAD.WIDE R20, R19, 0x8, R16 ;  /* 0x0000000813147825 */ /* 0x001fca00078e0210 */
[----:B------:R-:W2:Y:S04]  /*0860*/  LDG.E R17, desc[UR12][R20.64+0x4] ;  /* 0x0000040c14117981 */ /* 0x000ea8000c1e1900 */
[----:B------:R0:W3:Y:S01]  /*0870*/  LDG.E R12, desc[UR12][R20.64] ;  /* 0x0000000c140c7981 */ /* 0x0000e2000c1e1900 */
[----:B------:R-:W1:Y:S01]  /*0880*/  F2I.F64.TRUNC R28, R28 ;  /* 0x0000001c001c7311 */ /* 0x000e62000030d100 */
[----:B------:R-:W-:Y:S01]  /*0890*/  BSSY.RECONVERGENT B1, `(.L_x_94) ;  /* 0x0000024000017945 */ /* 0x000fe20003800200 */
[----:B0-----:R-:W-:Y:S01]  /*08a0*/  IMAD.MOV.U32 R20, RZ, RZ, 0x0 ;  /* 0x00000000ff147424 */ /* 0x001fe200078e00ff */
[----:B------:R-:W-:Y:S01]  /*08b0*/  MOV R21, 0x3fd80000 ;  /* 0x3fd8000000157802 */ /* 0x000fe20000000f00 */
[----:B-1----:R-:W-:-:S04]  /*08c0*/  IMAD.IADD R27, R27, 0x1, R28 ;  /* 0x000000011b1b7824 */ /* 0x002fc800078e021c */
[----:B------:R-:W0:Y:S02]  /*08d0*/  I2F.F64 R34, R27 ;  /* 0x0000001b00227312 */ /* 0x000e240000201c00 */
[----:B0-----:R-:W-:-:S06]  /*08e0*/  DSETP.GT.AND P0, PT, R24, R34, PT ;  /* 0x000000221800722a */ /* 0x001fcc0003f04000 */
[----:B------:R-:W-:Y:S02]  /*08f0*/  SEL R26, R13, R26, P0 ;  /* 0x0000001a0d1a7207 */ /* 0x000fe40000000000 */
[----:B------:R-:W-:Y:S02]  /*0900*/  FSEL R24, R34, R24, P0 ;  /* 0x0000001822187208 */ /* 0x000fe40000000000 */
[----:B------:R-:W-:Y:S02]  /*0910*/  FSEL R25, R35, R25, P0 ;  /* 0x0000001923197208 */ /* 0x000fe40000000000 */
[----:B------:R-:W-:Y:S01]  /*0920*/  IADD3 R13, PT, PT, R3, 0x2, RZ ;  /* 0x00000002030d7810 */ /* 0x000fe20007ffe0ff */
        /* <DEDUP_REMOVED lines=26> */
.L_x_95:
[----:B------:R-:W-:Y:S05]  /*0ad0*/  BSYNC.RECONVERGENT B1 ;  /* 0x0000000000017941 */ /* 0x000fea0003800200 */
.L_x_94:
[----:B------:R-:W2:Y:S01]  /*0ae0*/  LDG.E R17, desc[UR12][R14.64+0x4] ;  /* 0x0000040c0e117981 */ /* 0x000ea2000c1e1900 */
[----:B------:R-:W2:Y:S02]  /*0af0*/  LDC.64 R18, c[0x0][0x3a8] ;  /* 0x0000ea00ff127b82 */ /* 0x000ea40000000a00 */
[----:B--2---:R-:W-:-:S05]  /*0b00*/  IMAD.WIDE R18, R17, 0x8, R18 ;  /* 0x0000000811127825 */ /* 0x004fca00078e0212 */
[----:B------:R-:W2:Y:S04]  /*0b10*/  LDG.E R17, desc[UR12][R18.64+0x4] ;  /* 0x0000040c12117981 */ /* 0x000ea8000c1e1900 */
[----:B------:R0:W3:Y:S01]  /*0b20*/  LDG.E R12, desc[UR12][R18.64] ;  /* 0x0000000c120c7981 */ /* 0x0000e2000c1e1900 */
[----:B------:R-:W-:Y:S01]  /*0b30*/  F2I.F64.TRUNC R28, R28 ;  /* 0x0000001c001c7311 */ /* 0x000fe2000030d100 */
[----:B------:R-:W-:Y:S01]  /*0b40*/  BSSY.RECONVERGENT B1, `(.L_x_96) ;  /* 0x000001d000017945 */ /* 0x000fe20003800200 */
[----:B0-----:R-:W-:Y:S01]  /*0b50*/  MOV R18, 0x0 ;  /* 0x0000000000127802 */ /* 0x001fe20000000f00 */
[----:B------:R-:W-:Y:S02]  /*0b60*/  IMAD.MOV.U32 R19, RZ, RZ, 0x3fd80000 ;  /* 0x3fd80000ff137424 */ /* 0x000fe400078e00ff */
[----:B--2---:R-:W-:-:S04]  /*0b70*/  FADD R22, -R6, R17 ;  /* 0x0000001106167221 */ /* 0x004fc80000000100 */
        /* <DEDUP_REMOVED lines=25> */
.L_x_97:
[----:B------:R-:W-:Y:S05]  /*0d10*/  BSYNC.RECONVERGENT B1 ;  /* 0x0000000000017941 */ /* 0x000fea0003800200 */
.L_x_96:
[----:B------:R-:W0:Y:S01]  /*0d20*/  LDC.64 R16, c[0x0][0x380] ;  /* 0x0000e000ff107b82 */ /* 0x000e220000000a00 */
[----:B------:R-:W-:Y:S02]  /*0d30*/  ISETP.NE.AND P0, PT, R0, 0x1, PT ;  /* 0x000000010000780c */ /* 0x000fe40003f05270 */
[----:B------:R-:W-:-:S04]  /*0d40*/  IADD3 R27, PT, PT, R3, 0x1, RZ ;  /* 0x00000001031b7810 */ /* 0x000fc80007ffe0ff */
[----:B------:R-:W-:-:S05]  /*0d50*/  SEL R27, R27, RZ, P0 ;  /* 0x000000ff1b1b7207 */ /* 0x000fca0000000000 */
[----:B------:R-:W-:-:S04]  /*0d60*/  IMAD.IADD R21, R4, 0x1, R27 ;  /* 0x0000000104157824 */ /* 0x000fc800078e021b */
[----:B0-----:R-:W-:Y:S02]  /*0d70*/  IMAD.WIDE R20, R21, 0x4, R16 ;  /* 0x0000000415147825 */ /* 0x001fe400078e0210 */
[----:B------:R-:W0:Y:S03]  /*0d80*/  LDC.64 R16, c[0x0][0x3a8] ;  /* 0x0000ea00ff107b82 */ /* 0x000e260000000a00 */
        /* <DEDUP_REMOVED lines=8> */
[----:B-1----:R-:W-:-:S06]  /*0e10*/  IMAD.IADD R36, R28, 0x1, R35 ;  /* 0x000000011c247824 */ /* 0x002fcc00078e0223 */
[----:B------:R-:W0:Y:S02]  /*0e20*/  I2F.F64 R36, R36 ;  /* 0x0000002400247312 */ /* 0x000e240000201c00 */
[----:B0-----:R-:W-:-:S06]  /*0e30*/  DSETP.GT.AND P0, PT, R24, R36, PT ;  /* 0x000000241800722a */ /* 0x001fcc0003f04000 */
[----:B------:R-:W-:Y:S02]  /*0e40*/  FSEL R24, R36, R24, P0 ;  /* 0x0000001824187208 */ /* 0x000fe40000000000 */
[----:B------:R-:W-:Y:S02]  /*0e50*/  FSEL R25, R37, R25, P0 ;  /* 0x0000001925197208 */ /* 0x000fe40000000000 */
[----:B------:R-:W-:Y:S01]  /*0e60*/  SEL R26, R11, R26, P0 ;  /* 0x0000001a0b1a7207 */ /* 0x000fe20000000000 */
        /* <DEDUP_REMOVED lines=26> */
.L_x_99:
[----:B------:R-:W-:Y:S05]  /*1010*/  BSYNC.RECONVERGENT B1 ;  /* 0x0000000000017941 */ /* 0x000fea0003800200 */
.L_x_98:
[----:B------:R-:W2:Y:S01]  /*1020*/  LDG.E R11, desc[UR12][R14.64+0x8] ;  /* 0x0000080c0e0b7981 */ /* 0x000ea2000c1e1900 */
[----:B------:R-:W2:Y:S02]  /*1030*/  LDC.64 R18, c[0x0][0x3a8] ;  /* 0x0000ea00ff127b82 */ /* 0x000ea40000000a00 */
[----:B--2---:R-:W-:-:S05]  /*1040*/  IMAD.WIDE R18, R11, 0x8, R18 ;  /* 0x000000080b127825 */ /* 0x004fca00078e0212 */
[----:B------:R-:W2:Y:S04]  /*1050*/  LDG.E R11, desc[UR12][R18.64+0x4] ;  /* 0x0000040c120b7981 */ /* 0x000ea8000c1e1900 */
[----:B------:R0:W3:Y:S01]  /*1060*/  LDG.E R12, desc[UR12][R18.64] ;  /* 0x0000000c120c7981 */ /* 0x0000e2000c1e1900 */
[----:B------:R-:W-:Y:S01]  /*1070*/  BSSY.RECONVERGENT B1, `(.L_x_100) ;  /* 0x000001e000017945 */ /* 0x000fe20003800200 */
[----:B0-----:R-:W-:Y:S01]  /*1080*/  IMAD.MOV.U32 R18, RZ, RZ, 0x0 ;  /* 0x00000000ff127424 */ /* 0x001fe200078e00ff */
[----:B------:R-:W-:Y:S01]  /*1090*/  MOV R19, 0x3fd80000 ;  /* 0x3fd8000000137802 */ /* 0x000fe20000000f00 */
[----:B--2---:R-:W-:-:S04]  /*10a0*/  FADD R11, -R6, R11 ;  /* 0x0000000b060b7221 */ /* 0x004fc80000000100 */
[----:B------:R-:W0:Y:S01]  /*10b0*/  F2F.F64.F32 R16, R11 ;  /* 0x0000000b00107310 */ /* 0x000e220000201800 */
[----:B---3--:R-:W-:-:S07]  /*10c0*/  FADD R12, -R7, R12 ;  /* 0x0000000c070c7221 */ /* 0x008fce0000000100 */
[----:B------:R-:W1:Y:S01]  /*10d0*/  F2F.F64.F32 R30, R12 ;  /* 0x0000000c001e7310 */ /* 0x000e620000201800 */
[----:B0-----:R-:W-:-:S07]  /*10e0*/  DMUL R16, R16, R16 ;  /* 0x0000001010107228 */ /* 0x001fce0000000000 */
[----:B------:R0:W2:Y:S01]  /*10f0*/  F2I.F64.TRUNC R11, R28 ;  /* 0x0000001c000b7311 */ /* 0x0000a2000030d100 */
[----:B-1----:R-:W-:-:S07]  /*1100*/  DFMA R30, R30, R30, R16 ;  /* 0x0000001e1e1e722b */ /* 0x002fce0000000010 */
[----:B------:R-:W1:Y:S03]  /*1110*/  MUFU.RSQ64H R17, R31 ;  /* 0x0000001f00117308 */ /* 0x000e660000001c00 */
[----:B------:R-:W-:-:S04]  /*1120*/  IADD3 R16, PT, PT, R31, -0x3500000, RZ ;  /* 0xfcb000001f107810 */ /* 0x000fc80007ffe0ff */
[----:B------:R-:W-:Y:S02]  /*1130*/  ISETP.GE.U32.AND P0, PT, R16, 0x7ca00000, PT ;  /* 0x7ca000001000780c */ /* 0x000fe40003f06070 */
[----:B-1----:R-:W-:-:S08]  /*1140*/  DMUL R20, R16, R16 ;  /* 0x0000001010147228 */ /* 0x002fd00000000000 */
        /* <DEDUP_REMOVED lines=9> */
[----:B0-2---:R-:W-:Y:S10]  /*11e0*/  @!P0 BRA `(.L_x_101) ;  /* 0x0000000000188947 */ /* 0x005ff40003800000 */
[----:B------:R-:W-:Y:S01]  /*11f0*/  IMAD.MOV.U32 R20, RZ, RZ, R34 ;  /* 0x000000ffff147224 */ /* 0x000fe200078e0022 */
[----:B------:R-:W-:Y:S02]  /*1200*/  MOV R17, R31 ;  /* 0x0000001f00117202 */ /* 0x000fe40000000f00 */
[----:B------:R-:W-:-:S07]  /*1210*/  MOV R12, 0x1230 ;  /* 0x00001230000c7802 */ /* 0x000fce0000000f00 */
[----:B------:R-:W-:Y:S05]  /*1220*/  CALL.REL.NOINC `($__internal_1_$__cuda_sm20_dsqrt_rn_f64_mediumpath_v1) ;  /* 0x0000003000d07944 */ /* 0x000fea0003c00000 */
[----:B------:R-:W-:Y:S01]  /*1230*/  IMAD.MOV.U32 R32, RZ, RZ, R16 ;  /* 0x000000ffff207224 */ /* 0x000fe200078e0010 */
[----:B------:R-:W-:-:S07]  /*1240*/  MOV R33, R17 ;  /* 0x0000001100217202 */ /* 0x000fce0000000f00 */
.L_x_101:
[----:B------:R-:W-:Y:S05]  /*1250*/  BSYNC.RECONVERGENT B1 ;  /* 0x0000000000017941 */ /* 0x000fea0003800200 */
.L_x_100:
[----:B------:R-:W0:Y:S01]  /*1260*/  LDC.64 R16, c[0x0][0x380] ;  /* 0x0000e000ff107b82 */ /* 0x000e220000000a00 */
[----:B------:R-:W-:-:S04]  /*1270*/  ISETP.NE.AND P0, PT, R0, 0x2, PT ;  /* 0x000000020000780c */ /* 0x000fc80003f05270 */
        /* <DEDUP_REMOVED lines=44> */
.L_x_103:
[----:B------:R-:W-:Y:S05]  /*1540*/  BSYNC.RECONVERGENT B1 ;  /* 0x0000000000017941 */ /* 0x000fea0003800200 */
.L_x_102:
[----:B------:R-:W2:Y:S01]  /*1550*/  LDG.E R15, desc[UR12][R14.64+0xc] ;  /* 0x00000c0c0e0f7981 */ /* 0x000ea2000c1e1900 */
[----:B------:R-:W2:Y:S02]  /*1560*/  LDC.64 R20, c[0x0][0x3a8] ;  /* 0x0000ea00ff147b82 */ /* 0x000ea40000000a00 */
[----:B--2---:R-:W-:-:S05]  /*1570*/  IMAD.WIDE R20, R15, 0x8, R20 ;  /* 0x000000080f147825 */ /* 0x004fca00078e0214 */
[----:B------:R-:W2:Y:S04]  /*1580*/  LDG.E R11, desc[UR12][R20.64+0x4] ;  /* 0x0000040c140b7981 */ /* 0x000ea8000c1e1900 */
[----:B------:R-:W3:Y:S01]  /*1590*/  LDG.E R12, desc[UR12][R20.64] ;  /* 0x0000000c140c7981 */ /* 0x000ee2000c1e1900 */
[----:B------:R-:W-:Y:S01]  /*15a0*/  IMAD.MOV.U32 R14, RZ, RZ, 0x0 ;  /* 0x00000000ff0e7424 */ /* 0x000fe200078e00ff */
[----:B------:R-:W-:Y:S01]  /*15b0*/  MOV R15, 0x3fd80000 ;  /* 0x3fd80000000f7802 */ /* 0x000fe20000000f00 */
[----:B------:R-:W-:Y:S01]  /*15c0*/  BSSY.RECONVERGENT B1, `(.L_x_104) ;  /* 0x000001c000017945 */ /* 0x000fe20003800200 */
        /* <DEDUP_REMOVED lines=27> */
.L_x_105:
[----:B------:R-:W-:Y:S05]  /*1780*/  BSYNC.RECONVERGENT B1 ;  /* 0x0000000000017941 */ /* 0x000fea0003800200 */
.L_x_104:
[----:B------:R-:W0:Y:S01]  /*1790*/  F2I.F64.TRUNC R28, R28 ;  /* 0x0000001c001c7311 */ /* 0x000e22000030d100 */
[----:B------:R-:W-:Y:S01]  /*17a0*/  UIADD3 UR7, UPT, UPT, UR7, 0x4, URZ ;  /* 0x0000000407077890 */ /* 0x000fe2000fffe0ff */
[----:B------:R-:W-:Y:S01]  /*17b0*/  IADD3 R0, PT, PT, R0, -0x4, RZ ;  /* 0xfffffffc00007810 */ /* 0x000fe20007ffe0ff */
[----:B------:R-:W-:Y:S01]  /*17c0*/  VIADD R3, R3, 0x4 ;  /* 0x0000000403037836 */ /* 0x000fe20000000000 */
[----:B------:R-:W-:Y:S01]  /*17d0*/  IADD3 R2, PT, PT, R2, 0x4, RZ ;  /* 0x0000000402027810 */ /* 0x000fe20007ffe0ff */
[----:B------:R-:W-:Y:S01]  /*17e0*/  UISETP.NE.AND UP0, UPT, UR7, URZ, UPT ;  /* 0x000000ff0700728c */ /* 0x000fe2000bf05270 */
[----:B0-----:R-:W-:-:S04]  /*17f0*/  IMAD.IADD R11, R11, 0x1, R28 ;  /* 0x000000010b0b7824 */ /* 0x001fc800078e021c */
[----:B------:R-:W0:Y:S02]  /*1800*/  I2F.F64 R14, R11 ;  /* 0x0000000b000e7312 */ /* 0x000e240000201c00 */
[----:B0-----:R-:W-:-:S06]  /*1810*/  DSETP.GT.AND P0, PT, R24, R14, PT ;  /* 0x0000000e1800722a */ /* 0x001fcc0003f04000 */
[----:B------:R-:W-:Y:S02]  /*1820*/  FSEL R24, R14, R24, P0 ;  /* 0x000000180e187208 */ /* 0x000fe40000000000 */
[----:B------:R-:W-:Y:S02]  /*1830*/  FSEL R25, R15, R25, P0 ;  /* 0x000000190f197208 */ /* 0x000fe40000000000 */
[----:B------:R-:W-:Y:S01]  /*1840*/  SEL R26, R13, R26, P0 ;  /* 0x0000001a0d1a7207 */ /* 0x000fe20000000000 */
[----:B------:R-:W-:Y:S06]  /*1850*/  BRA.U UP0, `(.L_x_106) ;  /* 0xffffffe900a87547 */ /* 0x000fec000b83ffff */
.L_x_89:
[----:B------:R-:W-:-:S09]  /*1860*/  UISETP.NE.AND UP0, UPT, UR5, URZ, UPT ;  /* 0x000000ff0500728c */ /* 0x000fd2000bf05270 */
[----:B------:R-:W-:Y:S05]  /*1870*/  BRA.U !UP0, `(.L_x_88) ;  /* 0x0000001108287547 */ /* 0x000fea000b800000 */
[----:B------:R-:W-:-:S09]  /*1880*/  UISETP.NE.AND UP0, UPT, UR5, 0x1, UPT ;  /* 0x000000010500788c */ /* 0x000fd2000bf05270 */
[----:B------:R-:W-:Y:S05]  /*1890*/  BRA.U !UP0, `(.L_x_107) ;  /* 0x0000000908b47547 */ /* 0x000fea000b800000 */
[----:B------:R-:W0:Y:S01]  /*18a0*/  LDC R0, c[0x0][0x390] ;  /* 0x0000e400ff007b82 */ /* 0x000e220000000800 */
[----:B------:R-:W-:-:S07]  /*18b0*/  VIADD R3, R5, 0x1 ;  /* 0x0000000105037836 */ /* 0x000fce0000000000 */
[----:B------:R-:W1:Y:S08]  /*18c0*/  LDC.64 R12, c[0x0][0x380] ;  /* 0x0000e000ff0c7b82 */ /* 0x000e700000000a00 */
[----:B------:R-:W2:Y:S01]  /*18d0*/  LDC.64 R14, c[0x0][0x3a8] ;  /* 0x0000ea00ff0e7b82 */ /* 0x000ea20000000a00 */
[----:B0-----:R-:W-:-:S04]  /*18e0*/  ISETP.NE.AND P0, PT, R3, R0, PT ;  /* 0x000000000300720c */ /* 0x001fc80003f05270 */
[----:B------:R-:W-:-:S04]  /*18f0*/  SEL R3, R3, RZ, P0 ;  /* 0x000000ff03037207 */ /* 0x000fc80000000000 */
[----:B------:R-:W-:-:S05]  /*1900*/  IADD3 R11, PT, PT, R4, R3, RZ ;  /* 0x00000003040b7210 */ /* 0x000fca0007ffe0ff */
[----:B-1----:R-:W-:-:S06]  /*1910*/  IMAD.WIDE R12, R11, 0x4, R12 ;  /* 0x000000040b0c7825 */ /* 0x002fcc00078e020c */
[----:B------:R-:W2:Y:S02]  /*1920*/  LDG.E R13, desc[UR12][R12.64] ;  /* 0x0000000c0c0d7981 */ /* 0x000ea4000c1e1900 */
[----:B--2---:R-:W-:-:S05]  /*1930*/  IMAD.WIDE R14, R13, 0x8, R14 ;  /* 0x000000080d0e7825 */ /* 0x004fca00078e020e */
[----:B------:R-:W2:Y:S04]  /*1940*/  LDG.E R11, desc[UR12][R14.64+0x4] ;  /* 0x0000040c0e0b7981 */ /* 0x000ea8000c1e1900 */
[----:B------:R0:W3:Y:S01]  /*1950*/  LDG.E R0, desc[UR12][R14.64] ;  /* 0x0000000c0e007981 */ /* 0x0000e2000c1e1900 */
[----:B------:R-:W-:Y:S01]  /*1960*/  BSSY.RECONVERGENT B1, `(.L_x_108) ;  /* 0x000001d000017945 */ /* 0x000fe20003800200 */
[----:B0-----:R-:W-:Y:S01]  /*1970*/  MOV R14, 0x0 ;  /* 0x00000000000e7802 */ /* 0x001fe20000000f00 */
[----:B------:R-:W-:Y:S02]  /*1980*/  IMAD.MOV.U32 R15, RZ, RZ, 0x3fd80000 ;  /* 0x3fd80000ff0f7424 */ /* 0x000fe400078e00ff */
        /* <DEDUP_REMOVED lines=26> */
.L_x_109:
[----:B------:R-:W-:Y:S05]  /*1b30*/  BSYNC.RECONVERGENT B1 ;  /* 0x0000000000017941 */ /* 0x000fea0003800200 */
.L_x_108:
[----:B------:R-:W0:Y:S01]  /*1b40*/  LDC.64 R14, c[0x0][0x380] ;  /* 0x0000e000ff0e7b82 */ /* 0x000e220000000a00 */
[----:B------:R-:W-:-:S07]  /*1b50*/  IADD3 R11, PT, PT, R4, R5, RZ ;  /* 0x00000005040b7210 */ /* 0x000fce0007ffe0ff */
[----:B------:R-:W1:Y:S01]  /*1b60*/  LDC.64 R12, c[0x0][0x3a8] ;  /* 0x0000ea00ff0c7b82 */ /* 0x000e620000000a00 */
[----:B0-----:R-:W-:-:S05]  /*1b70*/  IMAD.WIDE R14, R11, 0x4, R14 ;  /* 0x000000040b0e7825 */ /* 0x001fca00078e020e */
[----:B------:R-:W1:Y:S02]  /*1b80*/  LDG.E R11, desc[UR12][R14.64] ;  /* 0x0000000c0e0b7981 */ /* 0x000e64000c1e1900 */
[----:B-1----:R-:W-:-:S05]  /*1b90*/  IMAD.WIDE R12, R11, 0x8, R12 ;  /* 0x000000080b0c7825 */ /* 0x002fca00078e020c */
[----:B------:R-:W2:Y:S04]  /*1ba0*/  LDG.E R11, desc[UR12][R12.64+0x4] ;  /* 0x0000040c0c0b7981 */ /* 0x000ea8000c1e1900 */
[----:B------:R0:W3:Y:S01]  /*1bb0*/  LDG.E R0, desc[UR12][R12.64] ;  /* 0x0000000c0c007981 */ /* 0x0000e2000c1e1900 */
[----:B------:R-:W-:Y:S01]  /*1bc0*/  BSSY.RECONVERGENT B1, `(.L_x_110) ;  /* 0x000001e000017945 */ /* 0x000fe20003800200 */
[----:B0-----:R-:W-:Y:S01]  /*1bd0*/  MOV R12, 0x0 ;  /* 0x00000000000c7802 */ /* 0x001fe20000000f00 */
[----:B------:R-:W-:Y:S02]  /*1be0*/  IMAD.MOV.U32 R13, RZ, RZ, 0x3fd80000 ;  /* 0x3fd80000ff0d7424 */ /* 0x000fe400078e00ff */
        /* <DEDUP_REMOVED lines=8> */
[----:B------:R-:W-:-:S05]  /*1c70*/  VIADD R16, R31, 0xfcb00000 ;  /* 0xfcb000001f107836 */ /* 0x000fca0000000000 */
[----:B------:R-:W-:Y:S01]  /*1c80*/  ISETP.GE.U32.AND P0, PT, R16, 0x7ca00000, PT ;  /* 0x7ca000001000780c */ /* 0x000fe20003f06070 */
[----:B-1----:R-:W-:-:S08]  /*1c90*/  DMUL R18, R16, R16 ;  /* 0x0000001010127228 */ /* 0x002fd00000000000 */
        /* <DEDUP_REMOVED lines=9> */
[----:B0-2---:R-:W-:Y:S10]  /*1d30*/  @!P0 BRA `(.L_x_111) ;  /* 0x0000000000188947 */ /* 0x005ff40003800000 */
[----:B------:R-:W-:Y:S01]  /*1d40*/  MOV R20, R12 ;  /* 0x0000000c00147202 */ /* 0x000fe20000000f00 */
[----:B------:R-:W-:Y:S01]  /*1d50*/  IMAD.MOV.U32 R17, RZ, RZ, R31 ;  /* 0x000000ffff117224 */ /* 0x000fe200078e001f */
[----:B------:R-:W-:-:S07]  /*1d60*/  MOV R12, 0x1d80 ;  /* 0x00001d80000c7802 */ /* 0x000fce0000000f00 */
[----:B------:R-:W-:Y:S05]  /*1d70*/  CALL.REL.NOINC `($__internal_1_$__cuda_sm20_dsqrt_rn_f64_mediumpath_v1) ;  /* 0x0000002400fc7944 */ /* 0x000fea0003c00000 */
[----:B------:R-:W-:Y:S01]  /*1d80*/  MOV R28, R16 ;  /* 0x00000010001c7202 */ /* 0x000fe20000000f00 */
[----:B------:R-:W-:-:S07]  /*1d90*/  IMAD.MOV.U32 R29, RZ, RZ, R17 ;  /* 0x000000ffff1d7224 */ /* 0x000fce00078e0011 */
.L_x_111:
[----:B------:R-:W-:Y:S05]  /*1da0*/  BSYNC.RECONVERGENT B1 ;  /* 0x0000000000017941 */ /* 0x000fea0003800200 */
.L_x_110:
[----:B------:R-:W0:Y:S01]  /*1db0*/  LDC R2, c[0x0][0x390] ;  /* 0x0000e400ff027b82 */ /* 0x000e220000000800 */
[----:B------:R-:W-:-:S07]  /*1dc0*/  IADD3 R5, PT, PT, R5, 0x2, RZ ;  /* 0x0000000205057810 */ /* 0x000fce0007ffe0ff */
[----:B------:R-:W1:Y:S08]  /*1dd0*/  LDC.64 R12, c[0x0][0x380] ;  /* 0x0000e000ff0c7b82 */ /* 0x000e700000000a00 */
[----:B------:R-:W2:Y:S01]  /*1de0*/  LDC.64 R18, c[0x0][0x3a8] ;  /* 0x0000ea00ff127b82 */ /* 0x000ea20000000a00 */
[----:B0-----:R-:W-:-:S04]  /*1df0*/  ISETP.NE.AND P0, PT, R5, R2, PT ;  /* 0x000000020500720c */ /* 0x001fc80003f05270 */
[----:B------:R-:W-:-:S05]  /*1e00*/  SEL R11, R5, RZ, P0 ;  /* 0x000000ff050b7207 */ /* 0x000fca0000000000 */
[----:B------:R-:W-:-:S04]  /*1e10*/  IMAD.IADD R17, R4, 0x1, R11 ;  /* 0x0000000104117824 */ /* 0x000fc800078e020b */
[----:B-1----:R-:W-:-:S06]  /*1e20*/  IMAD.WIDE R12, R17, 0x4, R12 ;  /* 0x00000004110c7825 */ /* 0x002fcc00078e020c */
[----:B------:R-:W2:Y:S02]  /*1e30*/  LDG.E R13, desc[UR12][R12.64] ;  /* 0x0000000c0c0d7981 */ /* 0x000ea4000c1e1900 */
[----:B--2---:R-:W-:-:S05]  /*1e40*/  IMAD.WIDE R18, R13, 0x8, R18 ;  /* 0x000000080d127825 */ /* 0x004fca00078e0212 */
        /* <DEDUP_REMOVED lines=38> */
.L_x_113:
[----:B------:R-:W-:Y:S05]  /*20b0*/  BSYNC.RECONVERGENT B1 ;  /* 0x0000000000017941 */ /* 0x000fea0003800200 */
.L_x_112:
        /* <DEDUP_REMOVED lines=35> */
.L_x_115:
[----:B------:R-:W-:Y:S05]  /*22f0*/  BSYNC.RECONVERGENT B1 ;  /* 0x0000000000017941 */ /* 0x000fea0003800200 */
.L_x_114:
[----:B------:R-:W0:Y:S02]  /*2300*/  F2I.F64.TRUNC R13, R12 ;  /* 0x0000000c000d7311 */ /* 0x000e24000030d100 */
[----:B0-----:R-:W-:-:S06]  /*2310*/  IMAD.IADD R0, R0, 0x1, R13 ;  /* 0x0000000100007824 */ /* 0x001fcc00078e020d */
[----:B------:R-:W0:Y:S02]  /*2320*/  I2F.F64 R2, R0 ;  /* 0x0000000000027312 */ /* 0x000e240000201c00 */
[----:B0-----:R-:W-:-:S06]  /*2330*/  DSETP.GT.AND P0, PT, R24, R2, PT ;  /* 0x000000021800722a */ /* 0x001fcc0003f04000 */
[----:B------:R-:W-:Y:S02]  /*2340*/  FSEL R24, R2, R24, P0 ;  /* 0x0000001802187208 */ /* 0x000fe40000000000 */
[----:B------:R-:W-:Y:S02]  /*2350*/  FSEL R25, R3, R25, P0 ;  /* 0x0000001903197208 */ /* 0x000fe40000000000 */
[----:B------:R-:W-:-:S07]  /*2360*/  SEL R26, R11, R26, P0 ;  /* 0x0000001a0b1a7207 */ /* 0x000fce0000000000 */
.L_x_107:
[----:B------:R-:W0:Y:S02]  /*2370*/  LDC R0, c[0x0][0x390] ;  /* 0x0000e400ff007b82 */ /* 0x000e240000000800 */
[----:B0-----:R-:W-:-:S04]  /*2380*/  LOP3.LUT R2, R0, 0x1, RZ, 0xc0, !PT ;  /* 0x0000000100027812 */ /* 0x001fc800078ec0ff */
[----:B------:R-:W-:-:S13]  /*2390*/  ISETP.NE.U32.AND P0, PT, R2, 0x1, PT ;  /* 0x000000010200780c */ /* 0x000fda0003f05070 */
[----:B------:R-:W-:Y:S05]  /*23a0*/  @P0 BRA `(.L_x_88) ;  /* 0x00000004005c0947 */ /* 0x000fea0003800000 */
[----:B------:R-:W0:Y:S01]  /*23b0*/  LDC.64 R12, c[0x0][0x380] ;  /* 0x0000e000ff0c7b82 */ /* 0x000e220000000a00 */
[----:B------:R-:W-:-:S04]  /*23c0*/  IADD3 R3, PT, PT, R5, 0x1, RZ ;  /* 0x0000000105037810 */ /* 0x000fc80007ffe0ff */
[----:B------:R-:W-:-:S03]  /*23d0*/  ISETP.NE.AND P0, PT, R3, R0, PT ;  /* 0x000000000300720c */ /* 0x000fc60003f05270 */
[----:B------:R-:W1:Y:S01]  /*23e0*/  LDC.64 R14, c[0x0][0x3a8] ;  /* 0x0000ea00ff0e7b82 */ /* 0x000e620000000a00 */
[----:B------:R-:W-:-:S05]  /*23f0*/  SEL R3, R3, RZ, P0 ;  /* 0x000000ff03037207 */ /* 0x000fca0000000000 */
[----:B------:R-:W-:-:S04]  /*2400*/  IMAD.IADD R11, R4, 0x1, R3 ;  /* 0x00000001040b7824 */ /* 0x000fc800078e0203 */
[----:B0-----:R-:W-:-:S06]  /*2410*/  IMAD.WIDE R12, R11, 0x4, R12 ;  /* 0x000000040b0c7825 */ /* 0x001fcc00078e020c */
[----:B------:R-:W1:Y:S02]  /*2420*/  LDG.E R13, desc[UR12][R12.64] ;  /* 0x0000000c0c0d7981 */ /* 0x000e64000c1e1900 */
[----:B-1----:R-:W-:-:S05]  /*2430*/  IMAD.WIDE R14, R13, 0x8, R14 ;  /* 0x000000080d0e7825 */ /* 0x002fca00078e020e */
[----:B------:R-:W2:Y:S04]  /*2440*/  LDG.E R11, desc[UR12][R14.64+0x4] ;  /* 0x0000040c0e0b7981 */ /* 0x000ea8000c1e1900 */
[----:B------:R-:W3:Y:S01]  /*2450*/  LDG.E R0, desc[UR12][R14.64] ;  /* 0x0000000c0e007981 */ /* 0x000ee2000c1e1900 */
[----:B------:R-:W-:Y:S01]  /*2460*/  IMAD.MOV.U32 R12, RZ, RZ, 0x0 ;  /* 0x00000000ff0c7424 */ /* 0x000fe200078e00ff */
[----:B------:R-:W-:Y:S01]  /*2470*/  MOV R13, 0x3fd80000 ;  /* 0x3fd80000000d7802 */ /* 0x000fe20000000f00 */
[----:B------:R-:W-:Y:S01]  /*2480*/  BSSY.RECONVERGENT B1, `(.L_x_116) ;  /* 0x000001b000017945 */ /* 0x000fe20003800200 */
[----:B--2--5:R-:W-:-:S04]  /*2490*/  FADD R11, -R8, R11 ;  /* 0x0000000b080b7221 */ /* 0x024fc80000000100 */
        /* <DEDUP_REMOVED lines=25> */
.L_x_117:
[----:B------:R-:W-:Y:S05]  /*2630*/  BSYNC.RECONVERGENT B1 ;  /* 0x0000000000017941 */ /* 0x000fea0003800200 */
.L_x_116:
[----:B------:R-:W0:Y:S01]  /*2640*/  LDC.64 R12, c[0x0][0x380] ;  /* 0x0000e000ff0c7b82 */ /* 0x000e220000000a00 */
[----:B------:R-:W-:-:S04]  /*2650*/  IMAD.IADD R5, R4, 0x1, R5 ;  /* 0x0000000104057824 */ /* 0x000fc800078e0205 */
[----:B0-----:R-:W-:-:S03]  /*2660*/  IMAD.WIDE R4, R5, 0x4, R12 ;  /* 0x0000000405047825 */ /* 0x001fc600078e020c */
[----:B------:R-:W0:Y:S03]  /*2670*/  LDC.64 R12, c[0x0][0x3a8] ;  /* 0x0000ea00ff0c7b82 */ /* 0x000e260000000a00 */
[----:B------:R-:W0:Y:S02]  /*2680*/  LDG.E R5, desc[UR12][R4.64] ;  /* 0x0000000c04057981 */ /* 0x000e24000c1e1900 */
[----:B0-----:R-:W-:-:S05]  /*2690*/  IMAD.WIDE R12, R5, 0x8, R12 ;  /* 0x00000008050c7825 */ /* 0x001fca00078e020c */
[----:B------:R-:W2:Y:S04]  /*26a0*/  LDG.E R11, desc[UR12][R12.64+0x4] ;  /* 0x0000040c0c0b7981 */ /* 0x000ea8000c1e1900 */
[----:B------:R-:W3:Y:S01]  /*26b0*/  LDG.E R0, desc[UR12][R12.64] ;  /* 0x0000000c0c007981 */ /* 0x000ee2000c1e1900 */
[----:B------:R-:W-:Y:S01]  /*26c0*/  BSSY.RECONVERGENT B1, `(.L_x_118) ;  /* 0x000001e000017945 */ /* 0x000fe20003800200 */
[----:B--2---:R-:W-:Y:S01]  /*26d0*/  FADD R11, -R6, R11 ;  /* 0x0000000b060b7221 */ /* 0x004fe20000000100 */
[----:B------:R-:W-:-:S03]  /*26e0*/  IMAD.MOV.U32 R6, RZ, RZ, 0x0 ;  /* 0x00000000ff067424 */ /* 0x000fc600078e00ff */
[----:B------:R-:W0:Y:S01]  /*26f0*/  F2F.F64.F32 R14, R11 ;  /* 0x0000000b000e7310 */ /* 0x000e220000201800 */
[----:B---3--:R-:W-:Y:S01]  /*2700*/  FADD R0, -R7, R0 ;  /* 0x0000000007007221 */ /* 0x008fe20000000100 */
[----:B------:R-:W-:-:S06]  /*2710*/  MOV R7, 0x3fd80000 ;  /* 0x3fd8000000077802 */ /* 0x000fcc0000000f00 */
        /* <DEDUP_REMOVED lines=24> */
.L_x_119:
[----:B------:R-:W-:Y:S05]  /*28a0*/  BSYNC.RECONVERGENT B1 ;  /* 0x0000000000017941 */ /* 0x000fea0003800200 */
.L_x_118:
[----:B------:R-:W0:Y:S02]  /*28b0*/  F2I.F64.TRUNC R5, R4 ;  /* 0x0000000400057311 */ /* 0x000e24000030d100 */
[----:B0-----:R-:W-:-:S06]  /*28c0*/  IMAD.IADD R0, R0, 0x1, R5 ;  /* 0x0000000100007824 */ /* 0x001fcc00078e0205 */
[----:B------:R-:W0:Y:S02]  /*28d0*/  I2F.F64 R6, R0 ;  /* 0x0000000000067312 */ /* 0x000e240000201c00 */
[----:B0-----:R-:W-:-:S06]  /*28e0*/  DSETP.GT.AND P0, PT, R24, R6, PT ;  /* 0x000000061800722a */ /* 0x001fcc0003f04000 */
[----:B------:R-:W-:Y:S02]  /*28f0*/  FSEL R24, R6, R24, P0 ;  /* 0x0000001806187208 */ /* 0x000fe40000000000 */
[----:B------:R-:W-:Y:S02]  /*2900*/  FSEL R25, R7, R25, P0 ;  /* 0x0000001907197208 */ /* 0x000fe40000000000 */
[----:B------:R-:W-:-:S07]  /*2910*/  SEL R26, R3, R26, P0 ;  /* 0x0000001a031a7207 */ /* 0x000fce0000000000 */
.L_x_88:
[----:B------:R-:W0:Y:S01]  /*2920*/  LDCU UR5, c[0x0][0x394] ;  /* 0x00007280ff0577ac */ /* 0x000e220008000800 */
[----:B-----5:R-:W-:Y:S01]  /*2930*/  CS2R R8, SRZ ;  /* 0x0000000000087805 */ /* 0x020fe2000001ff00 */
[----:B0-----:R-:W-:-:S09]  /*2940*/  UISETP.GE.AND UP0, UPT, UR5, 0x1, UPT ;  /* 0x000000010500788c */ /* 0x001fd2000bf06270 */
[----:B------:R-:W-:Y:S05]  /*2950*/  BRA.U !UP0, `(.L_x_120) ;  /* 0x0000001508ac7547 */ /* 0x000fea000b800000 */
[----:B------:R-:W0:Y:S01]  /*2960*/  LDCU UR4, c[0x0][0x3b0] ;  /* 0x00007600ff0477ac */ /* 0x000e220008000800 */
[----:B------:R-:W-:Y:S01]  /*2970*/  CS2R R8, SRZ ;  /* 0x0000000000087805 */ /* 0x000fe2000001ff00 */
[----:B------:R-:W-:Y:S02]  /*2980*/  UISETP.GE.U32.AND UP0, UPT, UR5, 0x4, UPT ;  /* 0x000000040500788c */ /* 0x000fe4000bf06070 */
[----:B------:R-:W-:Y:S01]  /*2990*/  ULOP3.LUT UR8, UR5, 0x3, URZ, 0xc0, !UPT ;  /* 0x0000000305087892 */ /* 0x000fe2000f8ec0ff */
[----:B0-----:R-:W-:Y:S01]  /*29a0*/  IMAD R0, R10, UR4, RZ ;  /* 0x000000040a007c24 */ /* 0x001fe2000f8e02ff */
[----:B------:R-:W-:-:S05]  /*29b0*/  UMOV UR4, URZ ;  /* 0x000000ff00047c82 */ /* 0x000fca0008000000 */
[----:B------:R-:W-:Y:S05]  /*29c0*/  BRA.U !UP0, `(.L_x_121) ;  /* 0x0000000d08187547 */ /* 0x000fea000b800000 */
[----:B------:R-:W0:Y:S01]  /*29d0*/  LDC.64 R4, c[0x0][0x3a8] ;  /* 0x0000ea00ff047b82 */ /* 0x000e220000000a00 */
[----:B------:R-:W-:Y:S01]  /*29e0*/  ULOP3.LUT UR4, UR5, 0x7ffffffc, URZ, 0xc0, !UPT ;  /* 0x7ffffffc05047892 */ /* 0x000fe2000f8ec0ff */
[----:B------:R-:W-:Y:S02]  /*29f0*/  MOV R2, R0 ;  /* 0x0000000000027202 */ /* 0x000fe40000000f00 */
[----:B------:R-:W-:Y:S01]  /*2a00*/  CS2R R8, SRZ ;  /* 0x0000000000087805 */ /* 0x000fe2000001ff00 */
[----:B------:R-:W-:Y:S02]  /*2a10*/  UIADD3 UR5, UPT, UPT, UR5, -0x2, URZ ;  /* 0xfffffffe05057890 */ /* 0x000fe4000fffe0ff */
[----:B------:R-:W-:Y:S01]  /*2a20*/  UIADD3 UR9, UPT, UPT, -UR4, URZ, URZ ;  /* 0x000000ff04097290 */ /* 0x000fe2000fffe1ff */
[----:B------:R-:W1:Y:S01]  /*2a30*/  LDC.64 R6, c[0x0][0x380] ;  /* 0x0000e000ff067b82 */ /* 0x000e620000000a00 */
[----:B------:R-:W-:-:S10]  /*2a40*/  UMOV UR10, 0x2 ;  /* 0x00000002000a7882 */ /* 0x000fd40000000000 */
.L_x_130:
[----:B------:R-:W-:Y:S01]  /*2a50*/  UIADD3 UR6, UPT, UPT, UR10, -0x1, URZ ;  /* 0xffffffff0a067890 */ /* 0x000fe2000fffe0ff */
[----:B-1----:R-:W-:Y:S01]  /*2a60*/  IMAD.WIDE R14, R2, 0x4, R6 ;  /* 0x00000004020e7825 */ /* 0x002fe200078e0206 */
[----:B------:R-:W-:-:S04]  /*2a70*/  UISETP.NE.AND UP0, UPT, UR5, -0x1, UPT ;  /* 0xffffffff0500788c */ /* 0x000fc8000bf05270 */
[----:B------:R-:W-:Y:S01]  /*2a80*/  USEL UR6, UR6, URZ, UP0 ;  /* 0x000000ff06067287 */ /* 0x000fe20008000000 */
[----:B------:R-:W0:Y:S05]  /*2a90*/  LDG.E R19, desc[UR12][R14.64] ;  /* 0x0000000c0e137981 */ /* 0x000e2a000c1e1900 */
[----:B------:R-:W-:-:S04]  /*2aa0*/  VIADD R13, R0, UR6 ;  /* 0x00000006000d7c36 */ /* 0x000fc80008000000 */
[----:B------:R-:W-:-:S06]  /*2ab0*/  IMAD.WIDE R12, R13, 0x4, R6 ;  /* 0x000000040d0c7825 */ /* 0x000fcc00078e0206 */
[----:B------:R-:W2:Y:S01]  /*2ac0*/  LDG.E R13, desc[UR12][R12.64] ;  /* 0x0000000c0c0d7981 */ /* 0x000ea2000c1e1900 */
[----:B0-----:R-:W-:-:S05]  /*2ad0*/  IMAD.WIDE R18, R19, 0x8, R4 ;  /* 0x0000000813127825 */ /* 0x001fca00078e0204 */
[----:B------:R-:W3:Y:S04]  /*2ae0*/  LDG.E R11, desc[UR12][R18.64+0x4] ;  /* 0x0000040c120b7981 */ /* 0x000ee8000c1e1900 */
[----:B------:R0:W4:Y:S01]  /*2af0*/  LDG.E R3, desc[UR12][R18.64] ;  /* 0x0000000c12037981 */ /* 0x000122000c1e1900 */
[----:B--2---:R-:W-:-:S05]  /*2b00*/  IMAD.WIDE R20, R13, 0x8, R4 ;  /* 0x000000080d147825 */ /* 0x004fca00078e0204 */
[----:B------:R-:W3:Y:S04]  /*2b10*/  LDG.E R16, desc[UR12][R20.64+0x4] ;  /* 0x0000040c14107981 */ /* 0x000ee8000c1e1900 */
[----:B------:R-:W4:Y:S01]  /*2b20*/  LDG.E R22, desc[UR12][R20.64] ;  /* 0x0000000c14167981 */ /* 0x000f22000c1e1900 */
[----:B0-----:R-:W-:Y:S01]  /*2b30*/  IMAD.MOV.U32 R18, RZ, RZ, 0x0 ;  /* 0x00000000ff127424 */ /* 0x001fe200078e00ff */
[----:B------:R-:W-:Y:S01]  /*2b40*/  MOV R19, 0x3fd80000 ;  /* 0x3fd8000000137802 */ /* 0x000fe20000000f00 */
[----:B------:R-:W-:Y:S01]  /*2b50*/  BSSY.RECONVERGENT B1, `(.L_x_122) ;  /* 0x000001b000017945 */ /* 0x000fe20003800200 */
[----:B---3--:R-:W-:-:S04]  /*2b60*/  FADD R11, R11, -R16 ;  /* 0x800000100b0b7221 */ /* 0x008fc80000000000 */
        /* <DEDUP_REMOVED lines=25> */
.L_x_123:
[----:B------:R-:W-:Y:S05]  /*2d00*/  BSYNC.RECONVERGENT B1 ;  /* 0x0000000000017941 */ /* 0x000fea0003800200 */
.L_x_122:
[----:B------:R-:W-:Y:S01]  /*2d10*/  UISETP.NE.AND UP0, UPT, UR5, URZ, UPT ;  /* 0x000000ff0500728c */ /* 0x000fe2000bf05270 */
        /* <DEDUP_REMOVED lines=12> */
[----:B------:R-:W0:Y:S01]  /*2de0*/  F2I.F64.TRUNC R32, R12 ;  /* 0x0000000c00207311 */ /* 0x000e22000030d100 */
[----:B------:R-:W-:-:S07]  /*2df0*/  UIADD3 UR7, UPT, UPT, UR10, 0x2, URZ ;  /* 0x000000020a077890 */ /* 0x000fce000fffe0ff */
        /* <DEDUP_REMOVED lines=10> */
[----:B------:R-:W-:Y:S01]  /*2ea0*/  IADD3 R16, PT, PT, R31, -0x3500000, RZ ;  /* 0xfcb000001f107810 */ /* 0x000fe20007ffe0ff */
[----:B------:R-:W-:-:S05]  /*2eb0*/  IMAD.MOV.U32 R28, RZ, RZ, 0x0 ;  /* 0x00000000ff1c7424 */ /* 0x000fca00078e00ff */
        /* <DEDUP_REMOVED lines=18> */
.L_x_125:
[----:B------:R-:W-:Y:S05]  /*2fe0*/  BSYNC.RECONVERGENT B1 ;  /* 0x0000000000017941 */ /* 0x000fea0003800200 */
.L_x_124:
        /* <DEDUP_REMOVED lines=13> */
[----:B------:R-:W-:Y:S01]  /*30c0*/  IMAD.MOV.U32 R32, RZ, RZ, 0x0 ;  /* 0x00000000ff207424 */ /* 0x000fe200078e00ff */
[----:B------:R-:W-:Y:S01]  /*30d0*/  MOV R33, 0x3fd80000 ;  /* 0x3fd8000000217802 */ /* 0x000fe20000000f00 */
        /* <DEDUP_REMOVED lines=18> */
[----:B------:R-:W-:Y:S01]  /*3200*/  VIADD R21, R33, 0xfff00000 ;  /* 0xfff0000021157836 */ /* 0x000fe20000000000 */
[----:B------:R-:W-:-:S05]  /*3210*/  MOV R20, R32 ;  /* 0x0000002000147202 */ /* 0x000fca0000000f00 */
[----:B------:R-:W-:Y:S02]  /*3220*/  DFMA R18, R22, -R22, R30 ;  /* 0x800000161612722b */ /* 0x000fe4000000001e */
[----:B0-----:R-:W-:-:S06]  /*3230*/  DADD R8, R8, R28 ;  /* 0x0000000008087229 */ /* 0x001fcc000000001c */
        /* <DEDUP_REMOVED lines=8> */
.L_x_127:
[----:B------:R-:W-:Y:S05]  /*32c0*/  BSYNC.RECONVERGENT B1 ;  /* 0x0000000000017941 */ /* 0x000fea0003800200 */
.L_x_126:
        /* <DEDUP_REMOVED lines=28> */
[----:B------:R-:W-:Y:S02]  /*3490*/  DFMA R14, R14, R12, R16 ;  /* 0x0000000c0e0e722b */ /* 0x000fe40000000010 */
[----:B------:R-:W0:Y:S01]  /*34a0*/  I2F.F64 R12, R28 ;  /* 0x0000001c000c7312 */ /* 0x000e220000201c00 */
[----:B------:R-:W-:-:S05]  /*34b0*/  ISETP.GE.U32.AND P0, PT, R16, 0x7ca00000, PT ;  /* 0x7ca000001000780c */ /* 0x000fca0003f06070 */
        /* <DEDUP_REMOVED lines=13> */
.L_x_129:
[----:B------:R-:W-:Y:S05]  /*3590*/  BSYNC.RECONVERGENT B1 ;  /* 0x0000000000017941 */ /* 0x000fea0003800200 */
.L_x_128:
[----:B------:R-:W0:Y:S01]  /*35a0*/  F2I.F64.TRUNC R12, R12 ;  /* 0x0000000c000c7311 */ /* 0x000e22000030d100 */
[----:B------:R-:W-:Y:S01]  /*35b0*/  UIADD3 UR9, UPT, UPT, UR9, 0x4, URZ ;  /* 0x0000000409097890 */ /* 0x000fe2000fffe0ff */
[----:B------:R-:W-:Y:S01]  /*35c0*/  VIADD R2, R2, 0x4 ;  /* 0x0000000402027836 */ /* 0x000fe20000000000 */
[----:B------:R-:W-:Y:S02]  /*35d0*/  UIADD3 UR5, UPT, UPT, UR5, -0x4, URZ ;  /* 0xfffffffc05057890 */ /* 0x000fe4000fffe0ff */
[----:B------:R-:W-:Y:S02]  /*35e0*/  UISETP.NE.AND UP0, UPT, UR9, URZ, UPT ;  /* 0x000000ff0900728c */ /* 0x000fe4000bf05270 */
[----:B------:R-:W-:Y:S01]  /*35f0*/  UIADD3 UR10, UPT, UPT, UR10, 0x4, URZ ;  /* 0x000000040a0a7890 */ /* 0x000fe2000fffe0ff */
[----:B0-----:R-:W0:Y:S02]  /*3600*/  I2F.F64 R14, R12 ;  /* 0x0000000c000e7312 */ /* 0x001e240000201c00 */
[----:B0-----:R-:W-:-:S04]  /*3610*/  DADD R8, R8, R14 ;  /* 0x0000000008087229 */ /* 0x001fc8000000000e */
[----:B------:R-:W-:Y:S07]  /*3620*/  BRA.U UP0, `(.L_x_130) ;  /* 0xfffffff500087547 */ /* 0x000fee000b83ffff */
.L_x_121:
[----:B------:R-:W-:-:S09]  /*3630*/  UISETP.NE.AND UP0, UPT, UR8, URZ, UPT ;  /* 0x000000ff0800728c */ /* 0x000fd2000bf05270 */
[----:B------:R-:W-:Y:S05]  /*3640*/  BRA.U !UP0, `(.L_x_120) ;  /* 0x0000000908707547 */ /* 0x000fea000b800000 */
[----:B------:R-:W-:-:S09]  /*3650*/  UISETP.NE.AND UP0, UPT, UR8, 0x1, UPT ;  /* 0x000000010800788c */ /* 0x000fd2000bf05270 */
[----:B------:R-:W-:Y:S05]  /*3660*/  BRA.U !UP0, `(.L_x_131) ;  /* 0x0000000508907547 */ /* 0x000fea000b800000 */
[----:B------:R-:W0:Y:S01]  /*3670*/  LDCU UR6, c[0x0][0x394] ;  /* 0x00007280ff0677ac */ /* 0x000e220008000800 */
[----:B------:R-:W1:Y:S01]  /*3680*/  LDC.64 R4, c[0x0][0x380] ;  /* 0x0000e000ff047b82 */ /* 0x000e620000000a00 */
[----:B------:R-:W-:Y:S01]  /*3690*/  IADD3 R3, PT, PT, R0, UR4, RZ ;  /* 0x0000000400037c10 */ /* 0x000fe2000fffe0ff */
[----:B------:R-:W-:-:S06]  /*36a0*/  UIADD3 UR5, UPT, UPT, UR4, 0x1, URZ ;  /* 0x0000000104057890 */ /* 0x000fcc000fffe0ff */
[----:B------:R-:W2:Y:S01]  /*36b0*/  LDC.64 R12, c[0x0][0x3a8] ;  /* 0x0000ea00ff0c7b82 */ /* 0x000ea20000000a00 */
[----:B0-----:R-:W-:-:S04]  /*36c0*/  UISETP.NE.AND UP0, UPT, UR5, UR6, UPT ;  /* 0x000000060500728c */ /* 0x001fc8000bf05270 */
[----:B------:R-:W-:Y:S01]  /*36d0*/  USEL UR5, UR5, URZ, UP0 ;  /* 0x000000ff05057287 */ /* 0x000fe20008000000 */
[----:B-1----:R-:W-:-:S05]  /*36e0*/  IMAD.WIDE R2, R3, 0x4, R4 ;  /* 0x0000000403027825 */ /* 0x002fca00078e0204 */
[----:B------:R-:W-:-:S04]  /*36f0*/  VIADD R7, R0, UR5 ;  /* 0x0000000500077c36 */ /* 0x000fc80008000000 */
[----:B------:R-:W-:Y:S02]  /*3700*/  IMAD.WIDE R4, R7, 0x4, R4 ;  /* 0x0000000407047825 */ /* 0x000fe400078e0204 */
        /* <DEDUP_REMOVED lines=37> */
.L_x_133:
[----:B------:R-:W-:Y:S05]  /*3960*/  BSYNC.RECONVERGENT B1 ;  /* 0x0000000000017941 */ /* 0x000fea0003800200 */
.L_x_132:
[----:B------:R-:W0:Y:S01]  /*3970*/  LDCU UR5, c[0x0][0x394] ;  /* 0x00007280ff0577ac */ /* 0x000e220008000800 */
[----:B------:R-:W1:Y:S01]  /*3980*/  LDC.64 R6, c[0x0][0x380] ;  /* 0x0000e000ff067b82 */ /* 0x000e620000000a00 */
[----:B------:R-:W2:Y:S01]  /*3990*/  LDG.E R13, desc[UR12][R2.64+0x4] ;  /* 0x0000040c020d7981 */ /* 0x000ea2000c1e1900 */
[----:B------:R-:W-:-:S06]  /*39a0*/  UIADD3 UR4, UPT, UPT, UR4, 0x2, URZ ;  /* 0x0000000204047890 */ /* 0x000fcc000fffe0ff */
[----:B------:R-:W2:Y:S01]  /*39b0*/  LDC.64 R14, c[0x0][0x3a8] ;  /* 0x0000ea00ff0e7b82 */ /* 0x000ea20000000a00 */
[----:B0-----:R-:W-:-:S04]  /*39c0*/  UISETP.NE.AND UP0, UPT, UR4, UR5, UPT ;  /* 0x000000050400728c */ /* 0x001fc8000bf05270 */
[----:B------:R-:W-:-:S06]  /*39d0*/  USEL UR5, UR4, URZ, UP0 ;  /* 0x000000ff04057287 */ /* 0x000fcc0008000000 */
[----:B------:R-:W-:-:S04]  /*39e0*/  VIADD R11, R0, UR5 ;  /* 0x00000005000b7c36 */ /* 0x000fc80008000000 */
[----:B-1----:R-:W-:-:S06]  /*39f0*/  IMAD.WIDE R6, R11, 0x4, R6 ;  /* 0x000000040b067825 */ /* 0x002fcc00078e0206 */
        /* <DEDUP_REMOVED lines=39> */
.L_x_135:
[----:B------:R-:W-:Y:S05]  /*3c70*/  BSYNC.RECONVERGENT B1 ;  /* 0x0000000000017941 */ /* 0x000fea0003800200 */
.L_x_134:
[----:B------:R-:W0:Y:S08]  /*3c80*/  F2I.F64.TRUNC R2, R2 ;  /* 0x0000000200027311 */ /* 0x000e30000030d100 */
[----:B0-----:R-:W0:Y:S02]  /*3c90*/  I2F.F64 R4, R2 ;  /* 0x0000000200047312 */ /* 0x001e240000201c00 */
[----:B0-----:R-:W-:-:S11]  /*3ca0*/  DADD R8, R8, R4 ;  /* 0x0000000008087229 */ /* 0x001fd60000000004 */
.L_x_131:
[----:B------:R-:W0:Y:S02]  /*3cb0*/  LDCU UR6, c[0x0][0x394] ;  /* 0x00007280ff0677ac */ /* 0x000e240008000800 */
[----:B0-----:R-:W-:-:S04]  /*3cc0*/  ULOP3.LUT UR5, UR6, 0x1, URZ, 0xc0, !UPT ;  /* 0x0000000106057892 */ /* 0x001fc8000f8ec0ff */
[----:B------:R-:W-:-:S09]  /*3cd0*/  UISETP.NE.U32.AND UP0, UPT, UR5, 0x1, UPT ;  /* 0x000000010500788c */ /* 0x000fd2000bf05070 */
[----:B------:R-:W-:Y:S05]  /*3ce0*/  BRA.U UP0, `(.L_x_120) ;  /* 0x0000000100c87547 */ /* 0x000fea000b800000 */
[----:B------:R-:W0:Y:S01]  /*3cf0*/  LDC.64 R4, c[0x0][0x380] ;  /* 0x0000e000ff047b82 */ /* 0x000e220000000a00 */
[----:B------:R-:W-:Y:S02]  /*3d00*/  UIADD3 UR5, UPT, UPT, UR4, 0x1, URZ ;  /* 0x0000000104057890 */ /* 0x000fe4000fffe0ff */
[----:B------:R-:W-:Y:S02]  /*3d10*/  VIADD R3, R0, UR4 ;  /* 0x0000000400037c36 */ /* 0x000fe40008000000 */
[----:B------:R-:W-:-:S03]  /*3d20*/  UISETP.NE.AND UP0, UPT, UR5, UR6, UPT ;  /* 0x000000060500728c */ /* 0x000fc6000bf05270 */
[----:B------:R-:W1:Y:S01]  /*3d30*/  LDC.64 R12, c[0x0][0x3a8] ;  /* 0x0000ea00ff0c7b82 */ /* 0x000e620000000a00 */
[----:B------:R-:W-:-:S06]  /*3d40*/  USEL UR5, UR5, URZ, UP0 ;  /* 0x000000ff05057287 */ /* 0x000fcc0008000000 */
[----:B------:R-:W-:Y:S01]  /*3d50*/  IADD3 R7, PT, PT, R0, UR5, RZ ;  /* 0x0000000500077c10 */ /* 0x000fe2000fffe0ff */
[----:B0-----:R-:W-:-:S04]  /*3d60*/  IMAD.WIDE R2, R3, 0x4, R4 ;  /* 0x0000000403027825 */ /* 0x001fc800078e0204 */
[----:B------:R-:W-:Y:S02]  /*3d70*/  IMAD.WIDE R4, R7, 0x4, R4 ;  /* 0x0000000407047825 */ /* 0x000fe400078e0204 */
[----:B------:R-:W1:Y:S04]  /*3d80*/  LDG.E R3, desc[UR12][R2.64] ;  /* 0x0000000c02037981 */ /* 0x000e68000c1e1900 */
[----:B------:R-:W2:Y:S01]  /*3d90*/  LDG.E R5, desc[UR12][R4.64] ;  /* 0x0000000c04057981 */ /* 0x000ea2000c1e1900 */
[----:B-1----:R-:W-:-:S04]  /*3da0*/  IMAD.WIDE R6, R3, 0x8, R12 ;  /* 0x0000000803067825 */ /* 0x002fc800078e020c */
[----:B--2---:R-:W-:Y:S01]  /*3db0*/  IMAD.WIDE R12, R5, 0x8, R12 ;  /* 0x00000008050c7825 */ /* 0x004fe200078e020c */
[----:B------:R-:W2:Y:S04]  /*3dc0*/  LDG.E R14, desc[UR12][R6.64+0x4] ;  /* 0x0000040c060e7981 */ /* 0x000ea8000c1e1900 */
[----:B------:R-:W2:Y:S04]  /*3dd0*/  LDG.E R15, desc[UR12][R12.64+0x4] ;  /* 0x0000040c0c0f7981 */ /* 0x000ea8000c1e1900 */
[----:B------:R-:W3:Y:S04]  /*3de0*/  LDG.E R0, desc[UR12][R6.64] ;  /* 0x0000000c06007981 */ /* 0x000ee8000c1e1900 */
[----:B------:R-:W3:Y:S01]  /*3df0*/  LDG.E R11, desc[UR12][R12.64] ;  /* 0x0000000c0c0b7981 */ /* 0x000ee2000c1e1900 */
[----:B------:R-:W-:Y:S01]  /*3e00*/  MOV R4, 0x0 ;  /* 0x0000000000047802 */ /* 0x000fe20000000f00 */
[----:B------:R-:W-:Y:S01]  /*3e10*/  IMAD.MOV.U32 R5, RZ, RZ, 0x3fd80000 ;  /* 0x3fd80000ff057424 */ /* 0x000fe200078e00ff */
        /* <DEDUP_REMOVED lines=27> */
.L_x_137:
[----:B------:R-:W-:Y:S05]  /*3fd0*/  BSYNC.RECONVERGENT B1 ;  /* 0x0000000000017941 */ /* 0x000fea0003800200 */
.L_x_136:
[----:B------:R-:W0:Y:S08]  /*3fe0*/  F2I.F64.TRUNC R2, R2 ;  /* 0x0000000200027311 */ /* 0x000e30000030d100 */
[----:B0-----:R-:W0:Y:S02]  /*3ff0*/  I2F.F64 R4, R2 ;  /* 0x0000000200047312 */ /* 0x001e240000201c00 */
[----:B0-----:R-:W-:-:S11]  /*4000*/  DADD R8, R8, R4 ;  /* 0x0000000008087229 */ /* 0x001fd60000000004 */
.L_x_120:
[----:B------:R-:W0:Y:S01]  /*4010*/  LDC.64 R4, c[0x0][0x3a0] ;  /* 0x0000e800ff047b82 */ /* 0x000e220000000a00 */
[----:B------:R-:W-:Y:S01]  /*4020*/  DADD R8, R24, R8 ;  /* 0x0000000018087229 */ /* 0x000fe20000000008 */
[----:B------:R-:W1:Y:S01]  /*4030*/  LDCU UR4, c[0x0][0x3b0] ;  /* 0x00007600ff0477ac */ /* 0x000e620008000800 */
[----:B------:R-:W-:Y:S01]  /*4040*/  BSSY.RECONVERGENT B0, `(.L_x_138) ;  /* 0x000000a000007945 */ /* 0x000fe20003800200 */
[----:B------:R-:W-:-:S04]  /*4050*/  MOV R0, R26 ;  /* 0x0000001a00007202 */ /* 0x000fc80000000f00 */
[----:B------:R-:W2:Y:S03]  /*4060*/  LDC.64 R2, c[0x0][0x380] ;  /* 0x0000e000ff027b82 */ /* 0x000ea60000000a00 */
[----:B------:R-:W3:Y:S01]  /*4070*/  F2I.F64.TRUNC R9, R8 ;  /* 0x0000000800097311 */ /* 0x000ee2000030d100 */
[C---:B-1----:R-:W-:Y:S02]  /*4080*/  IMAD R7, R10.reuse, UR4, RZ ;  /* 0x000000040a077c24 */ /* 0x042fe4000f8e02ff */
[----:B0-----:R-:W-:Y:S01]  /*4090*/  IMAD.WIDE R4, R10, 0x4, R4 ;  /* 0x000000040a047825 */ /* 0x001fe200078e0204 */
[----:B------:R-:W-:-:S04]  /*40a0*/  MOV R10, 0x40e0 ;  /* 0x000040e0000a7802 */ /* 0x000fc80000000f00 */
[----:B---3--:R0:W-:Y:S01]  /*40b0*/  STG.E desc[UR12][R4.64], R9 ;  /* 0x0000000904007986 */ /* 0x0081e2000c10190c */
[----:B--2---:R-:W-:-:S07]  /*40c0*/  IMAD.WIDE R2, R7, 0x4, R2 ;  /* 0x0000000407027825 */ /* 0x004fce00078e0202 */
[----:B0-----:R-:W-:Y:S05]  /*40d0*/  CALL.REL.NOINC `($_Z9checkTourPiiiiiS_S_P5pointi$_Z3gcdii) ;  /* 0x0000000000987944 */ /* 0x001fea0003c00000 */
[----:B------:R-:W-:Y:S05]  /*40e0*/  BSYNC.RECONVERGENT B0 ;  /* 0x0000000000007941 */ /* 0x000fea0003800200 */
.L_x_138:
[----:B------:R-:W-:-:S13]  /*40f0*/  ISETP.GE.AND P0, PT, R12, 0x1, PT ;  /* 0x000000010c00780c */ /* 0x000fda0003f06270 */
[----:B------:R-:W-:Y:S05]  /*4100*/  @!P0 EXIT ;  /* 0x000000000000894d */ /* 0x000fea0003800000 */
[----:B------:R-:W-:-:S07]  /*4110*/  IMAD.MOV.U32 R9, RZ, RZ, RZ ;  /* 0x000000ffff097224 */ /* 0x000fce00078e00ff */
.L_x_143:
[C---:B------:R-:W-:Y:S01]  /*4120*/  IMAD.WIDE.U32 R4, R9.reuse, 0x4, R2 ;  /* 0x0000000409047825 */ /* 0x040fe200078e0002 */
[----:B------:R-:W0:Y:S04]  /*4130*/  LDC R15, c[0x0][0x390] ;  /* 0x0000e400ff0f7b82 */ /* 0x000e280000000800 */
[----:B------:R1:W5:Y:S01]  /*4140*/  LDG.E R13, desc[UR12][R4.64] ;  /* 0x0000000c040d7981 */ /* 0x000362000c1e1900 */
[----:B------:R-:W-:Y:S01]  /*4150*/  IADD3 R0, PT, PT, R9, R26, RZ ;  /* 0x0000001a09007210 */ /* 0x000fe20007ffe0ff */
[----:B------:R-:W-:Y:S03]  /*4160*/  BSSY.RECONVERGENT B0, `(.L_x_139) ;  /* 0x0000017000007945 */ /* 0x000fe60003800200 */
[----:B0-----:R-:W-:-:S04]  /*4170*/  ISETP.GE.AND P0, PT, R0, R15, PT ;  /* 0x0000000f0000720c */ /* 0x001fc80003f06270 */
[----:B------:R-:W-:-:S05]  /*4180*/  SEL R7, R15, RZ, P0 ;  /* 0x000000ff0f077207 */ /* 0x000fca0000000000 */
[----:B------:R-:W-:Y:S01]  /*4190*/  IMAD.IADD R0, R0, 0x1, -R7 ;  /* 0x0000000100007824 */ /* 0x000fe200078e0a07 */
[----:B------:R-:W-:-:S04]  /*41a0*/  MOV R7, R9 ;  /* 0x0000000900077202 */ /* 0x000fc80000000f00 */
[----:B------:R-:W-:-:S13]  /*41b0*/  ISETP.NE.AND P0, PT, R0, R9, PT ;  /* 0x000000090000720c */ /* 0x000fda0003f05270 */
[----:B-1----:R-:W-:Y:S05]  /*41c0*/  @!P0 BRA `(.L_x_140) ;  /* 0x0000000000408947 */ /* 0x002fea0003800000 */
[----:B------:R-:W-:Y:S01]  /*41d0*/  BSSY.RECONVERGENT B1, `(.L_x_141) ;  /* 0x000000e000017945 */ /* 0x000fe20003800200 */
[----:B------:R-:W-:-:S07]  /*41e0*/  IMAD.MOV.U32 R11, RZ, RZ, R9 ;  /* 0x000000ffff0b7224 */ /* 0x000fce00078e0009 */
.L_x_142:
[----:B0-----:R-:W-:-:S06]  /*41f0*/  IMAD.WIDE R4, R0, 0x4, R2 ;  /* 0x0000000400047825 */ /* 0x001fcc00078e0202 */
[----:B------:R-:W2:Y:S01]  /*4200*/  LDG.E R5, desc[UR12][R4.64] ;  /* 0x0000000c04057981 */ /* 0x000ea2000c1e1900 */
[----:B------:R-:W-:Y:S01]  /*4210*/  IADD3 R8, PT, PT, R0, R26, RZ ;  /* 0x0000001a00087210 */ /* 0x000fe20007ffe0ff */
[----:B------:R-:W-:-:S03]  /*4220*/  IMAD.WIDE R6, R11, 0x4, R2 ;  /* 0x000000040b067825 */ /* 0x000fc600078e0202 */
[----:B------:R-:W-:Y:S01]  /*4230*/  ISETP.GE.AND P0, PT, R8, R15, PT ;  /* 0x0000000f0800720c */ /* 0x000fe20003f06270 */
[----:B------:R-:W-:-:S03]  /*4240*/  IMAD.MOV.U32 R10, RZ, RZ, R0 ;  /* 0x000000ffff0a7224 */ /* 0x000fc600078e0000 */
[----:B------:R-:W-:-:S04]  /*4250*/  SEL R11, R15, RZ, P0 ;  /* 0x000000ff0f0b7207 */ /* 0x000fc80000000000 */
[----:B------:R-:W-:Y:S01]  /*4260*/  IADD3 R0, PT, PT, R8, -R11, RZ ;  /* 0x8000000b08007210 */ /* 0x000fe20007ffe0ff */
[----:B------:R-:W-:-:S03]  /*4270*/  IMAD.MOV.U32 R11, RZ, RZ, R10 ;  /* 0x000000ffff0b7224 */ /* 0x000fc600078e000a */
[----:B------:R-:W-:Y:S01]  /*4280*/  ISETP.NE.AND P0, PT, R0, R9, PT ;  /* 0x000000090000720c */ /* 0x000fe20003f05270 */
[----:B--2---:R0:W-:-:S12]  /*4290*/  STG.E desc[UR12][R6.64], R5 ;  /* 0x0000000506007986 */ /* 0x0041d8000c10190c */
[----:B------:R-:W-:Y:S05]  /*42a0*/  @P0 BRA `(.L_x_142) ;  /* 0xfffffffc00d00947 */ /* 0x000fea000383ffff */
[----:B------:R-:W-:Y:S05]  /*42b0*/  BSYNC.RECONVERGENT B1 ;  /* 0x0000000000017941 */ /* 0x000fea0003800200 */
.L_x_141:
[----:B0-----:R-:W-:-:S07]  /*42c0*/  MOV R7, R10 ;  /* 0x0000000a00077202 */ /* 0x001fce0000000f00 */
.L_x_140:
[----:B------:R-:W-:Y:S05]  /*42d0*/  BSYNC.RECONVERGENT B0 ;  /* 0x0000000000007941 */ /* 0x000fea0003800200 */
.L_x_139:
[----:B------:R-:W-:-:S04]  /*42e0*/  IMAD.WIDE R4, R7, 0x4, R2 ;  /* 0x0000000407047825 */ /* 0x000fc800078e0202 */
[----:B------:R-:W-:Y:S01]  /*42f0*/  VIADD R9, R9, 0x1 ;  /* 0x0000000109097836 */ /* 0x000fe20000000000 */
[----:B-----5:R0:W-:Y:S04]  /*4300*/  STG.E desc[UR12][R4.64], R13 ;  /* 0x0000000d04007986 */ /* 0x0201e8000c10190c */
[----:B------:R-:W-:-:S13]  /*4310*/  ISETP.NE.AND P0, PT, R9, R12, PT ;  /* 0x0000000c0900720c */ /* 0x000fda0003f05270 */
[----:B0-----:R-:W-:Y:S05]  /*4320*/  @P0 BRA `(.L_x_143) ;  /* 0xfffffffc007c0947 */ /* 0x001fea000383ffff */
[----:B------:R-:W-:Y:S05]  /*4330*/  EXIT ;  /* 0x000000000000794d */ /* 0x000fea0003800000 */
        .type           $_Z9checkTourPiiiiiS_S_P5pointi$_Z3gcdii,@function
        .size           $_Z9checkTourPiiiiiS_S_P5pointi$_Z3gcdii,($__internal_1_$__cuda_sm20_dsqrt_rn_f64_mediumpath_v1 - $_Z9checkTourPiiiiiS_S_P5pointi$_Z3gcdii)
$_Z9checkTourPiiiiiS_S_P5pointi$_Z3gcdii:
[----:B------:R-:W0:Y:S02]  /*4340*/  LDCU UR4, c[0x0][0x390] ;  /* 0x00007200ff0477ac */ /* 0x000e240008000800 */
[----:B0-----:R-:W-:-:S09]  /*4350*/  UISETP.NE.AND UP0, UPT, UR4, URZ, UPT ;  /* 0x000000ff0400728c */ /* 0x001fd2000bf05270 */
[----:B------:R-:W-:Y:S05]  /*4360*/  BRA.U !UP0, `(.L_x_144) ;  /* 0x0000000108707547 */ /* 0x000fea000b800000 */
[----:B------:R-:W0:Y:S02]  /*4370*/  LDCU UR4, c[0x0][0x390] ;  /* 0x00007200ff0477ac */ /* 0x000e240008000800 */
[----:B0-----:R-:W-:-:S07]  /*4380*/  MOV R6, UR4 ;  /* 0x0000000400067c02 */ /* 0x001fce0008000f00 */
.L_x_145:
[-C--:B------:R-:W-:Y:S02]  /*4390*/  IABS R8, R6.reuse ;  /* 0x0000000600087213 */ /* 0x080fe40000000000 */
[----:B------:R-:W-:Y:S02]  /*43a0*/  IABS R11, R6 ;  /* 0x00000006000b7213 */ /* 0x000fe40000000000 */
[----:B------:R-:W0:Y:S01]  /*43b0*/  I2F.RP R7, R8 ;  /* 0x0000000800077306 */ /* 0x000e220000209400 */
[----:B------:R-:W-:Y:S02]  /*43c0*/  IABS R12, R0 ;  /* 0x00000000000c7213 */ /* 0x000fe40000000000 */
[----:B------:R-:W-:Y:S02]  /*43d0*/  ISETP.GE.AND P2, PT, R0, RZ, PT ;  /* 0x000000ff0000720c */ /* 0x000fe40003f46270 */
[----:B------:R-:W-:-:S03]  /*43e0*/  MOV R0, R6 ;  /* 0x0000000600007202 */ /* 0x000fc60000000f00 */
[----:B0-----:R-:W0:Y:S02]  /*43f0*/  MUFU.RCP R7, R7 ;  /* 0x0000000700077308 */ /* 0x001e240000001000 */
[----:B0-----:R-:W-:Y:S02]  /*4400*/  VIADD R4, R7, 0xffffffe ;  /* 0x0ffffffe07047836 */ /* 0x001fe40000000000 */
[----:B------:R-:W-:-:S04]  /*4410*/  IMAD.MOV R7, RZ, RZ, -R11 ;  /* 0x000000ffff077224 */ /* 0x000fc800078e0a0b */
[----:B------:R0:W1:Y:S02]  /*4420*/  F2I.FTZ.U32.TRUNC.NTZ R5, R4 ;  /* 0x0000000400057305 */ /* 0x000064000021f000 */
[----:B0-----:R-:W-:Y:S01]  /*4430*/  HFMA2 R4, -RZ, RZ, 0, 0 ;  /* 0x00000000ff047431 */ /* 0x001fe200000001ff */
[----:B-1----:R-:W-:-:S05]  /*4440*/  IADD3 R9, PT, PT, RZ, -R5, RZ ;  /* 0x80000005ff097210 */ /* 0x002fca0007ffe0ff */
[----:B------:R-:W-:-:S04]  /*4450*/  IMAD R9, R9, R8, RZ ;  /* 0x0000000809097224 */ /* 0x000fc800078e02ff */
[----:B------:R-:W-:-:S06]  /*4460*/  IMAD.HI.U32 R5, R5, R9, R4 ;  /* 0x0000000905057227 */ /* 0x000fcc00078e0004 */
[----:B------:R-:W-:-:S04]  /*4470*/  IMAD.HI.U32 R5, R5, R12, RZ ;  /* 0x0000000c05057227 */ /* 0x000fc800078e00ff */
[----:B------:R-:W-:-:S05]  /*4480*/  IMAD R5, R5, R7, R12 ;  /* 0x0000000705057224 */ /* 0x000fca00078e020c */
[----:B------:R-:W-:-:S13]  /*4490*/  ISETP.GT.U32.AND P0, PT, R8, R5, PT ;  /* 0x000000050800720c */ /* 0x000fda0003f04070 */
[----:B------:R-:W-:Y:S01]  /*44a0*/  @!P0 IMAD.IADD R5, R5, 0x1, -R8 ;  /* 0x0000000105058824 */ /* 0x000fe200078e0a08 */
[----:B------:R-:W-:-:S04]  /*44b0*/  ISETP.NE.AND P0, PT, R6, RZ, PT ;  /* 0x000000ff0600720c */ /* 0x000fc80003f05270 */
[----:B------:R-:W-:-:S13]  /*44c0*/  ISETP.GT.U32.AND P1, PT, R8, R5, PT ;  /* 0x000000050800720c */ /* 0x000fda0003f24070 */
[----:B------:R-:W-:-:S05]  /*44d0*/  @!P1 IADD3 R5, PT, PT, R5, -R8, RZ ;  /* 0x8000000805059210 */ /* 0x000fca0007ffe0ff */
[----:B------:R-:W-:Y:S01]  /*44e0*/  @!P2 IMAD.MOV R5, RZ, RZ, -R5 ;  /* 0x000000ffff05a224 */ /* 0x000fe200078e0a05 */
[----:B------:R-:W-:-:S04]  /*44f0*/  @!P0 LOP3.LUT R5, RZ, R6, RZ, 0x33, !PT ;  /* 0x00000006ff058212 */ /* 0x000fc800078e33ff */
[----:B------:R-:W-:Y:S01]  /*4500*/  ISETP.NE.AND P0, PT, R5, RZ, PT ;  /* 0x000000ff0500720c */ /* 0x000fe20003f05270 */
[----:B------:R-:W-:-:S12]  /*4510*/  IMAD.MOV.U32 R6, RZ, RZ, R5 ;  /* 0x000000ffff067224 */ /* 0x000fd800078e0005 */
[----:B------:R-:W-:Y:S05]  /*4520*/  @P0 BRA `(.L_x_145) ;  /* 0xfffffffc00980947 */ /* 0x000fea000383ffff */
.L_x_144:
[----:B------:R-:W-:Y:S01]  /*4530*/  IMAD.MOV.U32 R4, RZ, RZ, R10 ;  /* 0x000000ffff047224 */ /* 0x000fe200078e000a */
[----:B------:R-:W-:Y:S02]  /*4540*/  MOV R5, 0x0 ;  /* 0x0000000000057802 */ /* 0x000fe40000000f00 */
[----:B------:R-:W-:Y:S02]  /*4550*/  MOV R12, R0 ;  /* 0x00000000000c7202 */ /* 0x000fe40000000f00 */
[----:B------:R-:W-:Y:S05]  /*4560*/  RET.REL.NODEC R4 `(_Z9checkTourPiiiiiS_S_P5pointi) ;  /* 0xffffffb804a47950 */ /* 0x000fea0003c3ffff */
        .weak           $__internal_1_$__cuda_sm20_dsqrt_rn_f64_mediumpath_v1
        .type           $__internal_1_$__cuda_sm20_dsqrt_rn_f64_mediumpath_v1,@function
        .size           $__internal_1_$__cuda_sm20_dsqrt_rn_f64_mediumpath_v1,(.L_x_563 - $__internal_1_$__cuda_sm20_dsqrt_rn_f64_mediumpath_v1)
$__internal_1_$__cuda_sm20_dsqrt_rn_f64_mediumpath_v1:
[----:B------:R-:W-:Y:S01]  /*4570*/  ISETP.GE.U32.AND P0, PT, R16, -0x3400000, PT ;  /* 0xfcc000001000780c */ /* 0x000fe20003f06070 */
[----:B------:R-:W-:Y:S01]  /*4580*/  BSSY.RECONVERGENT B0, `(.L_x_146) ;  /* 0x0000024000007945 */ /* 0x000fe20003800200 */
[----:B------:R-:W-:-:S11]  /*4590*/  IMAD.MOV.U32 R16, RZ, RZ, R30 ;  /* 0x000000ffff107224 */ /* 0x000fd600078e001e */
[----:B------:R-:W-:Y:S05]  /*45a0*/  @!P0 BRA `(.L_x_147) ;  /* 0x0000000000208947 */ /* 0x000fea0003800000 */
[----:B------:R-:W-:-:S10]  /*45b0*/  DFMA.RM R20, R18, R20, R22 ;  /* 0x000000141214722b */ /* 0x000fd40000004016 */
[----:B------:R-:W-:-:S04]  /*45c0*/  IADD3 R18, P0, PT, R20, 0x1, RZ ;  /* 0x0000000114127810 */ /* 0x000fc80007f1e0ff */
[----:B------:R-:W-:-:S06]  /*45d0*/  IADD3.X R19, PT, PT, RZ, R21, RZ, P0, !PT ;  /* 0x00000015ff137210 */ /* 0x000fcc00007fe4ff */
[----:B------:R-:W-:-:S08]  /*45e0*/  DFMA.RP R16, -R20, R18, R16 ;  /* 0x000000121410722b */ /* 0x000fd00000008110 */
[----:B------:R-:W-:-:S06]  /*45f0*/  DSETP.GT.AND P0, PT, R16, RZ, PT ;  /* 0x000000ff1000722a */ /* 0x000fcc0003f04000 */
[----:B------:R-:W-:Y:S02]  /*4600*/  FSEL R18, R18, R20, P0 ;  /* 0x0000001412127208 */ /* 0x000fe40000000000 */
[----:B------:R-:W-:Y:S01]  /*4610*/  FSEL R19, R19, R21, P0 ;  /* 0x0000001513137208 */ /* 0x000fe20000000000 */
[----:B------:R-:W-:Y:S06]  /*4620*/  BRA `(.L_x_148) ;  /* 0x0000000000647947 */ /* 0x000fec0003800000 */
.L_x_147:
[----:B------:R-:W-:-:S14]  /*4630*/  DSETP.NE.AND P0, PT, R16, RZ, PT ;  /* 0x000000ff1000722a */ /* 0x000fdc0003f05000 */
[----:B------:R-:W-:Y:S05]  /*4640*/  @!P0 BRA `(.L_x_149) ;  /* 0x0000000000588947 */ /* 0x000fea0003800000 */
[----:B------:R-:W-:-:S13]  /*4650*/  ISETP.GE.AND P0, PT, R17, RZ, PT ;  /* 0x000000ff1100720c */ /* 0x000fda0003f06270 */
[----:B------:R-:W-:Y:S01]  /*4660*/  @!P0 IMAD.MOV.U32 R18, RZ, RZ, 0x0 ;  /* 0x00000000ff128424 */ /* 0x000fe200078e00ff */
[----:B------:R-:W-:Y:S01]  /*4670*/  @!P0 MOV R19, 0xfff80000 ;  /* 0xfff8000000138802 */ /* 0x000fe20000000f00 */
[----:B------:R-:W-:Y:S06]  /*4680*/  @!P0 BRA `(.L_x_148) ;  /* 0x00000000004c8947 */ /* 0x000fec0003800000 */
[----:B------:R-:W-:-:S13]  /*4690*/  ISETP.GT.AND P0, PT, R17, 0x7fefffff, PT ;  /* 0x7fefffff1100780c */ /* 0x000fda0003f04270 */
[----:B------:R-:W-:Y:S05]  /*46a0*/  @P0 BRA `(.L_x_149) ;  /* 0x0000000000400947 */ /* 0x000fea0003800000 */
[----:B------:R-:W-:Y:S01]  /*46b0*/  DMUL R22, R16, 8.11296384146066816958e+31 ;  /* 0x4690000010167828 */ /* 0x000fe20000000000 */
[----:B------:R-:W-:Y:S01]  /*46c0*/  IMAD.MOV.U32 R20, RZ, RZ, RZ ;  /* 0x000000ffff147224 */ /* 0x000fe200078e00ff */
[----:B------:R-:W-:Y:S01]  /*46d0*/  MOV R16, 0x0 ;  /* 0x0000000000107802 */ /* 0x000fe20000000f00 */
[----:B------:R-:W-:-:S03]  /*46e0*/  IMAD.MOV.U32 R17, RZ, RZ, 0x3fd80000 ;  /* 0x3fd80000ff117424 */ /* 0x000fc600078e00ff */
[----:B------:R-:W0:Y:S02]  /*46f0*/  MUFU.RSQ64H R21, R23 ;  /* 0x0000001700157308 */ /* 0x000e240000001c00 */
[----:B0-----:R-:W-:-:S08]  /*4700*/  DMUL R18, R20, R20 ;  /* 0x0000001414127228 */ /* 0x001fd00000000000 */
[----:B------:R-:W-:-:S08]  /*4710*/  DFMA R18, R22, -R18, 1 ;  /* 0x3ff000001612742b */ /* 0x000fd00000000812 */
[----:B------:R-:W-:Y:S02]  /*4720*/  DFMA R16, R18, R16, 0.5 ;  /* 0x3fe000001210742b */ /* 0x000fe40000000010 */
[----:B------:R-:W-:-:S08]  /*4730*/  DMUL R18, R20, R18 ;  /* 0x0000001214127228 */ /* 0x000fd00000000000 */
[----:B------:R-:W-:-:S08]  /*4740*/  DFMA R18, R16, R18, R20 ;  /* 0x000000121012722b */ /* 0x000fd00000000014 */
[----:B------:R-:W-:Y:S02]  /*4750*/  DMUL R16, R22, R18 ;  /* 0x0000001216107228 */ /* 0x000fe40000000000 */
[----:B------:R-:W-:-:S06]  /*4760*/  IADD3 R19, PT, PT, R19, -0x100000, RZ ;  /* 0xfff0000013137810 */ /* 0x000fcc0007ffe0ff */
[----:B------:R-:W-:-:S08]  /*4770*/  DFMA R20, R16, -R16, R22 ;  /* 0x800000101014722b */ /* 0x000fd00000000016 */
[----:B------:R-:W-:-:S10]  /*4780*/  DFMA R18, R18, R20, R16 ;  /* 0x000000141212722b */ /* 0x000fd40000000010 */
[----:B------:R-:W-:Y:S01]  /*4790*/  VIADD R19, R19, 0xfcb00000 ;  /* 0xfcb0000013137836 */ /* 0x000fe20000000000 */
[----:B------:R-:W-:Y:S06]  /*47a0*/  BRA `(.L_x_148) ;  /* 0x0000000000047947 */ /* 0x000fec0003800000 */
.L_x_149:
[----:B------:R-:W-:-:S11]  /*47b0*/  DADD R18, R16, R16 ;  /* 0x0000000010127229 */ /* 0x000fd60000000010 */
.L_x_148:
[----:B------:R-:W-:Y:S05]  /*47c0*/  BSYNC.RECONVERGENT B0 ;  /* 0x0000000000007941 */ /* 0x000fea0003800200 */
.L_x_146:
[----:B------:R-:W-:Y:S01]  /*47d0*/  MOV R16, R18 ;  /* 0x0000001200107202 */ /* 0x000fe20000000f00 */
[----:B------:R-:W-:Y:S01]  /*47e0*/  IMAD.MOV.U32 R17, RZ, RZ, R19 ;  /* 0x000000ffff117224 */ /* 0x000fe200078e0013 */
[----:B------:R-:W-:Y:S01]  /*47f0*/  MOV R18, R12 ;  /* 0x0000000c00127202 */ /* 0x000fe20000000f00 */
[----:B------:R-:W-:-:S04]  /*4800*/  IMAD.MOV.U32 R19, RZ, RZ, 0x0 ;  /* 0x00000000ff137424 */ /* 0x000fc800078e00ff */
[----:B------:R-:W-:Y:S05]  /*4810*/  RET.REL.NODEC R18 `(_Z9checkTourPiiiiiS_S_P5pointi) ;  /* 0xffffffb412f87950 */ /* 0x000fea0003c3ffff */
.L_x_150:
        /* <DEDUP_REMOVED lines=14> */
.L_x_563:


//--------------------- .text._Z12improve_iterPiS_P4EdgeS_S_P5pointS_PxS_S_i --------------------------
	.section	.text._Z12improve_iterPiS_P4EdgeS_S_P5pointS_PxS_S_i,"ax",@progbits
	.align	128
        .global         _Z12improve_iterPiS_P4EdgeS_S_P5pointS_PxS_S_i
        .type           _Z12improve_iterPiS_P4EdgeS_S_P5pointS_PxS_S_i,@function
        .size           _Z12improve_iterPiS_P4EdgeS_S_P5pointS_PxS_S_i,(.L_x_564 - _Z12improve_iterPiS_P4EdgeS_S_P5pointS_PxS_S_i)
        .other          _Z12improve_iterPiS_P4EdgeS_S_P5pointS_PxS_S_i,@"STO_CUDA_ENTRY STV_DEFAULT"
_Z12improve_iterPiS_P4EdgeS_S_P5pointS_PxS_S_i:
.text._Z12improve_iterPiS_P4EdgeS_S_P5pointS_PxS_S_i:
        /* <DEDUP_REMOVED lines=14> */
[----:B------:R-:W0:Y:S01]  /*00e0*/  LDC.64 R2, c[0x0][0x3b0] ;  /* 0x0000ec00ff027b82 */ /* 0x000e220000000a00 */
[----:B------:R-:W0:Y:S01]  /*00f0*/  LDCU.64 UR4, c[0x0][0x358] ;  /* 0x00006b00ff0477ac */ /* 0x000e220008000a00 */
[----:B------:R-:W-:-:S06]  /*0100*/  IADD3 R0, PT, PT, R26, 0x1, RZ ;  /* 0x000000011a007810 */ /* 0x000fcc0007ffe0ff */
[----:B------:R-:W1:Y:S01]  /*0110*/  LDC.64 R12, c[0x0][0x398] ;  /* 0x0000e600ff0c7b82 */ /* 0x000e620000000a00 */
[----:B0-----:R0:W2:Y:S01]  /*0120*/  LDG.E R5, desc[UR4][R2.64] ;  /* 0x0000000402057981 */ /* 0x0010a2000c1e1900 */
[----:B------:R-:W-:Y:S02]  /*0130*/  ISETP.GE.AND P2, PT, R0, RZ, PT ;  /* 0x000000ff0000720c */ /* 0x000fe40003f46270 */
[----:B0-----:R-:W-:Y:S02]  /*0140*/  IABS R2, R0 ;  /* 0x0000000000027213 */ /* 0x001fe40000000000 */
[----:B--2---:R-:W-:-:S04]  /*0150*/  IABS R8, R5 ;  /* 0x0000000500087213 */ /* 0x004fc80000000000 */
[----:B------:R-:W0:Y:S08]  /*0160*/  I2F.RP R4, R8 ;  /* 0x0000000800047306 */ /* 0x000e300000209400 */
[----:B0-----:R-:W0:Y:S02]  /*0170*/  MUFU.RCP R4, R4 ;  /* 0x0000000400047308 */ /* 0x001e240000001000 */
[----:B0-----:R-:W-:-:S06]  /*0180*/  VIADD R6, R4, 0xffffffe ;  /* 0x0ffffffe04067836 */ /* 0x001fcc0000000000 */
[----:B------:R0:W2:Y:S02]  /*0190*/  F2I.FTZ.U32.TRUNC.NTZ R7, R6 ;  /* 0x0000000600077305 */ /* 0x0000a4000021f000 */
[----:B0-----:R-:W-:Y:S02]  /*01a0*/  IMAD.MOV.U32 R6, RZ, RZ, RZ ;  /* 0x000000ffff067224 */ /* 0x001fe400078e00ff */
[----:B--2---:R-:W-:-:S04]  /*01b0*/  IMAD.MOV R9, RZ, RZ, -R7 ;  /* 0x000000ffff097224 */ /* 0x004fc800078e0a07 */
[----:B------:R-:W-:Y:S01]  /*01c0*/  IMAD R3, R9, R8, RZ ;  /* 0x0000000809037224 */ /* 0x000fe200078e02ff */
[----:B------:R-:W-:-:S03]  /*01d0*/  IABS R9, R5 ;  /* 0x0000000500097213 */ /* 0x000fc60000000000 */
[----:B------:R-:W-:-:S04]  /*01e0*/  IMAD.HI.U32 R7, R7, R3, R6 ;  /* 0x0000000307077227 */ /* 0x000fc800078e0006 */
[----:B------:R-:W-:Y:S02]  /*01f0*/  IMAD.MOV R3, RZ, RZ, -R9 ;  /* 0x000000ffff037224 */ /* 0x000fe400078e0a09 */
[----:B------:R-:W-:-:S04]  /*0200*/  IMAD.HI.U32 R7, R7, R2, RZ ;  /* 0x0000000207077227 */ /* 0x000fc800078e00ff */
[----:B------:R-:W-:Y:S01]  /*0210*/  IMAD R3, R7, R3, R2 ;  /* 0x0000000307037224 */ /* 0x000fe200078e0202 */
[----:B------:R-:W-:-:S04]  /*0220*/  MOV R2, 0xffffffff ;  /* 0xffffffff00027802 */ /* 0x000fc80000000f00 */
[----:B------:R-:W-:-:S13]  /*0230*/  ISETP.GT.U32.AND P0, PT, R8, R3, PT ;  /* 0x000000030800720c */ /* 0x000fda0003f04070 */
[----:B------:R-:W-:Y:S02]  /*0240*/  @!P0 IADD3 R3, PT, PT, R3, -R8, RZ ;  /* 0x8000000803038210 */ /* 0x000fe40007ffe0ff */
[----:B------:R-:W-:Y:S02]  /*0250*/  ISETP.NE.AND P0, PT, R5, RZ, PT ;  /* 0x000000ff0500720c */ /* 0x000fe40003f05270 */
[----:B------:R-:W-:-:S13]  /*0260*/  ISETP.GT.U32.AND P1, PT, R8, R3, PT ;  /* 0x000000030800720c */ /* 0x000fda0003f24070 */
[----:B------:R-:W-:Y:S01]  /*0270*/  @!P1 IMAD.IADD R3, R3, 0x1, -R8 ;  /* 0x0000000103039824 */ /* 0x000fe200078e0a08 */
[----:B------:R-:W-:-:S03]  /*0280*/  ISETP.GE.AND P1, PT, R5, 0x1, PT ;  /* 0x000000010500780c */ /* 0x000fc60003f26270 */
[----:B------:R-:W-:Y:S01]  /*0290*/  @!P2 IMAD.MOV R3, RZ, RZ, -R3 ;  /* 0x000000ffff03a224 */ /* 0x000fe200078e0a03 */
[----:B------:R-:W-:-:S05]  /*02a0*/  @!P0 LOP3.LUT R3, RZ, R5, RZ, 0x33, !PT ;  /* 0x00000005ff038212 */ /* 0x000fca00078e33ff */
[----:B-1----:R-:W-:-:S04]  /*02b0*/  IMAD.WIDE R12, R3, 0x4, R12 ;  /* 0x00000004030c7825 */ /* 0x002fc800078e020c */
[----:B------:R-:W-:Y:S05]  /*02c0*/  @!P1 BRA `(.L_x_151) ;  /* 0x0000001400ac9947 */ /* 0x000fea0003800000 */
[----:B------:R-:W2:Y:S01]  /*02d0*/  LDG.E R7, desc[UR4][R12.64] ;  /* 0x000000040c077981 */ /* 0x000ea2000c1e1900 */
[----:B------:R-:W2:Y:S01]  /*02e0*/  LDC.64 R10, c[0x0][0x3a8] ;  /* 0x0000ea00ff0a7b82 */ /* 0x000ea20000000a00 */
[C---:B------:R-:W-:Y:S01]  /*02f0*/  ISETP.GE.U32.AND P0, PT, R5.reuse, 0x4, PT ;  /* 0x000000040500780c */ /* 0x040fe20003f06070 */
[----:B------:R-:W-:Y:S01]  /*0300*/  IMAD.MOV.U32 R2, RZ, RZ, -0x1 ;  /* 0xffffffffff027424 */ /* 0x000fe200078e00ff */
[----:B------:R-:W-:Y:S01]  /*0310*/  LOP3.LUT R6, R5, 0x3, RZ, 0xc0, !PT ;  /* 0x0000000305067812 */ /* 0x000fe200078ec0ff */
[----:B------:R-:W-:Y:S01]  /*0320*/  IMAD.MOV.U32 R9, RZ, RZ, RZ ;  /* 0x000000ffff097224 */ /* 0x000fe200078e00ff */
[----:B------:R-:W-:Y:S01]  /*0330*/  MOV R14, 0xffffffff ;  /* 0xffffffff000e7802 */ /* 0x000fe20000000f00 */
[----:B------:R-:W-:Y:S02]  /*0340*/  IMAD.MOV.U32 R15, RZ, RZ, 0x7fefffff ;  /* 0x7fefffffff0f7424 */ /* 0x000fe400078e00ff */
[----:B--2---:R-:W-:-:S06]  /*0350*/  IMAD.WIDE R10, R7, 0x8, R10 ;  /* 0x00000008070a7825 */ /* 0x004fcc00078e020a */
[----:B------:R-:W-:Y:S05]  /*0360*/  @!P0 BRA `(.L_x_152) ;  /* 0x0000000c00248947 */ /* 0x000fea0003800000 */
[----:B------:R-:W-:Y:S01]  /*0370*/  HFMA2 R8, -RZ, RZ, 0, 0 ;  /* 0x00000000ff087431 */ /* 0x000fe200000001ff */
[----:B------:R-:W-:Y:S01]  /*0380*/  LOP3.LUT R9, R5, 0x7ffffffc, RZ, 0xc0, !PT ;  /* 0x7ffffffc05097812 */ /* 0x000fe200078ec0ff */
[----:B------:R-:W-:Y:S02]  /*0390*/  IMAD.MOV.U32 R2, RZ, RZ, -0x1 ;  /* 0xffffffffff027424 */ /* 0x000fe400078e00ff */
[----:B------:R-:W-:Y:S02]  /*03a0*/  IMAD.MOV.U32 R14, RZ, RZ, -0x1 ;  /* 0xffffffffff0e7424 */ /* 0x000fe400078e00ff */
[----:B------:R-:W-:-:S07]  /*03b0*/  IMAD.MOV.U32 R15, RZ, RZ, 0x7fefffff ;  /* 0x7fefffffff0f7424 */ /* 0x000fce00078e00ff */
.L_x_169:
[----:B------:R-:W0:Y:S02]  /*03c0*/  LDC.64 R16, c[0x0][0x398] ;  /* 0x0000e600ff107b82 */ /* 0x000e240000000a00 */
[----:B0-----:R-:W-:-:S05]  /*03d0*/  IMAD.WIDE.U32 R16, R8, 0x4, R16 ;  /* 0x0000000408107825 */ /* 0x001fca00078e0010 */
[----:B------:R-:W2:Y:S01]  /*03e0*/  LDG.E R0, desc[UR4][R16.64] ;  /* 0x0000000410007981 */ /* 0x000ea2000c1e1900 */
[----:B------:R-:W-:Y:S01]  /*03f0*/  BSSY.RECONVERGENT B1, `(.L_x_153) ;  /* 0x000002d000017945 */ /* 0x000fe20003800200 */
[----:B--2---:R-:W-:-:S13]  /*0400*/  ISETP.NE.AND P0, PT, R0, R7, PT ;  /* 0x000000070000720c */ /* 0x004fda0003f05270 */
[----:B------:R-:W-:Y:S05]  /*0410*/  @!P0 BRA `(.L_x_154) ;  /* 0x0000000000a88947 */ /* 0x000fea0003800000 */
[----:B------:R-:W0:Y:S01]  /*0420*/  LDC.64 R18, c[0x0][0x3a8] ;  /* 0x0000ea00ff127b82 */ /* 0x000e220000000a00 */
[----:B------:R-:W2:Y:S04]  /*0430*/  LDG.E R23, desc[UR4][R10.64+0x4] ;  /* 0x000004040a177981 */ /* 0x000ea8000c1e1900 */
[----:B------:R-:W3:Y:S01]  /*0440*/  LDG.E R21, desc[UR4][R10.64] ;  /* 0x000000040a157981 */ /* 0x000ee2000c1e1900 */
[----:B0-----:R-:W-:-:S05]  /*0450*/  IMAD.WIDE R18, R0, 0x8, R18 ;  /* 0x0000000800127825 */ /* 0x001fca00078e0212 */
[----:B------:R-:W2:Y:S04]  /*0460*/  LDG.E R4, desc[UR4][R18.64+0x4] ;  /* 0x0000040412047981 */ /* 0x000ea8000c1e1900 */
[----:B------:R0:W3:Y:S02]  /*0470*/  LDG.E R0, desc[UR4][R18.64] ;  /* 0x0000000412007981 */ /* 0x0000e4000c1e1900 */
[----:B0-----:R-:W-:Y:S02]  /*0480*/  IMAD.MOV.U32 R18, RZ, RZ, 0x0 ;  /* 0x00000000ff127424 */ /* 0x001fe400078e00ff */
        /* <DEDUP_REMOVED lines=25> */
[----:B------:R-:W-:Y:S05]  /*0620*/  CALL.REL.NOINC `($__internal_2_$__cuda_sm20_dsqrt_rn_f64_mediumpath_v1) ;  /* 0x0000011c00e47944 */ /* 0x000fea0003c00000 */
[----:B------:R-:W-:Y:S02]  /*0630*/  IMAD.MOV.U32 R18, RZ, RZ, R43 ;  /* 0x000000ffff127224 */ /* 0x000fe400078e002b */
[----:B------:R-:W-:-:S07]  /*0640*/  IMAD.MOV.U32 R19, RZ, RZ, R42 ;  /* 0x000000ffff137224 */ /* 0x000fce00078e002a */
.L_x_156:
[----:B------:R-:W-:Y:S05]  /*0650*/  BSYNC.RECONVERGENT B2 ;  /* 0x0000000000027941 */ /* 0x000fea0003800200 */
.L_x_155:
[----:B------:R-:W0:Y:S08]  /*0660*/  F2I.F64.TRUNC R18, R18 ;  /* 0x0000001200127311 */ /* 0x000e30000030d100 */
[----:B0-----:R-:W0:Y:S02]  /*0670*/  I2F.F64 R20, R18 ;  /* 0x0000001200147312 */ /* 0x001e240000201c00 */
[----:B0-----:R-:W-:-:S06]  /*0680*/  DSETP.GT.AND P0, PT, R14, R20, PT ;  /* 0x000000140e00722a */ /* 0x001fcc0003f04000 */
[----:B------:R-:W-:Y:S02]  /*0690*/  FSEL R14, R20, R14, P0 ;  /* 0x0000000e140e7208 */ /* 0x000fe40000000000 */
[----:B------:R-:W-:Y:S02]  /*06a0*/  FSEL R15, R21, R15, P0 ;  /* 0x0000000f150f7208 */ /* 0x000fe40000000000 */
[----:B------:R-:W-:-:S07]  /*06b0*/  SEL R2, R8, R2, P0 ;  /* 0x0000000208027207 */ /* 0x000fce0000000000 */
.L_x_154:
[----:B------:R-:W-:Y:S05]  /*06c0*/  BSYNC.RECONVERGENT B1 ;  /* 0x0000000000017941 */ /* 0x000fea0003800200 */
.L_x_153:
        /* <DEDUP_REMOVED lines=30> */
[----:B------:R-:W-:Y:S01]  /*08b0*/  DFMA R44, R48, -R48, R58 ;  /* 0x80000030302c722b */ /* 0x000fe2000000003a */
[----:B------:R-:W-:-:S07]  /*08c0*/  VIADD R4, R8, 0x1 ;  /* 0x0000000108047836 */ /* 0x000fce0000000000 */
[----:B------:R-:W-:Y:S01]  /*08d0*/  DFMA R18, R44, R46, R48 ;  /* 0x0000002e2c12722b */ /* 0x000fe20000000030 */
[----:B------:R-:W-:Y:S10]  /*08e0*/  @!P0 BRA `(.L_x_160) ;  /* 0x0000000000188947 */ /* 0x000ff40003800000 */
[----:B------:R-:W-:Y:S01]  /*08f0*/  MOV R46, R20 ;  /* 0x00000014002e7202 */ /* 0x000fe20000000f00 */
[----:B------:R-:W-:Y:S01]  /*0900*/  IMAD.MOV.U32 R43, RZ, RZ, R59 ;  /* 0x000000ffff2b7224 */ /* 0x000fe200078e003b */
[----:B------:R-:W-:-:S07]  /*0910*/  MOV R0, 0x930 ;  /* 0x0000093000007802 */ /* 0x000fce0000000f00 */
[----:B------:R-:W-:Y:S05]  /*0920*/  CALL.REL.NOINC `($__internal_2_$__cuda_sm20_dsqrt_rn_f64_mediumpath_v1) ;  /* 0x0000011c00247944 */ /* 0x000fea0003c00000 */
[----:B------:R-:W-:Y:S01]  /*0930*/  IMAD.MOV.U32 R18, RZ, RZ, R43 ;  /* 0x000000ffff127224 */ /* 0x000fe200078e002b */
[----:B------:R-:W-:-:S07]  /*0940*/  MOV R19, R42 ;  /* 0x0000002a00137202 */ /* 0x000fce0000000f00 */
.L_x_160:
[----:B------:R-:W-:Y:S05]  /*0950*/  BSYNC.RECONVERGENT B2 ;  /* 0x0000000000027941 */ /* 0x000fea0003800200 */
.L_x_159:
[----:B------:R-:W0:Y:S08]  /*0960*/  F2I.F64.TRUNC R18, R18 ;  /* 0x0000001200127311 */ /* 0x000e30000030d100 */
[----:B0-----:R-:W0:Y:S02]  /*0970*/  I2F.F64 R20, R18 ;  /* 0x0000001200147312 */ /* 0x001e240000201c00 */
[----:B0-----:R-:W-:-:S06]  /*0980*/  DSETP.GT.AND P0, PT, R14, R20, PT ;  /* 0x000000140e00722a */ /* 0x001fcc0003f04000 */
[----:B------:R-:W-:Y:S02]  /*0990*/  FSEL R14, R20, R14, P0 ;  /* 0x0000000e140e7208 */ /* 0x000fe40000000000 */
[----:B------:R-:W-:Y:S02]  /*09a0*/  FSEL R15, R21, R15, P0 ;  /* 0x0000000f150f7208 */ /* 0x000fe40000000000 */
[----:B------:R-:W-:-:S07]  /*09b0*/  SEL R2, R4, R2, P0 ;  /* 0x0000000204027207 */ /* 0x000fce0000000000 */
.L_x_158:
[----:B------:R-:W-:Y:S05]  /*09c0*/  BSYNC.RECONVERGENT B1 ;  /* 0x0000000000017941 */ /* 0x000fea0003800200 */
.L_x_157:
        /* <DEDUP_REMOVED lines=10> */
[----:B0-----:R-:W-:Y:S01]  /*0a70*/  IMAD.MOV.U32 R18, RZ, RZ, 0x0 ;  /* 0x00000000ff127424 */ /* 0x001fe200078e00ff */
        /* <DEDUP_REMOVED lines=15> */
[----:B------:R-:W-:-:S07]  /*0b70*/  ISETP.GE.U32.AND P0, PT, R42, 0x7ca00000, PT ;  /* 0x7ca000002a00780c */ /* 0x000fce0003f06070 */
[----:B------:R-:W-:Y:S02]  /*0b80*/  DMUL R48, R58, R20 ;  /* 0x000000143a307228 */ /* 0x000fe40000000000 */
[----:B------:R-:W-:Y:S02]  /*0b90*/  VIADD R47, R21, 0xfff00000 ;  /* 0xfff00000152f7836 */ /* 0x000fe40000000000 */
[----:B------:R-:W-:-:S04]  /*0ba0*/  IMAD.MOV.U32 R46, RZ, RZ, R20 ;  /* 0x000000ffff2e7224 */ /* 0x000fc800078e0014 */
[----:B------:R-:W-:Y:S01]  /*0bb0*/  DFMA R44, R48, -R48, R58 ;  /* 0x80000030302c722b */ /* 0x000fe2000000003a */
[----:B------:R-:W-:-:S07]  /*0bc0*/  IADD3 R4, PT, PT, R8, 0x2, RZ ;  /* 0x0000000208047810 */ /* 0x000fce0007ffe0ff */
[----:B------:R-:W-:Y:S01]  /*0bd0*/  DFMA R18, R44, R46, R48 ;  /* 0x0000002e2c12722b */ /* 0x000fe20000000030 */
[----:B------:R-:W-:Y:S10]  /*0be0*/  @!P0 BRA `(.L_x_164) ;  /* 0x0000000000188947 */ /* 0x000ff40003800000 */
[----:B------:R-:W-:Y:S01]  /*0bf0*/  IMAD.MOV.U32 R46, RZ, RZ, R20 ;  /* 0x000000ffff2e7224 */ /* 0x000fe200078e0014 */
[----:B------:R-:W-:Y:S01]  /*0c00*/  MOV R0, 0xc30 ;  /* 0x00000c3000007802 */ /* 0x000fe20000000f00 */
[----:B------:R-:W-:-:S07]  /*0c10*/  IMAD.MOV.U32 R43, RZ, RZ, R59 ;  /* 0x000000ffff2b7224 */ /* 0x000fce00078e003b */
[----:B------:R-:W-:Y:S05]  /*0c20*/  CALL.REL.NOINC `($__internal_2_$__cuda_sm20_dsqrt_rn_f64_mediumpath_v1) ;  /* 0x0000011800647944 */ /* 0x000fea0003c00000 */
[----:B------:R-:W-:Y:S01]  /*0c30*/  MOV R18, R43 ;  /* 0x0000002b00127202 */ /* 0x000fe20000000f00 */
[----:B------:R-:W-:-:S07]  /*0c40*/  IMAD.MOV.U32 R19, RZ, RZ, R42 ;  /* 0x000000ffff137224 */ /* 0x000fce00078e002a */
.L_x_164:
[----:B------:R-:W-:Y:S05]  /*0c50*/  BSYNC.RECONVERGENT B2 ;  /* 0x0000000000027941 */ /* 0x000fea0003800200 */
.L_x_163:
[----:B------:R-:W0:Y:S08]  /*0c60*/  F2I.F64.TRUNC R18, R18 ;  /* 0x0000001200127311 */ /* 0x000e30000030d100 */
[----:B0-----:R-:W0:Y:S02]  /*0c70*/  I2F.F64 R20, R18 ;  /* 0x0000001200147312 */ /* 0x001e240000201c00 */
[----:B0-----:R-:W-:-:S06]  /*0c80*/  DSETP.GT.AND P0, PT, R14, R20, PT ;  /* 0x000000140e00722a */ /* 0x001fcc0003f04000 */
[----:B------:R-:W-:Y:S02]  /*0c90*/  FSEL R14, R20, R14, P0 ;  /* 0x0000000e140e7208 */ /* 0x000fe40000000000 */
[----:B------:R-:W-:Y:S02]  /*0ca0*/  FSEL R15, R21, R15, P0 ;  /* 0x0000000f150f7208 */ /* 0x000fe40000000000 */
[----:B------:R-:W-:-:S07]  /*0cb0*/  SEL R2, R4, R2, P0 ;  /* 0x0000000204027207 */ /* 0x000fce0000000000 */
.L_x_162:
[----:B------:R-:W-:Y:S05]  /*0cc0*/  BSYNC.RECONVERGENT B1 ;  /* 0x0000000000017941 */ /* 0x000fea0003800200 */
.L_x_161:
        /* <DEDUP_REMOVED lines=10> */
[----:B0-----:R-:W-:Y:S01]  /*0d70*/  MOV R16, 0x0 ;  /* 0x0000000000107802 */ /* 0x001fe20000000f00 */
        /* <DEDUP_REMOVED lines=19> */
[----:B------:R-:W-:Y:S01]  /*0eb0*/  DFMA R44, R48, -R48, R58 ;  /* 0x80000030302c722b */ /* 0x000fe2000000003a */
[----:B------:R-:W-:-:S07]  /*0ec0*/  VIADD R4, R8, 0x3 ;  /* 0x0000000308047836 */ /* 0x000fce0000000000 */
        /* <DEDUP_REMOVED lines=8> */
.L_x_168:
[----:B------:R-:W-:Y:S05]  /*0f50*/  BSYNC.RECONVERGENT B2 ;  /* 0x0000000000027941 */ /* 0x000fea0003800200 */
.L_x_167:
[----:B------:R-:W0:Y:S08]  /*0f60*/  F2I.F64.TRUNC R16, R16 ;  /* 0x0000001000107311 */ /* 0x000e30000030d100 */
[----:B0-----:R-:W0:Y:S02]  /*0f70*/  I2F.F64 R18, R16 ;  /* 0x0000001000127312 */ /* 0x001e240000201c00 */
[----:B0-----:R-:W-:-:S06]  /*0f80*/  DSETP.GT.AND P0, PT, R14, R18, PT ;  /* 0x000000120e00722a */ /* 0x001fcc0003f04000 */
[----:B------:R-:W-:Y:S02]  /*0f90*/  FSEL R14, R18, R14, P0 ;  /* 0x0000000e120e7208 */ /* 0x000fe40000000000 */
[----:B------:R-:W-:Y:S02]  /*0fa0*/  FSEL R15, R19, R15, P0 ;  /* 0x0000000f130f7208 */ /* 0x000fe40000000000 */
[----:B------:R-:W-:-:S07]  /*0fb0*/  SEL R2, R4, R2, P0 ;  /* 0x0000000204027207 */ /* 0x000fce0000000000 */
.L_x_166:
[----:B------:R-:W-:Y:S05]  /*0fc0*/  BSYNC.RECONVERGENT B1 ;  /* 0x0000000000017941 */ /* 0x000fea0003800200 */
.L_x_165:
[----:B------:R-:W-:-:S04]  /*0fd0*/  IADD3 R8, PT, PT, R8, 0x4, RZ ;  /* 0x0000000408087810 */ /* 0x000fc80007ffe0ff */
[----:B------:R-:W-:-:S13]  /*0fe0*/  ISETP.NE.AND P0, PT, R8, R9, PT ;  /* 0x000000090800720c */ /* 0x000fda0003f05270 */
[----:B------:R-:W-:Y:S05]  /*0ff0*/  @P0 BRA `(.L_x_169) ;  /* 0xfffffff000f00947 */ /* 0x000fea000383ffff */
.L_x_152:
[----:B------:R-:W-:-:S13]  /*1000*/  ISETP.NE.AND P0, PT, R6, RZ, PT ;  /* 0x000000ff0600720c */ /* 0x000fda0003f05270 */
[----:B------:R-:W-:Y:S05]  /*1010*/  @!P0 BRA `(.L_x_151) ;  /* 0x0000000800588947 */ /* 0x000fea0003800000 */
[----:B------:R-:W-:-:S13]  /*1020*/  ISETP.NE.AND P0, PT, R6, 0x1, PT ;  /* 0x000000010600780c */ /* 0x000fda0003f05270 */
[----:B------:R-:W-:Y:S05]  /*1030*/  @!P0 BRA `(.L_x_170) ;  /* 0x0000000400888947 */ /* 0x000fea0003800000 */
        /* <DEDUP_REMOVED lines=32> */
[----:B------:R-:W-:-:S08]  /*1240*/  DFMA R44, R48, -R48, R58 ;  /* 0x80000030302c722b */ /* 0x000fd0000000003a */
        /* <DEDUP_REMOVED lines=8> */
.L_x_174:
[----:B------:R-:W-:Y:S05]  /*12d0*/  BSYNC.RECONVERGENT B2 ;  /* 0x0000000000027941 */ /* 0x000fea0003800200 */
.L_x_173:
[----:B------:R-:W0:Y:S08]  /*12e0*/  F2I.F64.TRUNC R18, R18 ;  /* 0x0000001200127311 */ /* 0x000e30000030d100 */
[----:B0-----:R-:W0:Y:S02]  /*12f0*/  I2F.F64 R20, R18 ;  /* 0x0000001200147312 */ /* 0x001e240000201c00 */
[----:B0-----:R-:W-:-:S06]  /*1300*/  DSETP.GT.AND P0, PT, R14, R20, PT ;  /* 0x000000140e00722a */ /* 0x001fcc0003f04000 */
[----:B------:R-:W-:Y:S02]  /*1310*/  FSEL R14, R20, R14, P0 ;  /* 0x0000000e140e7208 */ /* 0x000fe40000000000 */
[----:B------:R-:W-:Y:S02]  /*1320*/  FSEL R15, R21, R15, P0 ;  /* 0x0000000f150f7208 */ /* 0x000fe40000000000 */
[----:B------:R-:W-:-:S07]  /*1330*/  SEL R2, R9, R2, P0 ;  /* 0x0000000209027207 */ /* 0x000fce0000000000 */
.L_x_172:
[----:B------:R-:W-:Y:S05]  /*1340*/  BSYNC.RECONVERGENT B1 ;  /* 0x0000000000017941 */ /* 0x000fea0003800200 */
.L_x_171:
        /* <DEDUP_REMOVED lines=40> */
.L_x_178:
[----:B------:R-:W-:Y:S05]  /*15d0*/  BSYNC.RECONVERGENT B2 ;  /* 0x0000000000027941 */ /* 0x000fea0003800200 */
.L_x_177:
[----:B------:R-:W0:Y:S08]  /*15e0*/  F2I.F64.TRUNC R16, R16 ;  /* 0x0000001000107311 */ /* 0x000e30000030d100 */
[----:B0-----:R-:W0:Y:S02]  /*15f0*/  I2F.F64 R18, R16 ;  /* 0x0000001000127312 */ /* 0x001e240000201c00 */
[----:B0-----:R-:W-:-:S06]  /*1600*/  DSETP.GT.AND P0, PT, R14, R18, PT ;  /* 0x000000120e00722a */ /* 0x001fcc0003f04000 */
[----:B------:R-:W-:Y:S02]  /*1610*/  FSEL R14, R18, R14, P0 ;  /* 0x0000000e120e7208 */ /* 0x000fe40000000000 */
[----:B------:R-:W-:Y:S02]  /*1620*/  FSEL R15, R19, R15, P0 ;  /* 0x0000000f130f7208 */ /* 0x000fe40000000000 */
[----:B------:R-:W-:-:S07]  /*1630*/  SEL R2, R4, R2, P0 ;  /* 0x0000000204027207 */ /* 0x000fce0000000000 */
.L_x_176:
[----:B------:R-:W-:Y:S05]  /*1640*/  BSYNC.RECONVERGENT B1 ;  /* 0x0000000000017941 */ /* 0x000fea0003800200 */
.L_x_175:
[----:B------:R-:W-:-:S07]  /*1650*/  VIADD R9, R9, 0x2 ;  /* 0x0000000209097836 */ /* 0x000fce0000000000 */
.L_x_170:
[----:B------:R-:W-:-:S04]  /*1660*/  LOP3.LUT R0, R5, 0x1, RZ, 0xc0, !PT ;  /* 0x0000000105007812 */ /* 0x000fc800078ec0ff */
[----:B------:R-:W-:-:S13]  /*1670*/  ISETP.NE.U32.AND P0, PT, R0, 0x1, PT ;  /* 0x000000010000780c */ /* 0x000fda0003f05070 */
[----:B------:R-:W-:Y:S05]  /*1680*/  @P0 BRA `(.L_x_151) ;  /* 0x0000000000bc0947 */ /* 0x000fea0003800000 */
[----:B------:R-:W0:Y:S02]  /*1690*/  LDC.64 R16, c[0x0][0x398] ;  /* 0x0000e600ff107b82 */ /* 0x000e240000000a00 */
[----:B0-----:R-:W-:-:S06]  /*16a0*/  IMAD.WIDE.U32 R16, R9, 0x4, R16 ;  /* 0x0000000409107825 */ /* 0x001fcc00078e0010 */
        /* <DEDUP_REMOVED lines=39> */
.L_x_181:
[----:B------:R-:W-:Y:S05]  /*1920*/  BSYNC.RECONVERGENT B2 ;  /* 0x0000000000027941 */ /* 0x000fea0003800200 */
.L_x_180:
[----:B------:R-:W0:Y:S08]  /*1930*/  F2I.F64.TRUNC R6, R6 ;  /* 0x0000000600067311 */ /* 0x000e30000030d100 */
[----:B0-----:R-:W0:Y:S02]  /*1940*/  I2F.F64 R10, R6 ;  /* 0x00000006000a7312 */ /* 0x001e240000201c00 */
[----:B0-----:R-:W-:-:S06]  /*1950*/  DSETP.GT.AND P0, PT, R14, R10, PT ;  /* 0x0000000a0e00722a */ /* 0x001fcc0003f04000 */
[----:B------:R-:W-:-:S08]  /*1960*/  SEL R2, R9, R2, P0 ;  /* 0x0000000209027207 */ /* 0x000fd00000000000 */
.L_x_179:
[----:B------:R-:W-:Y:S05]  /*1970*/  BSYNC.RECONVERGENT B1 ;  /* 0x0000000000017941 */ /* 0x000fea0003800200 */
.L_x_151:
[----:B------:R-:W-:Y:S01]  /*1980*/  ISETP.NE.AND P0, PT, R2, -0x1, PT ;  /* 0xffffffff0200780c */ /* 0x000fe20003f05270 */
[----:B------:R-:W-:-:S12]  /*1990*/  BSSY.RECONVERGENT B1, `(.L_x_182) ;  /* 0x0000066000017945 */ /* 0x000fd80003800200 */
[----:B------:R-:W-:Y:S05]  /*19a0*/  @!P0 BRA `(.L_x_183) ;  /* 0x0000000400908947 */ /* 0x000fea0003800000 */
[----:B------:R-:W0:Y:S08]  /*19b0*/  LDC.64 R6, c[0x0][0x3b8] ;  /* 0x0000ee00ff067b82 */ /* 0x000e300000000a00 */
[----:B------:R-:W1:Y:S08]  /*19c0*/  LDC.64 R8, c[0x0][0x398] ;  /* 0x0000e600ff087b82 */ /* 0x000e700000000a00 */
[----:B------:R-:W2:Y:S01]  /*19d0*/  LDC.64 R14, c[0x0][0x3a8] ;  /* 0x0000ea00ff0e7b82 */ /* 0x000ea20000000a00 */
[----:B0-----:R-:W3:Y:S01]  /*19e0*/  LDG.E.64 R4, desc[UR4][R6.64] ;  /* 0x0000000406047981 */ /* 0x001ee2000c1e1b00 */
[----:B-1----:R-:W-:Y:S01]  /*19f0*/  IMAD.WIDE R8, R2, 0x4, R8 ;  /* 0x0000000402087825 */ /* 0x002fe200078e0208 */
[----:B---3--:R-:W-:-:S04]  /*1a00*/  IADD3 R16, P0, PT, R4, 0x1, RZ ;  /* 0x0000000104107810 */ /* 0x008fc80007f1e0ff */
[----:B------:R-:W-:-:S05]  /*1a10*/  IADD3.X R17, PT, PT, RZ, R5, RZ, P0, !PT ;  /* 0x00000005ff117210 */ /* 0x000fca00007fe4ff */
[----:B------:R0:W-:Y:S04]  /*1a20*/  STG.E.64 desc[UR4][R6.64], R16 ;  /* 0x0000001006007986 */ /* 0x0001e8000c101b04 */
        /* <DEDUP_REMOVED lines=9> */
[----:B-1----:R-:W-:Y:S01]  /*1ac0*/  IMAD.MOV.U32 R10, RZ, RZ, 0x0 ;  /* 0x00000000ff0a7424 */ /* 0x002fe200078e00ff */
[----:B------:R-:W-:Y:S01]  /*1ad0*/  MOV R11, 0x3fd80000 ;  /* 0x3fd80000000b7802 */ /* 0x000fe20000000f00 */
[----:B--2---:R-:W-:-:S04]  /*1ae0*/  FADD R18, R18, -R21 ;  /* 0x8000001512127221 */ /* 0x004fc80000000000 */
[----:B0-----:R-:W0:Y:S01]  /*1af0*/  F2F.F64.F32 R16, R18 ;  /* 0x0000001200107310 */ /* 0x001e220000201800 */
        /* <DEDUP_REMOVED lines=20> */
[----:B------:R-:W-:Y:S01]  /*1c40*/  MOV R0, 0x1c70 ;  /* 0x00001c7000007802 */ /* 0x000fe20000000f00 */
[----:B------:R-:W-:-:S07]  /*1c50*/  IMAD.MOV.U32 R42, RZ, RZ, R6 ;  /* 0x000000ffff2a7224 */ /* 0x000fce00078e0006 */
[----:B------:R-:W-:Y:S05]  /*1c60*/  CALL.REL.NOINC `($__internal_2_$__cuda_sm20_dsqrt_rn_f64_mediumpath_v1) ;  /* 0x0000010800547944 */ /* 0x000fea0003c00000 */
[----:B------:R-:W-:-:S04]  /*1c70*/  LOP3.LUT R43, R43, R42, RZ, 0x3c, !PT ;  /* 0x0000002a2b2b7212 */ /* 0x000fc800078e3cff */
[----:B------:R-:W-:-:S04]  /*1c80*/  LOP3.LUT R42, R43, R42, RZ, 0x3c, !PT ;  /* 0x0000002a2b2a7212 */ /* 0x000fc800078e3cff */
[----:B------:R-:W-:-:S07]  /*1c90*/  LOP3.LUT R43, R43, R42, RZ, 0x3c, !PT ;  /* 0x0000002a2b2b7212 */ /* 0x000fce00078e3cff */
.L_x_185:
[----:B------:R-:W-:Y:S05]  /*1ca0*/  BSYNC.RECONVERGENT B2 ;  /* 0x0000000000027941 */ /* 0x000fea0003800200 */
.L_x_184:
[----:B------:R-:W0:Y:S01]  /*1cb0*/  LDC.64 R6, c[0x0][0x398] ;  /* 0x0000e600ff067b82 */ /* 0x000e220000000a00 */
[----:B------:R-:W-:-:S04]  /*1cc0*/  IADD3 R10, P0, PT, R4, 0x2, RZ ;  /* 0x00000002040a7810 */ /* 0x000fc80007f1e0ff */
[----:B------:R-:W-:-:S03]  /*1cd0*/  IADD3.X R11, PT, PT, RZ, R5, RZ, P0, !PT ;  /* 0x00000005ff0b7210 */ /* 0x000fc600007fe4ff */
[----:B------:R-:W1:Y:S08]  /*1ce0*/  LDC.64 R14, c[0x0][0x3b8] ;  /* 0x0000ee00ff0e7b82 */ /* 0x000e700000000a00 */
[----:B------:R-:W2:Y:S01]  /*1cf0*/  LDC.64 R8, c[0x0][0x3a8] ;  /* 0x0000ea00ff087b82 */ /* 0x000ea20000000a00 */
[----:B0-----:R-:W-:Y:S01]  /*1d00*/  IMAD.WIDE R4, R26, 0x4, R6 ;  /* 0x000000041a047825 */ /* 0x001fe200078e0206 */
[----:B-1----:R0:W-:Y:S04]  /*1d10*/  STG.E.64 desc[UR4][R14.64], R10 ;  /* 0x0000000a0e007986 */ /* 0x0021e8000c101b04 */
        /* <DEDUP_REMOVED lines=24> */
[----:B------:R-:W-:Y:S02]  /*1ea0*/  DFMA R8, R6, R4, R10 ;  /* 0x000000040608722b */ /* 0x000fe4000000000a */
[----:B------:R0:W1:Y:S06]  /*1eb0*/  F2I.F64.TRUNC R4, R42 ;  /* 0x0000002a00047311 */ /* 0x00006c000030d100 */
[----:B------:R-:W-:Y:S02]  /*1ec0*/  DMUL R48, R58, R8 ;  /* 0x000000083a307228 */ /* 0x000fe40000000000 */
[----:B------:R-:W-:-:S02]  /*1ed0*/  VIADD R47, R9, 0xfff00000 ;  /* 0xfff00000092f7836 */ /* 0x000fc40000000000 */
[----:B------:R-:W-:-:S04]  /*1ee0*/  IMAD.MOV.U32 R46, RZ, RZ, R8 ;  /* 0x000000ffff2e7224 */ /* 0x000fc800078e0008 */
[----:B------:R-:W-:-:S08]  /*1ef0*/  DFMA R44, R48, -R48, R58 ;  /* 0x80000030302c722b */ /* 0x000fd0000000003a */
[----:B------:R-:W-:Y:S01]  /*1f00*/  DFMA R6, R44, R46, R48 ;  /* 0x0000002e2c06722b */ /* 0x000fe20000000030 */
[----:B01----:R-:W-:Y:S10]  /*1f10*/  @!P0 BRA `(.L_x_187) ;  /* 0x00000000001c8947 */ /* 0x003ff40003800000 */
[----:B------:R-:W-:Y:S01]  /*1f20*/  MOV R46, R8 ;  /* 0x00000008002e7202 */ /* 0x000fe20000000f00 */
[----:B------:R-:W-:Y:S01]  /*1f30*/  IMAD.MOV.U32 R43, RZ, RZ, R59 ;  /* 0x000000ffff2b7224 */ /* 0x000fe200078e003b */
[----:B------:R-:W-:Y:S01]  /*1f40*/  MOV R0, 0x1f70 ;  /* 0x00001f7000007802 */ /* 0x000fe20000000f00 */
[----:B------:R-:W-:-:S07]  /*1f50*/  IMAD.MOV.U32 R42, RZ, RZ, R10 ;  /* 0x000000ffff2a7224 */ /* 0x000fce00078e000a */
[----:B------:R-:W-:Y:S05]  /*1f60*/  CALL.REL.NOINC `($__internal_2_$__cuda_sm20_dsqrt_rn_f64_mediumpath_v1) ;  /* 0x0000010400947944 */ /* 0x000fea0003c00000 */
[----:B------:R-:W-:Y:S01]  /*1f70*/  MOV R6, R43 ;  /* 0x0000002b00067202 */ /* 0x000fe20000000f00 */
[----:B------:R-:W-:-:S07]  /*1f80*/  IMAD.MOV.U32 R7, RZ, RZ, R42 ;  /* 0x000000ffff077224 */ /* 0x000fce00078e002a */
.L_x_187:
[----:B------:R-:W-:Y:S05]  /*1f90*/  BSYNC.RECONVERGENT B2 ;  /* 0x0000000000027941 */ /* 0x000fea0003800200 */
.L_x_186:
[----:B------:R-:W0:Y:S02]  /*1fa0*/  F2I.F64.TRUNC R7, R6 ;  /* 0x0000000600077311 */ /* 0x000e24000030d100 */
[----:B0-----:R-:W-:-:S13]  /*1fb0*/  ISETP.GE.AND P0, PT, R4, R7, PT ;  /* 0x000000070400720c */ /* 0x001fda0003f06270 */
[----:B------:R-:W-:Y:S05]  /*1fc0*/  @!P0 BRA `(.L_x_188) ;  /* 0x0000009000ac8947 */ /* 0x000fea0003800000 */
[----:B------:R-:W0:Y:S02]  /*1fd0*/  LDC.64 R2, c[0x0][0x3b0] ;  /* 0x0000ec00ff027b82 */ /* 0x000e240000000a00 */
[----:B0-----:R0:W5:Y:S02]  /*1fe0*/  LDG.E R5, desc[UR4][R2.64] ;  /* 0x0000000402057981 */ /* 0x001164000c1e1900 */
.L_x_183:
[----:B------:R-:W-:Y:S05]  /*1ff0*/  BSYNC.RECONVERGENT B1 ;  /* 0x0000000000017941 */ /* 0x000fea0003800200 */
.L_x_182:
[----:B------:R-:W1:Y:S01]  /*2000*/  LDC.64 R12, c[0x0][0x398] ;  /* 0x0000e600ff0c7b82 */ /* 0x000e620000000a00 */
[----:B-----5:R-:W-:Y:S01]  /*2010*/  ISETP.GE.AND P1, PT, R5, 0x1, PT ;  /* 0x000000010500780c */ /* 0x020fe20003f26270 */
[----:B------:R-:W-:Y:S01]  /*2020*/  BSSY.RECONVERGENT B1, `(.L_x_189) ;  /* 0x0000173000017945 */ /* 0x000fe20003800200 */
[----:B------:R-:W-:Y:S01]  /*2030*/  ISETP.NE.AND P0, PT, R26, RZ, PT ;  /* 0x000000ff1a00720c */ /* 0x000fe20003f05270 */
[----:B0-----:R-:W-:-:S03]  /*2040*/  IMAD.MOV.U32 R3, RZ, RZ, -0x1 ;  /* 0xffffffffff037424 */ /* 0x001fc600078e00ff */
[----:B------:R-:W-:-:S05]  /*2050*/  SEL R4, R5, R26, !P0 ;  /* 0x0000001a05047207 */ /* 0x000fca0004000000 */
[----:B-1----:R-:W-:Y:S02]  /*2060*/  IMAD.WIDE R12, R4, 0x4, R12 ;  /* 0x00000004040c7825 */ /* 0x002fe400078e020c */
[----:B------:R-:W-:Y:S05]  /*2070*/  @!P1 BRA `(.L_x_190) ;  /* 0x0000001400b49947 */ /* 0x000fea0003800000 */
[----:B------:R-:W2:Y:S01]  /*2080*/  LDG.E R7, desc[UR4][R12.64+-0x4] ;  /* 0xfffffc040c077981 */ /* 0x000ea2000c1e1900 */
[----:B------:R-:W2:Y:S01]  /*2090*/  LDC.64 R10, c[0x0][0x3a8] ;  /* 0x0000ea00ff0a7b82 */ /* 0x000ea20000000a00 */
[C---:B------:R-:W-:Y:S01]  /*20a0*/  ISETP.GE.U32.AND P0, PT, R5.reuse, 0x4, PT ;  /* 0x000000040500780c */ /* 0x040fe20003f06070 */
[----:B------:R-:W-:Y:S01]  /*20b0*/  BSSY.RECONVERGENT B2, `(.L_x_191) ;  /* 0x00000d1000027945 */ /* 0x000fe20003800200 */
[----:B------:R-:W-:Y:S01]  /*20c0*/  LOP3.LUT R6, R5, 0x3, RZ, 0xc0, !PT ;  /* 0x0000000305067812 */ /* 0x000fe200078ec0ff */
[----:B------:R-:W-:Y:S01]  /*20d0*/  IMAD.MOV.U32 R9, RZ, RZ, RZ ;  /* 0x000000ffff097224 */ /* 0x000fe200078e00ff */
[----:B------:R-:W-:Y:S01]  /*20e0*/  MOV R3, 0xffffffff ;  /* 0xffffffff00037802 */ /* 0x000fe20000000f00 */
[----:B------:R-:W-:Y:S01]  /*20f0*/  IMAD.MOV.U32 R14, RZ, RZ, -0x1 ;  /* 0xffffffffff0e7424 */ /* 0x000fe200078e00ff */
[----:B------:R-:W-:Y:S01]  /*2100*/  MOV R15, 0x7fefffff ;  /* 0x7fefffff000f7802 */ /* 0x000fe20000000f00 */
[----:B--2---:R-:W-:-:S06]  /*2110*/  IMAD.WIDE R10, R7, 0x8, R10 ;  /* 0x00000008070a7825 */ /* 0x004fcc00078e020a */
[----:B------:R-:W-:Y:S05]  /*2120*/  @!P0 BRA `(.L_x_192) ;  /* 0x0000000c00248947 */ /* 0x000fea0003800000 */
[----:B------:R-:W-:Y:S01]  /*2130*/  LOP3.LUT R9, R5, 0x7ffffffc, RZ, 0xc0, !PT ;  /* 0x7ffffffc05097812 */ /* 0x000fe200078ec0ff */
[----:B------:R-:W-:Y:S01]  /*2140*/  IMAD.MOV.U32 R3, RZ, RZ, -0x1 ;  /* 0xffffffffff037424 */ /* 0x000fe200078e00ff */
[----:B------:R-:W-:Y:S01]  /*2150*/  MOV R14, 0xffffffff ;  /* 0xffffffff000e7802 */ /* 0x000fe20000000f00 */
[----:B------:R-:W-:Y:S02]  /*2160*/  IMAD.MOV.U32 R8, RZ, RZ, RZ ;  /* 0x000000ffff087224 */ /* 0x000fe400078e00ff */
[----:B------:R-:W-:-:S07]  /*2170*/  IMAD.MOV.U32 R15, RZ, RZ, 0x7fefffff ;  /* 0x7fefffffff0f7424 */ /* 0x000fce00078e00ff */
.L_x_209:
        /* <DEDUP_REMOVED lines=41> */
.L_x_196:
[----:B------:R-:W-:Y:S05]  /*2410*/  BSYNC.RECONVERGENT B4 ;  /* 0x0000000000047941 */ /* 0x000fea0003800200 */
.L_x_195:
[----:B------:R-:W0:Y:S08]  /*2420*/  F2I.F64.TRUNC R18, R18 ;  /* 0x0000001200127311 */ /* 0x000e30000030d100 */
[----:B0-----:R-:W0:Y:S02]  /*2430*/  I2F.F64 R20, R18 ;  /* 0x0000001200147312 */ /* 0x001e240000201c00 */
[----:B0-----:R-:W-:-:S06]  /*2440*/  DSETP.GT.AND P0, PT, R14, R20, PT ;  /* 0x000000140e00722a */ /* 0x001fcc0003f04000 */
[----:B------:R-:W-:Y:S02]  /*2450*/  FSEL R14, R20, R14, P0 ;  /* 0x0000000e140e7208 */ /* 0x000fe40000000000 */
[----:B------:R-:W-:Y:S02]  /*2460*/  FSEL R15, R21, R15, P0 ;  /* 0x0000000f150f7208 */ /* 0x000fe40000000000 */
[----:B------:R-:W-:-:S07]  /*2470*/  SEL R3, R8, R3, P0 ;  /* 0x0000000308037207 */ /* 0x000fce0000000000 */
.L_x_194:
[----:B------:R-:W-:Y:S05]  /*2480*/  BSYNC.RECONVERGENT B3 ;  /* 0x0000000000037941 */ /* 0x000fea0003800200 */
.L_x_193:
        /* <DEDUP_REMOVED lines=40> */
.L_x_200:
[----:B------:R-:W-:Y:S05]  /*2710*/  BSYNC.RECONVERGENT B4 ;  /* 0x0000000000047941 */ /* 0x000fea0003800200 */
.L_x_199:
[----:B------:R-:W0:Y:S08]  /*2720*/  F2I.F64.TRUNC R18, R18 ;  /* 0x0000001200127311 */ /* 0x000e30000030d100 */
[----:B0-----:R-:W0:Y:S02]  /*2730*/  I2F.F64 R20, R18 ;  /* 0x0000001200147312 */ /* 0x001e240000201c00 */
[----:B0-----:R-:W-:-:S06]  /*2740*/  DSETP.GT.AND P0, PT, R14, R20, PT ;  /* 0x000000140e00722a */ /* 0x001fcc0003f04000 */
[----:B------:R-:W-:Y:S02]  /*2750*/  FSEL R14, R20, R14, P0 ;  /* 0x0000000e140e7208 */ /* 0x000fe40000000000 */
[----:B------:R-:W-:Y:S02]  /*2760*/  FSEL R15, R21, R15, P0 ;  /* 0x0000000f150f7208 */ /* 0x000fe40000000000 */
[----:B------:R-:W-:-:S07]  /*2770*/  SEL R3, R2, R3, P0 ;  /* 0x0000000302037207 */ /* 0x000fce0000000000 */
.L_x_198:
[----:B------:R-:W-:Y:S05]  /*2780*/  BSYNC.RECONVERGENT B3 ;  /* 0x0000000000037941 */ /* 0x000fea0003800200 */
.L_x_197:
        /* <DEDUP_REMOVED lines=40> */
.L_x_204:
[----:B------:R-:W-:Y:S05]  /*2a10*/  BSYNC.RECONVERGENT B4 ;  /* 0x0000000000047941 */ /* 0x000fea0003800200 */
.L_x_203:
[----:B------:R-:W0:Y:S08]  /*2a20*/  F2I.F64.TRUNC R18, R18 ;  /* 0x0000001200127311 */ /* 0x000e30000030d100 */
[----:B0-----:R-:W0:Y:S02]  /*2a30*/  I2F.F64 R20, R18 ;  /* 0x0000001200147312 */ /* 0x001e240000201c00 */
[----:B0-----:R-:W-:-:S06]  /*2a40*/  DSETP.GT.AND P0, PT, R14, R20, PT ;  /* 0x000000140e00722a */ /* 0x001fcc0003f04000 */
[----:B------:R-:W-:Y:S02]  /*2a50*/  FSEL R14, R20, R14, P0 ;  /* 0x0000000e140e7208 */ /* 0x000fe40000000000 */
[----:B------:R-:W-:Y:S02]  /*2a60*/  FSEL R15, R21, R15, P0 ;  /* 0x0000000f150f7208 */ /* 0x000fe40000000000 */
[----:B------:R-:W-:-:S07]  /*2a70*/  SEL R3, R2, R3, P0 ;  /* 0x0000000302037207 */ /* 0x000fce0000000000 */
.L_x_202:
[----:B------:R-:W-:Y:S05]  /*2a80*/  BSYNC.RECONVERGENT B3 ;  /* 0x0000000000037941 */ /* 0x000fea0003800200 */
.L_x_201:
        /* <DEDUP_REMOVED lines=40> */
.L_x_208:
[----:B------:R-:W-:Y:S05]  /*2d10*/  BSYNC.RECONVERGENT B4 ;  /* 0x0000000000047941 */ /* 0x000fea0003800200 */
.L_x_207:
[----:B------:R-:W0:Y:S08]  /*2d20*/  F2I.F64.TRUNC R16, R16 ;  /* 0x0000001000107311 */ /* 0x000e30000030d100 */
[----:B0-----:R-:W0:Y:S02]  /*2d30*/  I2F.F64 R18, R16 ;  /* 0x0000001000127312 */ /* 0x001e240000201c00 */
[----:B0-----:R-:W-:-:S06]  /*2d40*/  DSETP.GT.AND P0, PT, R14, R18, PT ;  /* 0x000000120e00722a */ /* 0x001fcc0003f04000 */
[----:B------:R-:W-:Y:S02]  /*2d50*/  FSEL R14, R18, R14, P0 ;  /* 0x0000000e120e7208 */ /* 0x000fe40000000000 */
[----:B------:R-:W-:Y:S02]  /*2d60*/  FSEL R15, R19, R15, P0 ;  /* 0x0000000f130f7208 */ /* 0x000fe40000000000 */
[----:B------:R-:W-:-:S07]  /*2d70*/  SEL R3, R2, R3, P0 ;  /* 0x0000000302037207 */ /* 0x000fce0000000000 */
.L_x_206:
[----:B------:R-:W-:Y:S05]  /*2d80*/  BSYNC.RECONVERGENT B3 ;  /* 0x0000000000037941 */ /* 0x000fea0003800200 */
.L_x_205:
[----:B------:R-:W-:-:S05]  /*2d90*/  VIADD R8, R8, 0x4 ;  /* 0x0000000408087836 */ /* 0x000fca0000000000 */
[----:B------:R-:W-:-:S13]  /*2da0*/  ISETP.NE.AND P0, PT, R8, R9, PT ;  /* 0x000000090800720c */ /* 0x000fda0003f05270 */
[----:B------:R-:W-:Y:S05]  /*2db0*/  @P0 BRA `(.L_x_209) ;  /* 0xfffffff000f00947 */ /* 0x000fea000383ffff */
.L_x_192:
[----:B------:R-:W-:Y:S05]  /*2dc0*/  BSYNC.RECONVERGENT B2 ;  /* 0x0000000000027941 */ /* 0x000fea0003800200 */
.L_x_191:
[----:B------:R-:W-:-:S13]  /*2dd0*/  ISETP.NE.AND P0, PT, R6, RZ, PT ;  /* 0x000000ff0600720c */ /* 0x000fda0003f05270 */
[----:B------:R-:W-:Y:S05]  /*2de0*/  @!P0 BRA `(.L_x_190) ;  /* 0x0000000800588947 */ /* 0x000fea0003800000 */
[----:B------:R-:W-:Y:S01]  /*2df0*/  ISETP.NE.AND P0, PT, R6, 0x1, PT ;  /* 0x000000010600780c */ /* 0x000fe20003f05270 */
[----:B------:R-:W-:-:S12]  /*2e00*/  BSSY.RECONVERGENT B2, `(.L_x_210) ;  /* 0x0000064000027945 */ /* 0x000fd80003800200 */
        /* <DEDUP_REMOVED lines=42> */
.L_x_215:
[----:B------:R-:W-:Y:S05]  /*30b0*/  BSYNC.RECONVERGENT B4 ;  /* 0x0000000000047941 */ /* 0x000fea0003800200 */
.L_x_214:
[----:B------:R-:W0:Y:S08]  /*30c0*/  F2I.F64.TRUNC R18, R18 ;  /* 0x0000001200127311 */ /* 0x000e30000030d100 */
[----:B0-----:R-:W0:Y:S02]  /*30d0*/  I2F.F64 R20, R18 ;  /* 0x0000001200147312 */ /* 0x001e240000201c00 */
[----:B0-----:R-:W-:-:S06]  /*30e0*/  DSETP.GT.AND P0, PT, R14, R20, PT ;  /* 0x000000140e00722a */ /* 0x001fcc0003f04000 */
[----:B------:R-:W-:Y:S02]  /*30f0*/  FSEL R14, R20, R14, P0 ;  /* 0x0000000e140e7208 */ /* 0x000fe40000000000 */
[----:B------:R-:W-:Y:S02]  /*3100*/  FSEL R15, R21, R15, P0 ;  /* 0x0000000f150f7208 */ /* 0x000fe40000000000 */
[----:B------:R-:W-:-:S07]  /*3110*/  SEL R3, R9, R3, P0 ;  /* 0x0000000309037207 */ /* 0x000fce0000000000 */
.L_x_213:
[----:B------:R-:W-:Y:S05]  /*3120*/  BSYNC.RECONVERGENT B3 ;  /* 0x0000000000037941 */ /* 0x000fea0003800200 */
.L_x_212:
        /* <DEDUP_REMOVED lines=40> */
.L_x_219:
[----:B------:R-:W-:Y:S05]  /*33b0*/  BSYNC.RECONVERGENT B4 ;  /* 0x0000000000047941 */ /* 0x000fea0003800200 */
.L_x_218:
[----:B------:R-:W0:Y:S08]  /*33c0*/  F2I.F64.TRUNC R16, R16 ;  /* 0x0000001000107311 */ /* 0x000e30000030d100 */
[----:B0-----:R-:W0:Y:S02]  /*33d0*/  I2F.F64 R18, R16 ;  /* 0x0000001000127312 */ /* 0x001e240000201c00 */
[----:B0-----:R-:W-:-:S06]  /*33e0*/  DSETP.GT.AND P0, PT, R14, R18, PT ;  /* 0x000000120e00722a */ /* 0x001fcc0003f04000 */
[----:B------:R-:W-:Y:S02]  /*33f0*/  FSEL R14, R18, R14, P0 ;  /* 0x0000000e120e7208 */ /* 0x000fe40000000000 */
[----:B------:R-:W-:Y:S02]  /*3400*/  FSEL R15, R19, R15, P0 ;  /* 0x0000000f130f7208 */ /* 0x000fe40000000000 */
[----:B------:R-:W-:-:S07]  /*3410*/  SEL R3, R2, R3, P0 ;  /* 0x0000000302037207 */ /* 0x000fce0000000000 */
.L_x_217:
[----:B------:R-:W-:Y:S05]  /*3420*/  BSYNC.RECONVERGENT B3 ;  /* 0x0000000000037941 */ /* 0x000fea0003800200 */
.L_x_216:
[----:B------:R-:W-:-:S07]  /*3430*/  VIADD R9, R9, 0x2 ;  /* 0x0000000209097836 */ /* 0x000fce0000000000 */
.L_x_211:
[----:B------:R-:W-:Y:S05]  /*3440*/  BSYNC.RECONVERGENT B2 ;  /* 0x0000000000027941 */ /* 0x000fea0003800200 */
.L_x_210:
[----:B------:R-:W-:-:S04]  /*3450*/  LOP3.LUT R5, R5, 0x1, RZ, 0xc0, !PT ;  /* 0x0000000105057812 */ /* 0x000fc800078ec0ff */
[----:B------:R-:W-:-:S13]  /*3460*/  ISETP.NE.U32.AND P0, PT, R5, 0x1, PT ;  /* 0x000000010500780c */ /* 0x000fda0003f05070 */
[----:B------:R-:W-:Y:S05]  /*3470*/  @P0 BRA `(.L_x_190) ;  /* 0x0000000000b40947 */ /* 0x000fea0003800000 */
[----:B------:R-:W0:Y:S02]  /*3480*/  LDC.64 R16, c[0x0][0x398] ;  /* 0x0000e600ff107b82 */ /* 0x000e240000000a00 */
[----:B0-----:R-:W-:-:S06]  /*3490*/  IMAD.WIDE.U32 R16, R9, 0x4, R16 ;  /* 0x0000000409107825 */ /* 0x001fcc00078e0010 */
[----:B------:R-:W2:Y:S02]  /*34a0*/  LDG.E R16, desc[UR4][R16.64] ;  /* 0x0000000410107981 */ /* 0x000ea4000c1e1900 */
        /* <DEDUP_REMOVED lines=37> */
.L_x_221:
[----:B------:R-:W-:Y:S05]  /*3700*/  BSYNC.RECONVERGENT B2 ;  /* 0x0000000000027941 */ /* 0x000fea0003800200 */
.L_x_220:
[----:B------:R-:W0:Y:S08]  /*3710*/  F2I.F64.TRUNC R6, R6 ;  /* 0x0000000600067311 */ /* 0x000e30000030d100 */
[----:B0-----:R-:W0:Y:S02]  /*3720*/  I2F.F64 R10, R6 ;  /* 0x00000006000a7312 */ /* 0x001e240000201c00 */
[----:B0-----:R-:W-:-:S06]  /*3730*/  DSETP.GT.AND P0, PT, R14, R10, PT ;  /* 0x0000000a0e00722a */ /* 0x001fcc0003f04000 */
[----:B------:R-:W-:-:S08]  /*3740*/  SEL R3, R9, R3, P0 ;  /* 0x0000000309037207 */ /* 0x000fd00000000000 */
.L_x_190:
[----:B------:R-:W-:Y:S05]  /*3750*/  BSYNC.RECONVERGENT B1 ;  /* 0x0000000000017941 */ /* 0x000fea0003800200 */
.L_x_189:
[----:B------:R-:W-:-:S13]  /*3760*/  ISETP.NE.AND P0, PT, R3, -0x1, PT ;  /* 0xffffffff0300780c */ /* 0x000fda0003f05270 */
[----:B------:R-:W-:Y:S05]  /*3770*/  @!P0 EXIT ;  /* 0x000000000000894d */ /* 0x000fea0003800000 */
[----:B------:R-:W0:Y:S08]  /*3780*/  LDC.64 R18, c[0x0][0x3b8] ;  /* 0x0000ee00ff127b82 */ /* 0x000e300000000a00 */
[----:B------:R-:W1:Y:S08]  /*3790*/  LDC.64 R8, c[0x0][0x398] ;  /* 0x0000e600ff087b82 */ /* 0x000e700000000a00 */
[----:B------:R-:W2:Y:S01]  /*37a0*/  LDC.64 R14, c[0x0][0x3a8] ;  /* 0x0000ea00ff0e7b82 */ /* 0x000ea20000000a00 */
[----:B0-----:R-:W3:Y:S01]  /*37b0*/  LDG.E.64 R6, desc[UR4][R18.64] ;  /* 0x0000000412067981 */ /* 0x001ee2000c1e1b00 */
[----:B-1----:R-:W-:Y:S01]  /*37c0*/  IMAD.WIDE R8, R3, 0x4, R8 ;  /* 0x0000000403087825 */ /* 0x002fe200078e0208 */
[----:B---3--:R-:W-:-:S05]  /*37d0*/  IADD3 R16, P0, PT, R6, 0x1, RZ ;  /* 0x0000000106107810 */ /* 0x008fca0007f1e0ff */
[----:B------:R-:W-:-:S05]  /*37e0*/  IMAD.X R17, RZ, RZ, R7, P0 ;  /* 0x000000ffff117224 */ /* 0x000fca00000e0607 */
        /* <DEDUP_REMOVED lines=10> */
[----:B-1----:R-:W-:-:S02]  /*3890*/  IMAD.MOV.U32 R10, RZ, RZ, 0x0 ;  /* 0x00000000ff0a7424 */ /* 0x002fc400078e00ff */
[----:B------:R-:W-:Y:S02]  /*38a0*/  IMAD.MOV.U32 R11, RZ, RZ, 0x3fd80000 ;  /* 0x3fd80000ff0b7424 */ /* 0x000fe400078e00ff */
[----:B--2---:R-:W-:-:S04]  /*38b0*/  FADD R2, R2, -R21 ;  /* 0x8000001502027221 */ /* 0x004fc80000000000 */
[----:B0-----:R-:W0:Y:S01]  /*38c0*/  F2F.F64.F32 R16, R2 ;  /* 0x0000000200107310 */ /* 0x001e220000201800 */
        /* <DEDUP_REMOVED lines=19> */
[----:B------:R-:W-:Y:S01]  /*3a00*/  MOV R43, R59 ;  /* 0x0000003b002b7202 */ /* 0x000fe20000000f00 */
[----:B------:R-:W-:Y:S01]  /*3a10*/  IMAD.MOV.U32 R42, RZ, RZ, R8 ;  /* 0x000000ffff2a7224 */ /* 0x000fe200078e0008 */
[----:B------:R-:W-:-:S07]  /*3a20*/  MOV R0, 0x3a40 ;  /* 0x00003a4000007802 */ /* 0x000fce0000000f00 */
[----:B------:R-:W-:Y:S05]  /*3a30*/  CALL.REL.NOINC `($__internal_2_$__cuda_sm20_dsqrt_rn_f64_mediumpath_v1) ;  /* 0x000000e800e07944 */ /* 0x000fea0003c00000 */
[----:B------:R-:W-:-:S04]  /*3a40*/  LOP3.LUT R43, R43, R42, RZ, 0x3c, !PT ;  /* 0x0000002a2b2b7212 */ /* 0x000fc800078e3cff */
[----:B------:R-:W-:-:S04]  /*3a50*/  LOP3.LUT R42, R43, R42, RZ, 0x3c, !PT ;  /* 0x0000002a2b2a7212 */ /* 0x000fc800078e3cff */
[----:B------:R-:W-:-:S07]  /*3a60*/  LOP3.LUT R43, R43, R42, RZ, 0x3c, !PT ;  /* 0x0000002a2b2b7212 */ /* 0x000fce00078e3cff */
.L_x_223:
[----:B------:R-:W-:Y:S05]  /*3a70*/  BSYNC.RECONVERGENT B1 ;  /* 0x0000000000017941 */ /* 0x000fea0003800200 */
.L_x_222:
[----:B------:R-:W0:Y:S01]  /*3a80*/  LDC.64 R8, c[0x0][0x398] ;  /* 0x0000e600ff087b82 */ /* 0x000e220000000a00 */
[----:B------:R-:W-:-:S05]  /*3a90*/  IADD3 R10, P0, PT, R6, 0x2, RZ ;  /* 0x00000002060a7810 */ /* 0x000fca0007f1e0ff */
[----:B------:R-:W-:Y:S02]  /*3aa0*/  IMAD.X R11, RZ, RZ, R7, P0 ;  /* 0x000000ffff0b7224 */ /* 0x000fe400000e0607 */
[----:B------:R-:W1:Y:S01]  /*3ab0*/  LDC.64 R14, c[0x0][0x3b8] ;  /* 0x0000ee00ff0e7b82 */ /* 0x000e620000000a00 */
[----:B0-----:R-:W-:-:S07]  /*3ac0*/  IMAD.WIDE R16, R26, 0x4, R8 ;  /* 0x000000041a107825 */ /* 0x001fce00078e0208 */
[----:B------:R-:W0:Y:S01]  /*3ad0*/  LDC.64 R8, c[0x0][0x3a8] ;  /* 0x0000ea00ff087b82 */ /* 0x000e220000000a00 */
[----:B-1----:R1:W-:Y:S04]  /*3ae0*/  STG.E.64 desc[UR4][R14.64], R10 ;  /* 0x0000000a0e007986 */ /* 0x0023e8000c101b04 */
[----:B------:R-:W0:Y:S04]  /*3af0*/  LDG.E R7, desc[UR4][R12.64+-0x4] ;  /* 0xfffffc040c077981 */ /* 0x000e28000c1e1900 */
[----:B------:R-:W2:Y:S01]  /*3b00*/  LDG.E R17, desc[UR4][R16.64] ;  /* 0x0000000410117981 */ /* 0x000ea2000c1e1900 */
[----:B0-----:R-:W-:-:S04]  /*3b10*/  IMAD.WIDE R6, R7, 0x8, R8 ;  /* 0x0000000807067825 */ /* 0x001fc800078e0208 */
[----:B--2---:R-:W-:Y:S01]  /*3b20*/  IMAD.WIDE R8, R17, 0x8, R8 ;  /* 0x0000000811087825 */ /* 0x004fe200078e0208 */
[----:B------:R-:W2:Y:S04]  /*3b30*/  LDG.E R2, desc[UR4][R6.64+0x4] ;  /* 0x0000040406027981 */ /* 0x000ea8000c1e1900 */
[----:B------:R-:W2:Y:S04]  /*3b40*/  LDG.E R19, desc[UR4][R8.64+0x4] ;  /* 0x0000040408137981 */ /* 0x000ea8000c1e1900 */
[----:B------:R0:W3:Y:S04]  /*3b50*/  LDG.E R0, desc[UR4][R6.64] ;  /* 0x0000000406007981 */ /* 0x0000e8000c1e1900 */
[----:B------:R-:W3:Y:S01]  /*3b60*/  LDG.E R5, desc[UR4][R8.64] ;  /* 0x0000000408057981 */ /* 0x000ee2000c1e1900 */
[----:B------:R-:W-:Y:S01]  /*3b70*/  BSSY.RECONVERGENT B1, `(.L_x_224) ;  /* 0x000001f000017945 */ /* 0x000fe20003800200 */
[----:B0-----:R-:W-:-:S02]  /*3b80*/  IMAD.MOV.U32 R6, RZ, RZ, 0x0 ;  /* 0x00000000ff067424 */ /* 0x001fc400078e00ff */
[----:B------:R-:W-:Y:S02]  /*3b90*/  IMAD.MOV.U32 R7, RZ, RZ, 0x3fd80000 ;  /* 0x3fd80000ff077424 */ /* 0x000fe400078e00ff */
[----:B--2---:R-:W-:-:S04]  /*3ba0*/  FADD R2, R2, -R19 ;  /* 0x8000001302027221 */ /* 0x004fc80000000000 */
[----:B-1----:R-:W0:Y:S01]  /*3bb0*/  F2F.F64.F32 R14, R2 ;  /* 0x00000002000e7310 */ /* 0x002e220000201800 */
[----:B---3--:R-:W-:-:S07]  /*3bc0*/  FADD R0, R0, -R5 ;  /* 0x8000000500007221 */ /* 0x008fce0000000000 */
        /* <DEDUP_REMOVED lines=18> */
[----:B------:R-:W-:Y:S01]  /*3cf0*/  IMAD.MOV.U32 R46, RZ, RZ, R12 ;  /* 0x000000ffff2e7224 */ /* 0x000fe200078e000c */
[----:B------:R-:W-:Y:S01]  /*3d00*/  MOV R43, R59 ;  /* 0x0000003b002b7202 */ /* 0x000fe20000000f00 */
[----:B------:R-:W-:Y:S01]  /*3d10*/  IMAD.MOV.U32 R42, RZ, RZ, R10 ;  /* 0x000000ffff2a7224 */ /* 0x000fe200078e000a */
[----:B------:R-:W-:-:S07]  /*3d20*/  MOV R0, 0x3d40 ;  /* 0x00003d4000007802 */ /* 0x000fce0000000f00 */
[----:B------:R-:W-:Y:S05]  /*3d30*/  CALL.REL.NOINC `($__internal_2_$__cuda_sm20_dsqrt_rn_f64_mediumpath_v1) ;  /* 0x000000e800207944 */ /* 0x000fea0003c00000 */
[----:B------:R-:W-:Y:S01]  /*3d40*/  IMAD.MOV.U32 R6, RZ, RZ, R43 ;  /* 0x000000ffff067224 */ /* 0x000fe200078e002b */
[----:B------:R-:W-:-:S07]  /*3d50*/  MOV R7, R42 ;  /* 0x0000002a00077202 */ /* 0x000fce0000000f00 */
.L_x_225:
[----:B------:R-:W-:Y:S05]  /*3d60*/  BSYNC.RECONVERGENT B1 ;  /* 0x0000000000017941 */ /* 0x000fea0003800200 */
.L_x_224:
[----:B------:R-:W0:Y:S02]  /*3d70*/  F2I.F64.TRUNC R7, R6 ;  /* 0x0000000600077311 */ /* 0x000e24000030d100 */
[----:B0-----:R-:W-:-:S13]  /*3d80*/  ISETP.GE.AND P0, PT, R2, R7, PT ;  /* 0x000000070200720c */ /* 0x001fda0003f06270 */
[----:B------:R-:W-:Y:S05]  /*3d90*/  @P0 EXIT ;  /* 0x000000000000094d */ /* 0x000fea0003800000 */
[----:B------:R-:W0:Y:S08]  /*3da0*/  LDC.64 R6, c[0x0][0x3c8] ;  /* 0x0000f200ff067b82 */ /* 0x000e300000000a00 */
[----:B------:R-:W1:Y:S08]  /*3db0*/  LDC.64 R34, c[0x0][0x380] ;  /* 0x0000e000ff227b82 */ /* 0x000e700000000a00 */
[----:B------:R-:W2:Y:S01]  /*3dc0*/  LDC.64 R14, c[0x0][0x3b8] ;  /* 0x0000ee00ff0e7b82 */ /* 0x000ea20000000a00 */
[----:B0-----:R-:W3:Y:S01]  /*3dd0*/  LDG.E R7, desc[UR4][R6.64] ;  /* 0x0000000406077981 */ /* 0x001ee2000c1e1900 */
[----:B------:R-:W-:Y:S01]  /*3de0*/  IMAD.MOV.U32 R13, RZ, RZ, -0x1 ;  /* 0xffffffffff0d7424 */ /* 0x000fe200078e00ff */
[----:B------:R-:W-:-:S05]  /*3df0*/  IADD3 R11, PT, PT, R4, -0x1, RZ ;  /* 0xffffffff040b7810 */ /* 0x000fca0007ffe0ff */
[----:B------:R-:W0:Y:S08]  /*3e00*/  LDC.64 R32, c[0x0][0x398] ;  /* 0x0000e600ff207b82 */ /* 0x000e300000000a00 */
[----:B------:R-:W4:Y:S01]  /*3e10*/  LDC.64 R24, c[0x0][0x390] ;  /* 0x0000e400ff187b82 */ /* 0x000f220000000a00 */
[----:B---3--:R-:W-:-:S04]  /*3e20*/  IMAD R28, R26, R7, RZ ;  /* 0x000000071a1c7224 */ /* 0x008fc800078e02ff */
[----:B------:R-:W-:-:S04]  /*3e30*/  IMAD.SHL.U32 R2, R28, 0x2, RZ ;  /* 0x000000021c027824 */ /* 0x000fc800078e00ff */
[----:B-1----:R-:W-:-:S05]  /*3e40*/  IMAD.WIDE R34, R2, 0x4, R34 ;  /* 0x0000000402227825 */ /* 0x002fca00078e0222 */
[----:B------:R-:W-:Y:S04]  /*3e50*/  STG.E desc[UR4][R34.64], R13 ;  /* 0x0000000d22007986 */ /* 0x000fe8000c101904 */
[----:B------:R1:W-:Y:S04]  /*3e60*/  STG.E desc[UR4][R34.64+0x8], R11 ;  /* 0x0000080b22007986 */ /* 0x0003e8000c101904 */
[----:B------:R3:W-:Y:S04]  /*3e70*/  STG.E desc[UR4][R34.64+0x4], R26 ;  /* 0x0000041a22007986 */ /* 0x0007e8000c101904 */
[----:B------:R-:W-:Y:S04]  /*3e80*/  STG.E desc[UR4][R34.64+0xc], R3 ;  /* 0x00000c0322007986 */ /* 0x000fe8000c101904 */
[----:B--2---:R-:W2:Y:S01]  /*3e90*/  LDG.E.64 R6, desc[UR4][R14.64] ;  /* 0x000000040e067981 */ /* 0x004ea2000c1e1b00 */
[----:B0-----:R-:W-:Y:S01]  /*3ea0*/  IMAD.WIDE R32, R28, 0x4, R32 ;  /* 0x000000041c207825 */ /* 0x001fe200078e0220 */
[----:B-1----:R-:W0:Y:S03]  /*3eb0*/  LDC.64 R10, c[0x0][0x3a8] ;  /* 0x0000ea00ff0a7b82 */ /* 0x002e260000000a00 */
[----:B------:R-:W-:-:S04]  /*3ec0*/  IMAD.WIDE R4, R4, 0x4, R32 ;  /* 0x0000000404047825 */ /* 0x000fc800078e0220 */
[----:B------:R-:W-:Y:S01]  /*3ed0*/  IMAD.WIDE R30, R26, 0x4, R32 ;  /* 0x000000041a1e7825 */ /* 0x000fe200078e0220 */
[----:B--2---:R-:W-:-:S05]  /*3ee0*/  IADD3 R8, P0, PT, R6, 0x1, RZ ;  /* 0x0000000106087810 */ /* 0x004fca0007f1e0ff */
[----:B------:R-:W-:-:S05]  /*3ef0*/  IMAD.X R9, RZ, RZ, R7, P0 ;  /* 0x000000ffff097224 */ /* 0x000fca00000e0607 */
[----:B------:R1:W-:Y:S04]  /*3f00*/  STG.E.64 desc[UR4][R14.64], R8 ;  /* 0x000000080e007986 */ /* 0x0003e8000c101b04 */
[----:B------:R-:W0:Y:S04]  /*3f10*/  LDG.E R13, desc[UR4][R4.64+-0x4] ;  /* 0xfffffc04040d7981 */ /* 0x000e28000c1e1900 */
[----:B------:R-:W2:Y:S01]  /*3f20*/  LDG.E R17, desc[UR4][R30.64] ;  /* 0x000000041e117981 */ /* 0x000ea2000c1e1900 */
[----:B0-----:R-:W-:-:S04]  /*3f30*/  IMAD.WIDE R12, R13, 0x8, R10 ;  /* 0x000000080d0c7825 */ /* 0x001fc800078e020a */
[----:B--2---:R-:W-:Y:S01]  /*3f40*/  IMAD.WIDE R10, R17, 0x8, R10 ;  /* 0x00000008110a7825 */ /* 0x004fe200078e020a */
[----:B------:R-:W2:Y:S04]  /*3f50*/  LDG.E R19, desc[UR4][R12.64+0x4] ;  /* 0x000004040c137981 */ /* 0x000ea8000c1e1900 */
[----:B------:R-:W2:Y:S04]  /*3f60*/  LDG.E R16, desc[UR4][R10.64+0x4] ;  /* 0x000004040a107981 */ /* 0x000ea8000c1e1900 */
[----:B------:R0:W5:Y:S04]  /*3f70*/  LDG.E R17, desc[UR4][R12.64] ;  /* 0x000000040c117981 */ /* 0x000168000c1e1900 */
[----:B------:R3:W5:Y:S01]  /*3f80*/  LDG.E R0, desc[UR4][R10.64] ;  /* 0x000000040a007981 */ /* 0x000762000c1e1900 */
[----:B------:R-:W-:Y:S01]  /*3f90*/  BSSY.RECONVERGENT B1, `(.L_x_226) ;  /* 0x0000024000017945 */ /* 0x000fe20003800200 */
[----:B----4-:R-:W-:Y:S01]  /*3fa0*/  IMAD.WIDE R24, R2, 0x8, R24 ;  /* 0x0000000802187825 */ /* 0x010fe200078e0218 */
[----:B0-----:R-:W0:Y:S01]  /*3fb0*/  LDC.64 R12, c[0x0][0x3a0] ;  /* 0x0000e800ff0c7b82 */ /* 0x001e220000000a00 */
[----:B---3--:R-:W-:-:S02]  /*3fc0*/  MOV R10, 0x0 ;  /* 0x00000000000a7802 */ /* 0x008fc40000000f00 */
[----:B------:R-:W-:Y:S02]  /*3fd0*/  IMAD.MOV.U32 R11, RZ, RZ, 0x3fd80000 ;  /* 0x3fd80000ff0b7424 */ /* 0x000fe400078e00ff */
[----:B0-----:R-:W-:-:S04]  /*3fe0*/  IMAD.WIDE R26, R26, 0x4, R12 ;  /* 0x000000041a1a7825 */ /* 0x001fc800078e020c */
[----:B--2---:R-:W-:-:S04]  /*3ff0*/  FADD R16, R16, -R19 ;  /* 0x8000001310107221 */ /* 0x004fc80000000000 */
[----:B-1----:R-:W0:Y:S01]  /*4000*/  F2F.F64.F32 R14, R16 ;  /* 0x00000010000e7310 */ /* 0x002e220000201800 */
[----:B-----5:R-:W-:-:S07]  /*4010*/  FADD R0, R0, -R17 ;  /* 0x8000001100007221 */ /* 0x020fce0000000000 */
        /* <DEDUP_REMOVED lines=10> */
[----:B------:R-:W-:Y:S01]  /*40c0*/  DFMA R14, R10, R14, R8 ;  /* 0x0000000e0a0e722b */ /* 0x000fe20000000008 */
[----:B------:R-:W0:Y:S07]  /*40d0*/  LDC.64 R10, c[0x0][0x388] ;  /* 0x0000e200ff0a7b82 */ /* 0x000e2e0000000a00 */
[----:B------:R-:W-:Y:S02]  /*40e0*/  DMUL R48, R58, R14 ;  /* 0x0000000e3a307228 */ /* 0x000fe40000000000 */
[----:B------:R-:W-:Y:S01]  /*40f0*/  VIADD R47, R15, 0xfff00000 ;  /* 0xfff000000f2f7836 */ /* 0x000fe20000000000 */
[----:B------:R-:W-:-:S05]  /*4100*/  MOV R46, R14 ;  /* 0x0000000e002e7202 */ /* 0x000fca0000000f00 */
[----:B------:R-:W-:-:S08]  /*4110*/  DFMA R44, R48, -R48, R58 ;  /* 0x80000030302c722b */ /* 0x000fd0000000003a */
[----:B------:R-:W-:Y:S01]  /*4120*/  DFMA R42, R44, R46, R48 ;  /* 0x0000002e2c2a722b */ /* 0x000fe20000000030 */
[----:B0-----:R-:W-:Y:S01]  /*4130*/  IMAD.WIDE R28, R28, 0x4, R10 ;  /* 0x000000041c1c7825 */ /* 0x001fe200078e020a */
[----:B------:R-:W-:Y:S09]  /*4140*/  @!P0 BRA `(.L_x_227) ;  /* 0x0000000000208947 */ /* 0x000ff20003800000 */
        /* <DEDUP_REMOVED lines=8> */
.L_x_227:
[----:B------:R-:W-:Y:S05]  /*41d0*/  BSYNC.RECONVERGENT B1 ;  /* 0x0000000000017941 */ /* 0x000fea0003800200 */
.L_x_226:
[----:B------:R-:W0:Y:S01]  /*41e0*/  LDC.64 R14, c[0x0][0x3b8] ;  /* 0x0000ee00ff0e7b82 */ /* 0x000e220000000a00 */
[----:B------:R-:W-:-:S05]  /*41f0*/  IADD3 R12, P0, PT, R6, 0x2, RZ ;  /* 0x00000002060c7810 */ /* 0x000fca0007f1e0ff */
[----:B------:R-:W-:Y:S02]  /*4200*/  IMAD.X R13, RZ, RZ, R7, P0 ;  /* 0x000000ffff0d7224 */ /* 0x000fe400000e0607 */
[----:B------:R-:W-:Y:S01]  /*4210*/  IMAD.WIDE R6, R3, 0x4, R32 ;  /* 0x0000000403067825 */ /* 0x000fe200078e0220 */
[----:B------:R-:W1:Y:S02]  /*4220*/  LDC.64 R10, c[0x0][0x3a8] ;  /* 0x0000ea00ff0a7b82 */ /* 0x000e640000000a00 */
[----:B0-----:R0:W-:Y:S04]  /*4230*/  STG.E.64 desc[UR4][R14.64], R12 ;  /* 0x0000000c0e007986 */ /* 0x0011e8000c101b04 */
[----:B------:R-:W1:Y:S04]  /*4240*/  LDG.E R9, desc[UR4][R4.64+-0x4] ;  /* 0xfffffc0404097981 */ /* 0x000e68000c1e1900 */
[----:B------:R-:W2:Y:S01]  /*4250*/  LDG.E R7, desc[UR4][R6.64] ;  /* 0x0000000406077981 */ /* 0x000ea2000c1e1900 */
[----:B-1----:R-:W-:-:S04]  /*4260*/  IMAD.WIDE R8, R9, 0x8, R10 ;  /* 0x0000000809087825 */ /* 0x002fc800078e020a */
[----:B--2---:R-:W-:Y:S01]  /*4270*/  IMAD.WIDE R10, R7, 0x8, R10 ;  /* 0x00000008070a7825 */ /* 0x004fe200078e020a */
[----:B------:R-:W2:Y:S04]  /*4280*/  LDG.E R16, desc[UR4][R8.64+0x4] ;  /* 0x0000040408107981 */ /* 0x000ea8000c1e1900 */
[----:B------:R-:W2:Y:S04]  /*4290*/  LDG.E R17, desc[UR4][R10.64+0x4] ;  /* 0x000004040a117981 */ /* 0x000ea8000c1e1900 */
[----:B------:R1:W3:Y:S04]  /*42a0*/  LDG.E R0, desc[UR4][R8.64] ;  /* 0x0000000408007981 */ /* 0x0002e8000c1e1900 */
[----:B------:R-:W3:Y:S01]  /*42b0*/  LDG.E R3, desc[UR4][R10.64] ;  /* 0x000000040a037981 */ /* 0x000ee2000c1e1900 */
[----:B------:R-:W-:Y:S01]  /*42c0*/  BSSY.RECONVERGENT B1, `(.L_x_228) ;  /* 0x000001f000017945 */ /* 0x000fe20003800200 */
[----:B-1----:R-:W-:Y:S01]  /*42d0*/  MOV R8, 0x0 ;  /* 0x0000000000087802 */ /* 0x002fe20000000f00 */
[----:B------:R-:W-:-:S02]  /*42e0*/  IMAD.MOV.U32 R9, RZ, RZ, 0x3fd80000 ;  /* 0x3fd80000ff097424 */ /* 0x000fc400078e00ff */
[----:B--2---:R-:W-:-:S04]  /*42f0*/  FADD R16, R16, -R17 ;  /* 0x8000001110107221 */ /* 0x004fc80000000000 */
[----:B0-----:R-:W0:Y:S01]  /*4300*/  F2F.F64.F32 R12, R16 ;  /* 0x00000010000c7310 */ /* 0x001e220000201800 */
[----:B---3--:R-:W-:-:S07]  /*4310*/  FADD R0, R0, -R3 ;  /* 0x8000000300007221 */ /* 0x008fce0000000000 */
        /* <DEDUP_REMOVED lines=23> */
[----:B------:R-:W-:Y:S02]  /*4490*/  IMAD.MOV.U32 R10, RZ, RZ, R43 ;  /* 0x000000ffff0a7224 */ /* 0x000fe400078e002b */
[----:B------:R-:W-:-:S07]  /*44a0*/  IMAD.MOV.U32 R11, RZ, RZ, R42 ;  /* 0x000000ffff0b7224 */ /* 0x000fce00078e002a */
.L_x_229:
[----:B------:R-:W-:Y:S05]  /*44b0*/  BSYNC.RECONVERGENT B1 ;  /* 0x0000000000017941 */ /* 0x000fea0003800200 */
.L_x_228:
[----:B------:R-:W0:Y:S01]  /*44c0*/  F2I.F64.TRUNC R10, R10 ;  /* 0x0000000a000a7311 */ /* 0x000e22000030d100 */
[----:B------:R-:W-:Y:S01]  /*44d0*/  IADD3 R22, P0, PT, R24, 0x4, RZ ;  /* 0x0000000418167810 */ /* 0x000fe20007f1e0ff */
[----:B------:R-:W-:Y:S01]  /*44e0*/  BSSY.RECONVERGENT B1, `(.L_x_230) ;  /* 0x00005cd000017945 */ /* 0x000fe20003800200 */
[----:B------:R-:W-:Y:S01]  /*44f0*/  IMAD.MOV.U32 R4, RZ, RZ, 0x1 ;  /* 0x00000001ff047424 */ /* 0x000fe200078e00ff */
[----:B------:R-:W-:Y:S01]  /*4500*/  MOV R0, 0x2 ;  /* 0x0000000200007802 */ /* 0x000fe20000000f00 */
[----:B------:R-:W-:Y:S01]  /*4510*/  IMAD.MOV.U32 R5, RZ, RZ, 0x3 ;  /* 0x00000003ff057424 */ /* 0x000fe200078e00ff */
[----:B------:R-:W-:Y:S01]  /*4520*/  PRMT R6, RZ, 0x7610, R6 ;  /* 0x00007610ff067816 */ /* 0x000fe20000000006 */
[----:B------:R-:W-:Y:S01]  /*4530*/  IMAD.MOV.U32 R8, RZ, RZ, 0x3 ;  /* 0x00000003ff087424 */ /* 0x000fe200078e00ff */
[----:B------:R-:W-:Y:S02]  /*4540*/  PRMT R7, RZ, 0x7610, R7 ;  /* 0x00007610ff077816 */ /* 0x000fe40000000007 */
[----:B------:R-:W-:-:S02]  /*4550*/  CS2R R18, SRZ ;  /* 0x0000000000127805 */ /* 0x000fc4000001ff00 */
[----:B------:R-:W-:Y:S02]  /*4560*/  IADD3.X R23, PT, PT, RZ, R25, RZ, P0, !PT ;  /* 0x00000019ff177210 */ /* 0x000fe400007fe4ff */
[----:B0-----:R-:W-:Y:S01]  /*4570*/  IADD3 R20, PT, PT, R3, -R10, RZ ;  /* 0x8000000a03147210 */ /* 0x001fe20007ffe0ff */
[----:B------:R-:W-:-:S05]  /*4580*/  IMAD.MOV.U32 R3, RZ, RZ, 0x4 ;  /* 0x00000004ff037424 */ /* 0x000fca00078e00ff */
[----:B------:R-:W0:Y:S02]  /*4590*/  I2F.F64 R20, R20 ;  /* 0x0000001400147312 */ /* 0x000e240000201c00 */
.L_x_360:
[----:B------:R-:W1:Y:S01]  /*45a0*/  LDC.64 R38, c[0x0][0x3b0] ;  /* 0x0000ec00ff267b82 */ /* 0x000e620000000a00 */
[----:B------:R-:W-:-:S05]  /*45b0*/  IMAD.WIDE.U32 R16, R3, 0x4, R34 ;  /* 0x0000000403107825 */ /* 0x000fca00078e0022 */
[----:B------:R-:W2:Y:S04]  /*45c0*/  LDG.E R12, desc[UR4][R16.64+-0x4] ;  /* 0xfffffc04100c7981 */ /* 0x000ea8000c1e1900 */
[----:B-1----:R-:W3:Y:S04]  /*45d0*/  LDG.E R37, desc[UR4][R38.64] ;  /* 0x0000000426257981 */ /* 0x002ee8000c1e1900 */
[----:B------:R-:W-:Y:S01]  /*45e0*/  STG.E desc[UR4][R26.64], RZ ;  /* 0x000000ff1a007986 */ /* 0x000fe2000c101904 */
[----:B--2---:R-:W-:-:S04]  /*45f0*/  ISETP.NE.AND P0, PT, R12, RZ, PT ;  /* 0x000000ff0c00720c */ /* 0x004fc80003f05270 */
[----:B---3--:R-:W-:-:S05]  /*4600*/  SEL R9, R37, R12, !P0 ;  /* 0x0000000c25097207 */ /* 0x008fca0004000000 */
[----:B------:R-:W-:-:S05]  /*4610*/  VIADD R9, R9, 0xffffffff ;  /* 0xffffffff09097836 */ /* 0x000fca0000000000 */
[----:B------:R-:W-:Y:S04]  /*4620*/  STG.E desc[UR4][R16.64], R9 ;  /* 0x0000000910007986 */ /* 0x000fe8000c101904 */
[----:B------:R-:W2:Y:S01]  /*4630*/  LDG.E R41, desc[UR4][R34.64+0x4] ;  /* 0x0000040422297981 */ /* 0x000ea2000c1e1900 */
[----:B------:R-:W-:-:S04]  /*4640*/  IABS R43, R37 ;  /* 0x00000025002b7213 */ /* 0x000fc80000000000 */
[----:B------:R-:W1:Y:S08]  /*4650*/  I2F.RP R36, R43 ;  /* 0x0000002b00247306 */ /* 0x000e700000209400 */
[----:B-1----:R-:W1:Y:S02]  /*4660*/  MUFU.RCP R36, R36 ;  /* 0x0000002400247308 */ /* 0x002e640000001000 */
[----:B-1----:R-:W-:-:S06]  /*4670*/  VIADD R13, R36, 0xffffffe ;  /* 0x0ffffffe240d7836 */ /* 0x002fcc0000000000 */
[----:B------:R-:W1:Y:S01]  /*4680*/  F2I.FTZ.U32.TRUNC.NTZ R13, R13 ;  /* 0x0000000d000d7305 */ /* 0x000e62000021f000 */
[----:B------:R-:W-:Y:S02]  /*4690*/  VIADD R14, R12, 0x1 ;  /* 0x000000010c0e7836 */ /* 0x000fe40000000000 */
[----:B------:R-:W-:Y:S01]  /*46a0*/  IMAD.MOV.U32 R12, RZ, RZ, RZ ;  /* 0x000000ffff0c7224 */ /* 0x000fe200078e00ff */
[----:B--2---:R2:W-:Y:S04]  /*46b0*/  STG.E desc[UR4][R16.64+0x4], R41 ;  /* 0x0000042910007986 */ /* 0x0045e8000c101904 */
[----:B------:R-:W3:Y:S01]  /*46c0*/  LDG.E R15, desc[UR4][R38.64] ;  /* 0x00000004260f7981 */ /* 0x000ee2000c1e1900 */
[----:B-1----:R-:W-:Y:S02]  /*46d0*/  IADD3 R40, PT, PT, RZ, -R13, RZ ;  /* 0x8000000dff287210 */ /* 0x002fe40007ffe0ff */
[----:B------:R-:W-:-:S02]  /*46e0*/  IABS R42, R37 ;  /* 0x00000025002a7213 */ /* 0x000fc40000000000 */
[----:B------:R-:W-:Y:S01]  /*46f0*/  ISETP.GE.AND P2, PT, R14, RZ, PT ;  /* 0x000000ff0e00720c */ /* 0x000fe20003f46270 */
[----:B--2---:R-:W-:Y:S01]  /*4700*/  IMAD R41, R40, R43, RZ ;  /* 0x0000002b28297224 */ /* 0x004fe200078e02ff */
[----:B------:R-:W-:-:S03]  /*4710*/  IABS R40, R14 ;  /* 0x0000000e00287213 */ /* 0x000fc60000000000 */
[----:B------:R-:W-:Y:S01]  /*4720*/  IMAD.HI.U32 R12, R13, R41, R12 ;  /* 0x000000290d0c7227 */ /* 0x000fe200078e000c */
[----:B------:R-:W-:-:S03]  /*4730*/  IADD3 R13, PT, PT, RZ, -R42, RZ ;  /* 0x8000002aff0d7210 */ /* 0x000fc60007ffe0ff */
[----:B------:R-:W-:-:S04]  /*4740*/  IMAD.MOV.U32 R41, RZ, RZ, R40 ;  /* 0x000000ffff297224 */ /* 0x000fc800078e0028 */
[----:B------:R-:W-:-:S04]  /*4750*/  IMAD.HI.U32 R12, R12, R41, RZ ;  /* 0x000000290c0c7227 */ /* 0x000fc800078e00ff */
[----:B------:R-:W-:Y:S02]  /*4760*/  IMAD R12, R12, R13, R41 ;  /* 0x0000000d0c0c7224 */ /* 0x000fe400078e0229 */
[----:B------:R-:W-:-:S03]  /*4770*/  VIADD R13, R7, 0x2 ;  /* 0x00000002070d7836 */ /* 0x000fc60000000000 */
[----:B------:R-:W-:Y:S02]  /*4780*/  ISETP.GT.U32.AND P0, PT, R43, R12, PT ;  /* 0x0000000c2b00720c */ /* 0x000fe40003f04070 */
[----:B------:R-:W-:-:S04]  /*4790*/  LOP3.LUT R13, R13, 0x7, RZ, 0xc0, !PT ;  /* 0x000000070d0d7812 */ /* 0x000fc800078ec0ff */
[----:B------:R-:W-:-:S07]  /*47a0*/  IADD3 R14, PT, PT, R13, -0x1, RZ ;  /* 0xffffffff0d0e7810 */ /* 0x000fce0007ffe0ff */
[----:B------:R-:W-:Y:S01]  /*47b0*/  @!P0 IMAD.IADD R12, R12, 0x1, -R43 ;  /* 0x000000010c0c8824 */ /* 0x000fe200078e0a2b */
[----:B------:R-:W-:-:S04]  /*47c0*/  ISETP.NE.AND P0, PT, R37, RZ, PT ;  /* 0x000000ff2500720c */ /* 0x000fc80003f05270 */
[----:B------:R-:W-:-:S13]  /*47d0*/  ISETP.GT.U32.AND P1, PT, R43, R12, PT ;  /* 0x0000000c2b00720c */ /* 0x000fda0003f24070 */
[----:B------:R-:W-:-:S05]  /*47e0*/  @!P1 IADD3 R12, PT, PT, R12, -R43, RZ ;  /* 0x8000002b0c0c9210 */ /* 0x000fca0007ffe0ff */
[----:B------:R-:W-:Y:S01]  /*47f0*/  @!P2 IMAD.MOV R12, RZ, RZ, -R12 ;  /* 0x000000ffff0ca224 */ /* 0x000fe200078e0a0c */
[----:B------:R-:W-:Y:S02]  /*4800*/  @!P0 LOP3.LUT R12, RZ, R37, RZ, 0x33, !PT ;  /* 0x00000025ff0c8212 */ /* 0x000fe400078e33ff */
[----:B---3--:R-:W-:Y:S01]  /*4810*/  ISETP.GE.AND P1, PT, R15, 0x1, PT ;  /* 0x000000010f00780c */ /* 0x008fe20003f26270 */
[----:B------:R-:W-:-:S12]  /*4820*/  IMAD.MOV.U32 R36, RZ, RZ, R15 ;  /* 0x000000ffff247224 */ /* 0x000fd800078e000f */
[----:B------:R-:W-:Y:S05]  /*4830*/  @!P1 BRA `(.L_x_231) ;  /* 0x0000000400509947 */ /* 0x000fea0003800000 */
[----:B------:R-:W-:Y:S01]  /*4840*/  BSSY.RECONVERGENT B0, `(.L_x_232) ;  /* 0x0000029000007945 */ /* 0x000fe20003800200 */
[----:B------:R-:W-:Y:S01]  /*4850*/  IMAD.MOV.U32 R15, RZ, RZ, RZ ;  /* 0x000000ffff0f7224 */ /* 0x000fe200078e00ff */
[----:B------:R-:W-:-:S07]  /*4860*/  MOV R46, R36 ;  /* 0x00000024002e7202 */ /* 0x000fce0000000f00 */
.L_x_233:
[-C--:B------:R-:W-:Y:S02]  /*4870*/  IABS R44, R46.reuse ;  /* 0x0000002e002c7213 */ /* 0x080fe40000000000 */
[----:B------:R-:W-:Y:S02]  /*4880*/  IABS R45, R46 ;  /* 0x0000002e002d7213 */ /* 0x000fe40000000000 */
[----:B------:R-:W1:Y:S01]  /*4890*/  I2F.RP R42, R44 ;  /* 0x0000002c002a7306 */ /* 0x000e620000209400 */
[----:B------:R-:W-:Y:S02]  /*48a0*/  IADD3 R37, PT, PT, R15, 0x1, RZ ;  /* 0x000000010f257810 */ /* 0x000fe40007ffe0ff */
[----:B------:R-:W-:Y:S02]  /*48b0*/  IMAD.MOV R45, RZ, RZ, -R45 ;  /* 0x000000ffff2d7224 */ /* 0x000fe400078e0a2d */
[----:B------:R-:W-:-:S03]  /*48c0*/  ISETP.GE.AND P2, PT, R37, RZ, PT ;  /* 0x000000ff2500720c */ /* 0x000fc60003f46270 */
[----:B-1----:R-:W1:Y:S02]  /*48d0*/  MUFU.RCP R42, R42 ;  /* 0x0000002a002a7308 */ /* 0x002e640000001000 */
[----:B-1----:R-:W-:Y:S01]  /*48e0*/  VIADD R40, R42, 0xffffffe ;  /* 0x0ffffffe2a287836 */ /* 0x002fe20000000000 */
[----:B------:R-:W-:-:S05]  /*48f0*/  IABS R42, R37 ;  /* 0x00000025002a7213 */ /* 0x000fca0000000000 */
[----:B------:R1:W2:Y:S02]  /*4900*/  F2I.FTZ.U32.TRUNC.NTZ R41, R40 ;  /* 0x0000002800297305 */ /* 0x0002a4000021f000 */
[----:B-1----:R-:W-:Y:S02]  /*4910*/  IMAD.MOV.U32 R40, RZ, RZ, RZ ;  /* 0x000000ffff287224 */ /* 0x002fe400078e00ff */
[----:B--2---:R-:W-:-:S04]  /*4920*/  IMAD.MOV R43, RZ, RZ, -R41 ;  /* 0x000000ffff2b7224 */ /* 0x004fc800078e0a29 */
[----:B------:R-:W-:-:S04]  /*4930*/  IMAD R43, R43, R44, RZ ;  /* 0x0000002c2b2b7224 */ /* 0x000fc800078e02ff */
[----:B------:R-:W-:Y:S01]  /*4940*/  IMAD.HI.U32 R41, R41, R43, R40 ;  /* 0x0000002b29297227 */ /* 0x000fe200078e0028 */
[----:B------:R-:W-:-:S05]  /*4950*/  MOV R40, R45 ;  /* 0x0000002d00287202 */ /* 0x000fca0000000f00 */
[----:B------:R-:W-:-:S04]  /*4960*/  IMAD.HI.U32 R41, R41, R42, RZ ;  /* 0x0000002a29297227 */ /* 0x000fc800078e00ff */
[----:B------:R-:W-:-:S05]  /*4970*/  IMAD R41, R41, R40, R42 ;  /* 0x0000002829297224 */ /* 0x000fca00078e022a */
[----:B------:R-:W-:-:S13]  /*4980*/  ISETP.GT.U32.AND P0, PT, R44, R41, PT ;  /* 0x000000292c00720c */ /* 0x000fda0003f04070 */
[----:B------:R-:W-:Y:S01]  /*4990*/  @!P0 IMAD.IADD R41, R41, 0x1, -R44 ;  /* 0x0000000129298824 */ /* 0x000fe200078e0a2c */
[----:B------:R-:W-:-:S04]  /*49a0*/  ISETP.NE.AND P0, PT, R46, RZ, PT ;  /* 0x000000ff2e00720c */ /* 0x000fc80003f05270 */
[----:B------:R-:W-:-:S13]  /*49b0*/  ISETP.GT.U32.AND P1, PT, R44, R41, PT ;  /* 0x000000292c00720c */ /* 0x000fda0003f24070 */
[----:B------:R-:W-:-:S05]  /*49c0*/  @!P1 IMAD.IADD R41, R41, 0x1, -R44 ;  /* 0x0000000129299824 */ /* 0x000fca00078e0a2c */
[----:B------:R-:W-:Y:S01]  /*49d0*/  MOV R45, R41 ;  /* 0x00000029002d7202 */ /* 0x000fe20000000f00 */
[----:B------:R-:W-:-:S04]  /*49e0*/  IMAD.WIDE.U32 R40, R15, 0x4, R32 ;  /* 0x000000040f287825 */ /* 0x000fc800078e0020 */
[----:B------:R-:W-:Y:S01]  /*49f0*/  @!P2 IMAD.MOV R45, RZ, RZ, -R45 ;  /* 0x000000ffff2da224 */ /* 0x000fe200078e0a2d */
[----:B------:R-:W-:Y:S01]  /*4a00*/  @!P0 LOP3.LUT R45, RZ, R46, RZ, 0x33, !PT ;  /* 0x0000002eff2d8212 */ /* 0x000fe200078e33ff */
[----:B------:R-:W2:Y:S04]  /*4a10*/  LDG.E R41, desc[UR4][R40.64] ;  /* 0x0000000428297981 */ /* 0x000ea8000c1e1900 */
[----:B------:R-:W-:-:S06]  /*4a20*/  IMAD.WIDE.U32 R44, R45, 0x4, R32 ;  /* 0x000000042d2c7825 */ /* 0x000fcc00078e0020 */
[----:B------:R-:W2:Y:S01]  /*4a30*/  LDG.E R44, desc[UR4][R44.64] ;  /* 0x000000042c2c7981 */ /* 0x000ea2000c1e1900 */
[----:B------:R-:W-:Y:S01]  /*4a40*/  IMAD.WIDE.U32 R42, R15, 0x8, R24 ;  /* 0x000000080f2a7825 */ /* 0x000fe200078e0018 */
[CC--:B--2---:R-:W-:Y:S02]  /*4a50*/  VIMNMX R47, PT, PT, R41.reuse, R44.reuse, !PT ;  /* 0x0000002c292f7248 */ /* 0x0c4fe40007fe0100 */
[----:B------:R-:W-:-:S03]  /*4a60*/  VIMNMX R49, PT, PT, R41, R44, PT ;  /* 0x0000002c29317248 */ /* 0x000fc60003fe0100 */
[----:B------:R1:W-:Y:S04]  /*4a70*/  STG.E desc[UR4][R42.64], R47 ;  /* 0x0000002f2a007986 */ /* 0x0003e8000c101904 */
[----:B------:R1:W-:Y:S04]  /*4a80*/  STG.E desc[UR4][R42.64+0x4], R49 ;  /* 0x000004312a007986 */ /* 0x0003e8000c101904 */
[----:B------:R-:W2:Y:S01]  /*4a90*/  LDG.E R46, desc[UR4][R38.64] ;  /* 0x00000004262e7981 */ /* 0x000ea2000c1e1900 */
[----:B------:R-:W-:Y:S01]  /*4aa0*/  IMAD.MOV.U32 R15, RZ, RZ, R37 ;  /* 0x000000ffff0f7224 */ /* 0x000fe200078e0025 */
[----:B--2---:R-:W-:-:S13]  /*4ab0*/  ISETP.GE.AND P0, PT, R37, R46, PT ;  /* 0x0000002e2500720c */ /* 0x004fda0003f06270 */
[----:B-1----:R-:W-:Y:S05]  /*4ac0*/  @!P0 BRA `(.L_x_233) ;  /* 0xfffffffc00688947 */ /* 0x002fea000383ffff */
[----:B------:R-:W-:Y:S05]  /*4ad0*/  BSYNC.RECONVERGENT B0 ;  /* 0x0000000000007941 */ /* 0x000fea0003800200 */
.L_x_232:
[----:B------:R-:W-:Y:S01]  /*4ae0*/  BSSY.RECONVERGENT B0, `(.L_x_231) ;  /* 0x0000029000007945 */ /* 0x000fe20003800200 */
[----:B------:R-:W-:Y:S01]  /*4af0*/  IADD3 R44, PT, PT, -R36, RZ, RZ ;  /* 0x000000ff242c7210 */ /* 0x000fe20007ffe1ff */
[----:B------:R-:W-:Y:S02]  /*4b00*/  IMAD.MOV.U32 R37, RZ, RZ, 0x1 ;  /* 0x00000001ff257424 */ /* 0x000fe400078e00ff */
[----:B------:R-:W-:-:S07]  /*4b10*/  IMAD.MOV.U32 R15, RZ, RZ, R36 ;  /* 0x000000ffff0f7224 */ /* 0x000fce00078e0024 */
.L_x_240:
[----:B------:R-:W-:-:S05]  /*4b20*/  IMAD.WIDE.U32 R42, R37, 0x4, R34 ;  /* 0x00000004252a7825 */ /* 0x000fca00078e0022 */
[----:B-1----:R-:W2:Y:S04]  /*4b30*/  LDG.E R39, desc[UR4][R42.64] ;  /* 0x000000042a277981 */ /* 0x002ea8000c1e1900 */
[----:B------:R-:W3:Y:S01]  /*4b40*/  LDG.E R41, desc[UR4][R42.64+0x4] ;  /* 0x000004042a297981 */ /* 0x000ee2000c1e1900 */
[----:B--2---:R-:W-:-:S04]  /*4b50*/  IMAD.WIDE R38, R39, 0x4, R32 ;  /* 0x0000000427267825 */ /* 0x004fc800078e0220 */
[----:B---3--:R-:W-:Y:S02]  /*4b60*/  IMAD.WIDE R40, R41, 0x4, R32 ;  /* 0x0000000429287825 */ /* 0x008fe400078e0220 */
[----:B------:R1:W2:Y:S04]  /*4b70*/  LDG.E R38, desc[UR4][R38.64] ;  /* 0x0000000426267981 */ /* 0x0002a8000c1e1900 */
[----:B------:R-:W2:Y:S01]  /*4b80*/  LDG.E R41, desc[UR4][R40.64] ;  /* 0x0000000428297981 */ /* 0x000ea2000c1e1900 */
[----:B------:R-:W-:Y:S01]  /*4b90*/  IADD3 R37, PT, PT, R37, 0x2, RZ ;  /* 0x0000000225257810 */ /* 0x000fe20007ffe0ff */
[----:B------:R-:W-:Y:S01]  /*4ba0*/  BSSY.RECONVERGENT B2, `(.L_x_234) ;  /* 0x000001b000027945 */ /* 0x000fe20003800200 */
[----:B------:R-:W-:Y:S02]  /*4bb0*/  MOV R42, R44 ;  /* 0x0000002c002a7202 */ /* 0x000fe40000000f00 */
[----:B------:R-:W-:Y:S01]  /*4bc0*/  ISETP.GE.U32.AND P1, PT, R37, R3, PT ;  /* 0x000000032500720c */ /* 0x000fe20003f26070 */
[----:B-1----:R-:W-:Y:S01]  /*4bd0*/  IMAD.MOV.U32 R39, RZ, RZ, R23 ;  /* 0x000000ffff277224 */ /* 0x002fe200078e0017 */
[----:B--2---:R-:W-:-:S02]  /*4be0*/  VIMNMX R45, PT, PT, R38, R41, !PT ;  /* 0x00000029262d7248 */ /* 0x004fc40007fe0100 */
[----:B------:R-:W-:Y:S01]  /*4bf0*/  VIMNMX R47, PT, PT, R38, R41, PT ;  /* 0x00000029262f7248 */ /* 0x000fe20003fe0100 */
[----:B------:R-:W-:-:S08]  /*4c00*/  IMAD.MOV.U32 R38, RZ, RZ, R22 ;  /* 0x000000ffff267224 */ /* 0x000fd000078e0016 */
.L_x_238:
[----:B------:R-:W2:Y:S01]  /*4c10*/  LDG.E R46, desc[UR4][R38.64+-0x4] ;  /* 0xfffffc04262e7981 */ /* 0x000ea2000c1e1900 */
[----:B------:R-:W-:Y:S01]  /*4c20*/  BSSY.RELIABLE B3, `(.L_x_235) ;  /* 0x0000008000037945 */ /* 0x000fe20003800100 */
[----:B--2---:R-:W-:-:S13]  /*4c30*/  ISETP.NE.AND P0, PT, R46, -0x63, PT ;  /* 0xffffff9d2e00780c */ /* 0x004fda0003f05270 */
[----:B------:R-:W-:Y:S05]  /*4c40*/  @!P0 BRA `(.L_x_236) ;  /* 0x0000000000148947 */ /* 0x000fea0003800000 */
[----:B------:R-:W2:Y:S02]  /*4c50*/  LDG.E R40, desc[UR4][R38.64] ;  /* 0x0000000426287981 */ /* 0x000ea4000c1e1900 */
[----:B--2---:R-:W-:-:S04]  /*4c60*/  ISETP.NE.AND P0, PT, R47, R40, PT ;  /* 0x000000282f00720c */ /* 0x004fc80003f05270 */
[----:B------:R-:W-:-:S13]  /*4c70*/  ISETP.NE.OR P0, PT, R45, R46, P0 ;  /* 0x0000002e2d00720c */ /* 0x000fda0000705670 */
[----:B------:R-:W-:Y:S05]  /*4c80*/  @!P0 BREAK.RELIABLE B3 ;  /* 0x0000000000038942 */ /* 0x000fea0003800100 */
[----:B------:R-:W-:Y:S05]  /*4c90*/  @!P0 BRA `(.L_x_237) ;  /* 0x00000000001c8947 */ /* 0x000fea0003800000 */
.L_x_236:
[----:B------:R-:W-:Y:S05]  /*4ca0*/  BSYNC.RELIABLE B3 ;  /* 0x0000000000037941 */ /* 0x000fea0003800100 */
.L_x_235:
[----:B------:R-:W-:Y:S01]  /*4cb0*/  VIADD R42, R42, 0x1 ;  /* 0x000000012a2a7836 */ /* 0x000fe20000000000 */
[----:B------:R-:W-:-:S04]  /*4cc0*/  IADD3 R38, P2, PT, R38, 0x8, RZ ;  /* 0x0000000826267810 */ /* 0x000fc80007f5e0ff */
[----:B------:R-:W-:Y:S01]  /*4cd0*/  ISETP.NE.AND P0, PT, R42, RZ, PT ;  /* 0x000000ff2a00720c */ /* 0x000fe20003f05270 */
[----:B------:R-:W-:-:S12]  /*4ce0*/  IMAD.X R39, RZ, RZ, R39, P2 ;  /* 0x000000ffff277224 */ /* 0x000fd800010e0627 */
[----:B------:R-:W-:Y:S05]  /*4cf0*/  @P0 BRA `(.L_x_238) ;  /* 0xfffffffc00c40947 */ /* 0x000fea000383ffff */
[----:B------:R-:W-:Y:S05]  /*4d00*/  BRA `(.L_x_239) ;  /* 0x0000000000107947 */ /* 0x000fea0003800000 */
.L_x_237:
[----:B------:R-:W-:Y:S01]  /*4d10*/  MOV R41, 0xffffff9d ;  /* 0xffffff9d00297802 */ /* 0x000fe20000000f00 */
[----:B------:R-:W-:-:S04]  /*4d20*/  VIADD R15, R15, 0xffffffff ;  /* 0xffffffff0f0f7836 */ /* 0x000fc80000000000 */
[----:B------:R1:W-:Y:S04]  /*4d30*/  STG.E desc[UR4][R38.64+-0x4], R41 ;  /* 0xfffffc2926007986 */ /* 0x0003e8000c101904 */
[----:B------:R1:W-:Y:S02]  /*4d40*/  STG.E desc[UR4][R38.64], R41 ;  /* 0x0000002926007986 */ /* 0x0003e4000c101904 */
.L_x_239:
[----:B------:R-:W-:Y:S05]  /*4d50*/  BSYNC.RECONVERGENT B2 ;  /* 0x0000000000027941 */ /* 0x000fea0003800200 */
.L_x_234:
[----:B------:R-:W-:Y:S05]  /*4d60*/  @!P1 BRA `(.L_x_240) ;  /* 0xfffffffc006c9947 */ /* 0x000fea000383ffff */
[----:B------:R-:W-:Y:S05]  /*4d70*/  BSYNC.RECONVERGENT B0 ;  /* 0x0000000000007941 */ /* 0x000fea0003800200 */
.L_x_231:
[----:B------:R-:W-:Y:S01]  /*4d80*/  ISETP.GE.U32.AND P1, PT, R4, 0x7, PT ;  /* 0x000000070400780c */ /* 0x000fe20003f26070 */
[----:B------:R-:W-:Y:S01]  /*4d90*/  BSSY.RECONVERGENT B0, `(.L_x_241) ;  /* 0x0000062000007945 */ /* 0x000fe20003800200 */
[----:B------:R-:W-:Y:S02]  /*4da0*/  HFMA2 R37, -RZ, RZ, 0, 1.1920928955078125e-07 ;  /* 0x00000002ff257431 */ /* 0x000fe400000001ff */
[----:B------:R-:W-:-:S09]  /*4db0*/  IMAD.IADD R15, R15, 0x1, R0 ;  /* 0x000000010f0f7824 */ /* 0x000fd200078e0200 */
[----:B------:R-:W-:Y:S05]  /*4dc0*/  @!P1 BRA `(.L_x_242) ;  /* 0x0000000400789947 */ /* 0x000fea0003800000 */
[----:B------:R-:W-:Y:S01]  /*4dd0*/  BSSY.RECONVERGENT B2, `(.L_x_243) ;  /* 0x000005c000027945 */ /* 0x000fe20003800200 */
[----:B------:R-:W-:Y:S01]  /*4de0*/  LOP3.LUT R10, R0, 0xfffffff8, RZ, 0xc0, !PT ;  /* 0xfffffff8000a7812 */ /* 0x000fe200078ec0ff */
[----:B------:R-:W-:Y:S02]  /*4df0*/  IMAD.MOV.U32 R46, RZ, RZ, RZ ;  /* 0x000000ffff2e7224 */ /* 0x000fe400078e00ff */
[----:B------:R-:W-:-:S07]  /*4e00*/  IMAD.MOV.U32 R37, RZ, RZ, 0x2 ;  /* 0x00000002ff257424 */ /* 0x000fce00078e00ff */
.L_x_244:
[----:B-1----:R-:W-:-:S05]  /*4e10*/  IMAD.WIDE.U32 R38, R37, 0x4, R34 ;  /* 0x0000000425267825 */ /* 0x002fca00078e0022 */
[----:B------:R-:W2:Y:S04]  /*4e20*/  LDG.E R43, desc[UR4][R38.64] ;  /* 0x00000004262b7981 */ /* 0x000ea8000c1e1900 */
[----:B---3--:R-:W3:Y:S01]  /*4e30*/  LDG.E R41, desc[UR4][R38.64+0x4] ;  /* 0x0000040426297981 */ /* 0x008ee2000c1e1900 */
[----:B--2---:R-:W-:-:S04]  /*4e40*/  IMAD.WIDE R42, R43, 0x4, R32 ;  /* 0x000000042b2a7825 */ /* 0x004fc800078e0220 */
[----:B---3--:R-:W-:Y:S02]  /*4e50*/  IMAD.WIDE R40, R41, 0x4, R32 ;  /* 0x0000000429287825 */ /* 0x008fe400078e0220 */
[----:B------:R-:W2:Y:S04]  /*4e60*/  LDG.E R42, desc[UR4][R42.64] ;  /* 0x000000042a2a7981 */ /* 0x000ea8000c1e1900 */
[----:B------:R1:W2:Y:S02]  /*4e70*/  LDG.E R45, desc[UR4][R40.64] ;  /* 0x00000004282d7981 */ /* 0x0002a4000c1e1900 */
[----:B-1----:R-:W-:Y:S01]  /*4e80*/  IMAD.WIDE R40, R36, 0x8, R24 ;  /* 0x0000000824287825 */ /* 0x002fe200078e0218 */
[CC--:B--2---:R-:W-:Y:S02]  /*4e90*/  VIMNMX R47, PT, PT, R42.reuse, R45.reuse, !PT ;  /* 0x0000002d2a2f7248 */ /* 0x0c4fe40007fe0100 */
[----:B------:R-:W-:-:S03]  /*4ea0*/  VIMNMX R49, PT, PT, R42, R45, PT ;  /* 0x0000002d2a317248 */ /* 0x000fc60003fe0100 */
[----:B------:R1:W-:Y:S04]  /*4eb0*/  STG.E desc[UR4][R40.64], R47 ;  /* 0x0000002f28007986 */ /* 0x0003e8000c101904 */
[----:B------:R2:W-:Y:S04]  /*4ec0*/  STG.E desc[UR4][R40.64+0x4], R49 ;  /* 0x0000043128007986 */ /* 0x0005e8000c101904 */
[----:B------:R-:W3:Y:S04]  /*4ed0*/  LDG.E R45, desc[UR4][R38.64+0x8] ;  /* 0x00000804262d7981 */ /* 0x000ee8000c1e1900 */
[----:B------:R-:W4:Y:S01]  /*4ee0*/  LDG.E R51, desc[UR4][R38.64+0xc] ;  /* 0x00000c0426337981 */ /* 0x000f22000c1e1900 */
[----:B---3--:R-:W-:-:S04]  /*4ef0*/  IMAD.WIDE R44, R45, 0x4, R32 ;  /* 0x000000042d2c7825 */ /* 0x008fc800078e0220 */
[----:B----4-:R-:W-:Y:S02]  /*4f00*/  IMAD.WIDE R42, R51, 0x4, R32 ;  /* 0x00000004332a7825 */ /* 0x010fe400078e0220 */
[----:B------:R-:W3:Y:S04]  /*4f10*/  LDG.E R44, desc[UR4][R44.64] ;  /* 0x000000042c2c7981 */ /* 0x000ee8000c1e1900 */
[----:B------:R-:W3:Y:S02]  /*4f20*/  LDG.E R43, desc[UR4][R42.64] ;  /* 0x000000042a2b7981 */ /* 0x000ee4000c1e1900 */
[CC--:B---3--:R-:W-:Y:S02]  /*4f30*/  VIMNMX R51, PT, PT, R44.reuse, R43.reuse, !PT ;  /* 0x0000002b2c337248 */ /* 0x0c8fe40007fe0100 */
[----:B------:R-:W-:-:S03]  /*4f40*/  VIMNMX R53, PT, PT, R44, R43, PT ;  /* 0x0000002b2c357248 */ /* 0x000fc60003fe0100 */
[----:B------:R-:W-:Y:S04]  /*4f50*/  STG.E desc[UR4][R40.64+0x8], R51 ;  /* 0x0000083328007986 */ /* 0x000fe8000c101904 */
[----:B------:R3:W-:Y:S04]  /*4f60*/  STG.E desc[UR4][R40.64+0xc], R53 ;  /* 0x00000c3528007986 */ /* 0x0007e8000c101904 */
[----:B-1----:R-:W4:Y:S04]  /*4f70*/  LDG.E R47, desc[UR4][R38.64+0x10] ;  /* 0x00001004262f7981 */ /* 0x002f28000c1e1900 */
[----:B--2---:R-:W2:Y:S01]  /*4f80*/  LDG.E R49, desc[UR4][R38.64+0x14] ;  /* 0x0000140426317981 */ /* 0x004ea2000c1e1900 */
[----:B----4-:R-:W-:-:S04]  /*4f90*/  IMAD.WIDE R44, R47, 0x4, R32 ;  /* 0x000000042f2c7825 */ /* 0x010fc800078e0220 */
[----:B--2---:R-:W-:Y:S01]  /*4fa0*/  IMAD.WIDE R42, R49, 0x4, R32 ;  /* 0x00000004312a7825 */ /* 0x004fe200078e0220 */
[----:B------:R-:W2:Y:S04]  /*4fb0*/  LDG.E R47, desc[UR4][R44.64] ;  /* 0x000000042c2f7981 */ /* 0x000ea8000c1e1900 */
[----:B------:R-:W2:Y:S02]  /*4fc0*/  LDG.E R48, desc[UR4][R42.64] ;  /* 0x000000042a307981 */ /* 0x000ea4000c1e1900 */
[CC--:B--2---:R-:W-:Y:S02]  /*4fd0*/  VIMNMX R49, PT, PT, R47.reuse, R48.reuse, !PT ;  /* 0x000000302f317248 */ /* 0x0c4fe40007fe0100 */
[----:B------:R-:W-:-:S03]  /*4fe0*/  VIMNMX R47, PT, PT, R47, R48, PT ;  /* 0x000000302f2f7248 */ /* 0x000fc60003fe0100 */
[----:B------:R-:W-:Y:S04]  /*4ff0*/  STG.E desc[UR4][R40.64+0x10], R49 ;  /* 0x0000103128007986 */ /* 0x000fe8000c101904 */
[----:B------:R1:W-:Y:S04]  /*5000*/  STG.E desc[UR4][R40.64+0x14], R47 ;  /* 0x0000142f28007986 */ /* 0x0003e8000c101904 */
[----:B---3--:R-:W2:Y:S04]  /*5010*/  LDG.E R53, desc[UR4][R38.64+0x1c] ;  /* 0x00001c0426357981 */ /* 0x008ea8000c1e1900 */
[----:B------:R-:W3:Y:S01]  /*5020*/  LDG.E R51, desc[UR4][R38.64+0x18] ;  /* 0x0000180426337981 */ /* 0x000ee2000c1e1900 */
[----:B--2---:R-:W-:-:S04]  /*5030*/  IMAD.WIDE R44, R53, 0x4, R32 ;  /* 0x00000004352c7825 */ /* 0x004fc800078e0220 */
[----:B---3--:R-:W-:Y:S02]  /*5040*/  IMAD.WIDE R42, R51, 0x4, R32 ;  /* 0x00000004332a7825 */ /* 0x008fe400078e0220 */
[----:B------:R-:W2:Y:S04]  /*5050*/  LDG.E R45, desc[UR4][R44.64] ;  /* 0x000000042c2d7981 */ /* 0x000ea8000c1e1900 */
[----:B------:R-:W2:Y:S02]  /*5060*/  LDG.E R48, desc[UR4][R42.64] ;  /* 0x000000042a307981 */ /* 0x000ea4000c1e1900 */
[CC--:B--2---:R-:W-:Y:S02]  /*5070*/  VIMNMX R51, PT, PT, R48.reuse, R45.reuse, !PT ;  /* 0x0000002d30337248 */ /* 0x0c4fe40007fe0100 */
[----:B------:R-:W-:-:S03]  /*5080*/  VIMNMX R53, PT, PT, R48, R45, PT ;  /* 0x0000002d30357248 */ /* 0x000fc60003fe0100 */
[----:B------:R2:W-:Y:S04]  /*5090*/  STG.E desc[UR4][R40.64+0x18], R51 ;  /* 0x0000183328007986 */ /* 0x0005e8000c101904 */
[----:B------:R3:W-:Y:S04]  /*50a0*/  STG.E desc[UR4][R40.64+0x1c], R53 ;  /* 0x00001c3528007986 */ /* 0x0007e8000c101904 */
[----:B-1----:R-:W4:Y:S04]  /*50b0*/  LDG.E R47, desc[UR4][R38.64+0x20] ;  /* 0x00002004262f7981 */ /* 0x002f28000c1e1900 */
[----:B------:R-:W5:Y:S01]  /*50c0*/  LDG.E R49, desc[UR4][R38.64+0x24] ;  /* 0x0000240426317981 */ /* 0x000f62000c1e1900 */
[----:B----4-:R-:W-:-:S04]  /*50d0*/  IMAD.WIDE R42, R47, 0x4, R32 ;  /* 0x000000042f2a7825 */ /* 0x010fc800078e0220 */
[----:B-----5:R-:W-:Y:S01]  /*50e0*/  IMAD.WIDE R44, R49, 0x4, R32 ;  /* 0x00000004312c7825 */ /* 0x020fe200078e0220 */
[----:B------:R-:W4:Y:S04]  /*50f0*/  LDG.E R47, desc[UR4][R42.64] ;  /* 0x000000042a2f7981 */ /* 0x000f28000c1e1900 */
[----:B------:R-:W4:Y:S02]  /*5100*/  LDG.E R48, desc[UR4][R44.64] ;  /* 0x000000042c307981 */ /* 0x000f24000c1e1900 */
[CC--:B----4-:R-:W-:Y:S02]  /*5110*/  VIMNMX R49, PT, PT, R47.reuse, R48.reuse, !PT ;  /* 0x000000302f317248 */ /* 0x0d0fe40007fe0100 */
[----:B------:R-:W-:-:S03]  /*5120*/  VIMNMX R47, PT, PT, R47, R48, PT ;  /* 0x000000302f2f7248 */ /* 0x000fc60003fe0100 */
[----:B------:R-:W-:Y:S04]  /*5130*/  STG.E desc[UR4][R40.64+0x20], R49 ;  /* 0x0000203128007986 */ /* 0x000fe8000c101904 */
[----:B------:R1:W-:Y:S04]  /*5140*/  STG.E desc[UR4][R40.64+0x24], R47 ;  /* 0x0000242f28007986 */ /* 0x0003e8000c101904 */
[----:B--2---:R-:W2:Y:S04]  /*5150*/  LDG.E R51, desc[UR4][R38.64+0x28] ;  /* 0x0000280426337981 */ /* 0x004ea8000c1e1900 */
[----:B---3--:R-:W3:Y:S01]  /*5160*/  LDG.E R53, desc[UR4][R38.64+0x2c] ;  /* 0x00002c0426357981 */ /* 0x008ee2000c1e1900 */
[----:B--2---:R-:W-:-:S04]  /*5170*/  IMAD.WIDE R42, R51, 0x4, R32 ;  /* 0x00000004332a7825 */ /* 0x004fc800078e0220 */
[----:B---3--:R-:W-:Y:S01]  /*5180*/  IMAD.WIDE R44, R53, 0x4, R32 ;  /* 0x00000004352c7825 */ /* 0x008fe200078e0220 */
[----:B------:R-:W2:Y:S04]  /*5190*/  LDG.E R48, desc[UR4][R42.64] ;  /* 0x000000042a307981 */ /* 0x000ea8000c1e1900 */
[----:B------:R-:W2:Y:S02]  /*51a0*/  LDG.E R51, desc[UR4][R44.64] ;  /* 0x000000042c337981 */ /* 0x000ea4000c1e1900 */
[CC--:B--2---:R-:W-:Y:S02]  /*51b0*/  VIMNMX R53, PT, PT, R48.reuse, R51.reuse, !PT ;  /* 0x0000003330357248 */ /* 0x0c4fe40007fe0100 */
[----:B------:R-:W-:-:S03]  /*51c0*/  VIMNMX R51, PT, PT, R48, R51, PT ;  /* 0x0000003330337248 */ /* 0x000fc60003fe0100 */
[----:B------:R-:W-:Y:S04]  /*51d0*/  STG.E desc[UR4][R40.64+0x28], R53 ;  /* 0x0000283528007986 */ /* 0x000fe8000c101904 */
[----:B------:R2:W-:Y:S04]  /*51e0*/  STG.E desc[UR4][R40.64+0x2c], R51 ;  /* 0x00002c3328007986 */ /* 0x0005e8000c101904 */
[----:B-1----:R-:W3:Y:S04]  /*51f0*/  LDG.E R47, desc[UR4][R38.64+0x30] ;  /* 0x00003004262f7981 */ /* 0x002ee8000c1e1900 */
[----:B------:R-:W4:Y:S01]  /*5200*/  LDG.E R49, desc[UR4][R38.64+0x34] ;  /* 0x0000340426317981 */ /* 0x000f22000c1e1900 */
[----:B---3--:R-:W-:-:S04]  /*5210*/  IMAD.WIDE R42, R47, 0x4, R32 ;  /* 0x000000042f2a7825 */ /* 0x008fc800078e0220 */
[----:B----4-:R-:W-:Y:S01]  /*5220*/  IMAD.WIDE R44, R49, 0x4, R32 ;  /* 0x00000004312c7825 */ /* 0x010fe200078e0220 */
[----:B------:R-:W3:Y:S04]  /*5230*/  LDG.E R47, desc[UR4][R42.64] ;  /* 0x000000042a2f7981 */ /* 0x000ee8000c1e1900 */
[----:B------:R-:W3:Y:S02]  /*5240*/  LDG.E R48, desc[UR4][R44.64] ;  /* 0x000000042c307981 */ /* 0x000ee4000c1e1900 */
[CC--:B---3--:R-:W-:Y:S02]  /*5250*/  VIMNMX R49, PT, PT, R47.reuse, R48.reuse, !PT ;  /* 0x000000302f317248 */ /* 0x0c8fe40007fe0100 */
[----:B------:R-:W-:-:S03]  /*5260*/  VIMNMX R47, PT, PT, R47, R48, PT ;  /* 0x000000302f2f7248 */ /* 0x000fc60003fe0100 */
[----:B------:R3:W-:Y:S04]  /*5270*/  STG.E desc[UR4][R40.64+0x30], R49 ;  /* 0x0000303128007986 */ /* 0x0007e8000c101904 */
[----:B------:R3:W-:Y:S04]  /*5280*/  STG.E desc[UR4][R40.64+0x34], R47 ;  /* 0x0000342f28007986 */ /* 0x0007e8000c101904 */
[----:B--2---:R-:W2:Y:S04]  /*5290*/  LDG.E R51, desc[UR4][R38.64+0x38] ;  /* 0x0000380426337981 */ /* 0x004ea8000c1e1900 */
[----:B------:R-:W4:Y:S01]  /*52a0*/  LDG.E R53, desc[UR4][R38.64+0x3c] ;  /* 0x00003c0426357981 */ /* 0x000f22000c1e1900 */
[----:B--2---:R-:W-:-:S04]  /*52b0*/  IMAD.WIDE R42, R51, 0x4, R32 ;  /* 0x00000004332a7825 */ /* 0x004fc800078e0220 */
[----:B----4-:R-:W-:Y:S01]  /*52c0*/  IMAD.WIDE R38, R53, 0x4, R32 ;  /* 0x0000000435267825 */ /* 0x010fe200078e0220 */
[----:B------:R-:W2:Y:S04]  /*52d0*/  LDG.E R48, desc[UR4][R42.64] ;  /* 0x000000042a307981 */ /* 0x000ea8000c1e1900 */
[----:B------:R-:W2:Y:S01]  /*52e0*/  LDG.E R51, desc[UR4][R38.64] ;  /* 0x0000000426337981 */ /* 0x000ea2000c1e1900 */
[----:B------:R-:W-:-:S04]  /*52f0*/  IADD3 R46, PT, PT, R46, 0x8, RZ ;  /* 0x000000082e2e7810 */ /* 0x000fc80007ffe0ff */
[----:B------:R-:W-:Y:S01]  /*5300*/  ISETP.NE.AND P0, PT, R46, R10, PT ;  /* 0x0000000a2e00720c */ /* 0x000fe20003f05270 */
[----:B------:R-:W-:Y:S01]  /*5310*/  IMAD.MOV.U32 R44, RZ, RZ, R36 ;  /* 0x000000ffff2c7224 */ /* 0x000fe200078e0024 */
[----:B------:R-:W-:Y:S01]  /*5320*/  IADD3 R36, PT, PT, R36, 0x8, RZ ;  /* 0x0000000824247810 */ /* 0x000fe20007ffe0ff */
[----:B------:R-:W-:Y:S01]  /*5330*/  VIADD R37, R37, 0x10 ;  /* 0x0000001025257836 */ /* 0x000fe20000000000 */
[CC--:B--2---:R-:W-:Y:S02]  /*5340*/  VIMNMX R45, PT, PT, R48.reuse, R51.reuse, !PT ;  /* 0x00000033302d7248 */ /* 0x0c4fe40007fe0100 */
[----:B------:R-:W-:-:S03]  /*5350*/  VIMNMX R51, PT, PT, R48, R51, PT ;  /* 0x0000003330337248 */ /* 0x000fc60003fe0100 */
[----:B------:R3:W-:Y:S04]  /*5360*/  STG.E desc[UR4][R40.64+0x38], R45 ;  /* 0x0000382d28007986 */ /* 0x0007e8000c101904 */
[----:B------:R3:W-:Y:S01]  /*5370*/  STG.E desc[UR4][R40.64+0x3c], R51 ;  /* 0x00003c3328007986 */ /* 0x0007e2000c101904 */
[----:B------:R-:W-:Y:S05]  /*5380*/  @P0 BRA `(.L_x_244) ;  /* 0xfffffff800a00947 */ /* 0x000fea000383ffff */
[----:B------:R-:W-:Y:S05]  /*5390*/  BSYNC.RECONVERGENT B2 ;  /* 0x0000000000027941 */ /* 0x000fea0003800200 */
.L_x_243:
[----:B------:R-:W-:-:S07]  /*53a0*/  VIADD R10, R44, 0x7 ;  /* 0x000000072c0a7836 */ /* 0x000fce0000000000 */
.L_x_242:
[----:B------:R-:W-:Y:S05]  /*53b0*/  BSYNC.RECONVERGENT B0 ;  /* 0x0000000000007941 */ /* 0x000fea0003800200 */
.L_x_241:
[----:B------:R-:W-:Y:S01]  /*53c0*/  LOP3.LUT P2, RZ, R0, 0x7, RZ, 0xc0, !PT ;  /* 0x0000000700ff7812 */ /* 0x000fe2000784c0ff */
[----:B------:R-:W-:-:S12]  /*53d0*/  BSSY.RECONVERGENT B0, `(.L_x_245) ;  /* 0x0000065000007945 */ /* 0x000fd80003800200 */
[----:B------:R-:W-:Y:S05]  /*53e0*/  @!P2 BRA `(.L_x_246) ;  /* 0x00000004008ca947 */ /* 0x000fea0003800000 */
[----:B------:R-:W-:Y:S01]  /*53f0*/  ISETP.GE.U32.AND P0, PT, R14, 0x3, PT ;  /* 0x000000030e00780c */ /* 0x000fe20003f06070 */
[----:B------:R-:W-:Y:S01]  /*5400*/  BSSY.RECONVERGENT B2, `(.L_x_247) ;  /* 0x0000030000027945 */ /* 0x000fe20003800200 */
[----:B------:R-:W-:-:S11]  /*5410*/  LOP3.LUT P3, RZ, R13, 0x3, RZ, 0xc0, !PT ;  /* 0x000000030dff7812 */ /* 0x000fd6000786c0ff */
[----:B------:R-:W-:Y:S05]  /*5420*/  @!P0 BRA `(.L_x_248) ;  /* 0x0000000000b48947 */ /* 0x000fea0003800000 */
[----:B-1----:R-:W-:-:S05]  /*5430*/  IMAD.WIDE.U32 R38, R37, 0x4, R34 ;  /* 0x0000000425267825 */ /* 0x002fca00078e0022 */
[----:B---3--:R-:W2:Y:S04]  /*5440*/  LDG.E R47, desc[UR4][R38.64] ;  /* 0x00000004262f7981 */ /* 0x008ea8000c1e1900 */
[----:B------:R-:W3:Y:S01]  /*5450*/  LDG.E R49, desc[UR4][R38.64+0x4] ;  /* 0x0000040426317981 */ /* 0x000ee2000c1e1900 */
[----:B--2---:R-:W-:-:S04]  /*5460*/  IMAD.WIDE R46, R47, 0x4, R32 ;  /* 0x000000042f2e7825 */ /* 0x004fc800078e0220 */
[----:B---3--:R-:W-:Y:S02]  /*5470*/  IMAD.WIDE R48, R49, 0x4, R32 ;  /* 0x0000000431307825 */ /* 0x008fe400078e0220 */
[----:B------:R-:W2:Y:S04]  /*5480*/  LDG.E R46, desc[UR4][R46.64] ;  /* 0x000000042e2e7981 */ /* 0x000ea8000c1e1900 */
[----:B------:R-:W2:Y:S01]  /*5490*/  LDG.E R49, desc[UR4][R48.64] ;  /* 0x0000000430317981 */ /* 0x000ea2000c1e1900 */
[----:B------:R-:W-:Y:S01]  /*54a0*/  IMAD.WIDE R40, R36, 0x8, R24 ;  /* 0x0000000824287825 */ /* 0x000fe200078e0218 */
        /* <DEDUP_REMOVED lines=12> */
[----:B------:R4:W-:Y:S04]  /*5570*/  STG.E desc[UR4][R40.64+0x8], R55 ;  /* 0x0000083728007986 */ /* 0x0009e8000c101904 */
[----:B------:R4:W-:Y:S04]  /*5580*/  STG.E desc[UR4][R40.64+0xc], R57 ;  /* 0x00000c3928007986 */ /* 0x0009e8000c101904 */
[----:B------:R-:W3:Y:S04]  /*5590*/  LDG.E R49, desc[UR4][R38.64+0x10] ;  /* 0x0000100426317981 */ /* 0x000ee8000c1e1900 */
[----:B------:R-:W5:Y:S01]  /*55a0*/  LDG.E R47, desc[UR4][R38.64+0x14] ;  /* 0x00001404262f7981 */ /* 0x000f62000c1e1900 */
[----:B---3--:R-:W-:-:S04]  /*55b0*/  IMAD.WIDE R48, R49, 0x4, R32 ;  /* 0x0000000431307825 */ /* 0x008fc800078e0220 */
[----:B-----5:R-:W-:Y:S02]  /*55c0*/  IMAD.WIDE R46, R47, 0x4, R32 ;  /* 0x000000042f2e7825 */ /* 0x020fe400078e0220 */
[----:B------:R-:W1:Y:S04]  /*55d0*/  LDG.E R48, desc[UR4][R48.64] ;  /* 0x0000000430307981 */ /* 0x000e68000c1e1900 */
[----:B------:R-:W1:Y:S02]  /*55e0*/  LDG.E R47, desc[UR4][R46.64] ;  /* 0x000000042e2f7981 */ /* 0x000e64000c1e1900 */
[CC--:B-1----:R-:W-:Y:S02]  /*55f0*/  VIMNMX R51, PT, PT, R48.reuse, R47.reuse, !PT ;  /* 0x0000002f30337248 */ /* 0x0c2fe40007fe0100 */
[----:B--2---:R-:W-:-:S03]  /*5600*/  VIMNMX R53, PT, PT, R48, R47, PT ;  /* 0x0000002f30357248 */ /* 0x004fc60003fe0100 */
[----:B------:R4:W-:Y:S04]  /*5610*/  STG.E desc[UR4][R40.64+0x10], R51 ;  /* 0x0000103328007986 */ /* 0x0009e8000c101904 */
[----:B------:R4:W-:Y:S04]  /*5620*/  STG.E desc[UR4][R40.64+0x14], R53 ;  /* 0x0000143528007986 */ /* 0x0009e8000c101904 */
[----:B------:R-:W2:Y:S04]  /*5630*/  LDG.E R43, desc[UR4][R38.64+0x18] ;  /* 0x00001804262b7981 */ /* 0x000ea8000c1e1900 */
[----:B------:R-:W3:Y:S01]  /*5640*/  LDG.E R45, desc[UR4][R38.64+0x1c] ;  /* 0x00001c04262d7981 */ /* 0x000ee2000c1e1900 */
[----:B--2---:R-:W-:-:S04]  /*5650*/  IMAD.WIDE R42, R43, 0x4, R32 ;  /* 0x000000042b2a7825 */ /* 0x004fc800078e0220 */
[----:B---3--:R-:W-:Y:S02]  /*5660*/  IMAD.WIDE R44, R45, 0x4, R32 ;  /* 0x000000042d2c7825 */ /* 0x008fe400078e0220 */
[----:B------:R-:W2:Y:S04]  /*5670*/  LDG.E R42, desc[UR4][R42.64] ;  /* 0x000000042a2a7981 */ /* 0x000ea8000c1e1900 */
[----:B------:R-:W2:Y:S01]  /*5680*/  LDG.E R45, desc[UR4][R44.64] ;  /* 0x000000042c2d7981 */ /* 0x000ea2000c1e1900 */
[C---:B------:R-:W-:Y:S01]  /*5690*/  VIADD R10, R36.reuse, 0x3 ;  /* 0x00000003240a7836 */ /* 0x040fe20000000000 */
[----:B------:R-:W-:Y:S01]  /*56a0*/  IADD3 R37, PT, PT, R37, 0x8, RZ ;  /* 0x0000000825257810 */ /* 0x000fe20007ffe0ff */
[----:B------:R-:W-:Y:S01]  /*56b0*/  VIADD R36, R36, 0x4 ;  /* 0x0000000424247836 */ /* 0x000fe20000000000 */
[----:B--2---:R-:W-:-:S02]  /*56c0*/  VIMNMX R47, PT, PT, R42, R45, !PT ;  /* 0x0000002d2a2f7248 */ /* 0x004fc40007fe0100 */
[----:B------:R-:W-:-:S03]  /*56d0*/  VIMNMX R49, PT, PT, R42, R45, PT ;  /* 0x0000002d2a317248 */ /* 0x000fc60003fe0100 */
[----:B------:R4:W-:Y:S04]  /*56e0*/  STG.E desc[UR4][R40.64+0x18], R47 ;  /* 0x0000182f28007986 */ /* 0x0009e8000c101904 */
[----:B------:R4:W-:Y:S02]  /*56f0*/  STG.E desc[UR4][R40.64+0x1c], R49 ;  /* 0x00001c3128007986 */ /* 0x0009e4000c101904 */
.L_x_248:
[----:B------:R-:W-:Y:S05]  /*5700*/  BSYNC.RECONVERGENT B2 ;  /* 0x0000000000027941 */ /* 0x000fea0003800200 */
.L_x_247:
[----:B------:R-:W-:Y:S05]  /*5710*/  @!P3 BRA `(.L_x_246) ;  /* 0x0000000000c0b947 */ /* 0x000fea0003800000 */
[C---:B-1----:R-:W-:Y:S01]  /*5720*/  LOP3.LUT R38, R6.reuse, 0x3, RZ, 0xc0, !PT ;  /* 0x0000000306267812 */ /* 0x042fe200078ec0ff */
[----:B------:R-:W-:Y:S01]  /*5730*/  BSSY.RECONVERGENT B2, `(.L_x_249) ;  /* 0x000001e000027945 */ /* 0x000fe20003800200 */
[----:B------:R-:W-:Y:S02]  /*5740*/  LOP3.LUT R39, R6, 0x1, RZ, 0xc0, !PT ;  /* 0x0000000106277812 */ /* 0x000fe400078ec0ff */
[----:B------:R-:W-:Y:S02]  /*5750*/  ISETP.NE.AND P0, PT, R38, 0x3, PT ;  /* 0x000000032600780c */ /* 0x000fe40003f05270 */
[----:B------:R-:W-:-:S11]  /*5760*/  ISETP.NE.U32.AND P3, PT, R39, 0x1, PT ;  /* 0x000000012700780c */ /* 0x000fd60003f65070 */
[----:B------:R-:W-:Y:S05]  /*5770*/  @!P0 BRA `(.L_x_250) ;  /* 0x0000000000648947 */ /* 0x000fea0003800000 */
[----:B------:R-:W-:-:S05]  /*5780*/  IMAD.WIDE.U32 R38, R37, 0x4, R34 ;  /* 0x0000000425267825 */ /* 0x000fca00078e0022 */
[----:B------:R-:W2:Y:S04]  /*5790*/  LDG.E R43, desc[UR4][R38.64] ;  /* 0x00000004262b7981 */ /* 0x000ea8000c1e1900 */
[----:B---3--:R-:W3:Y:S01]  /*57a0*/  LDG.E R45, desc[UR4][R38.64+0x4] ;  /* 0x00000404262d7981 */ /* 0x008ee2000c1e1900 */
[----:B--2---:R-:W-:-:S04]  /*57b0*/  IMAD.WIDE R42, R43, 0x4, R32 ;  /* 0x000000042b2a7825 */ /* 0x004fc800078e0220 */
[----:B---3--:R-:W-:Y:S02]  /*57c0*/  IMAD.WIDE R44, R45, 0x4, R32 ;  /* 0x000000042d2c7825 */ /* 0x008fe400078e0220 */
[----:B------:R-:W2:Y:S04]  /*57d0*/  LDG.E R42, desc[UR4][R42.64] ;  /* 0x000000042a2a7981 */ /* 0x000ea8000c1e1900 */
[----:B------:R-:W2:Y:S01]  /*57e0*/  LDG.E R45, desc[UR4][R44.64] ;  /* 0x000000042c2d7981 */ /* 0x000ea2000c1e1900 */
[----:B----4-:R-:W-:Y:S01]  /*57f0*/  IMAD.WIDE R40, R36, 0x8, R24 ;  /* 0x0000000824287825 */ /* 0x010fe200078e0218 */
[CC--:B--2---:R-:W-:Y:S02]  /*5800*/  VIMNMX R51, PT, PT, R42.reuse, R45.reuse, !PT ;  /* 0x0000002d2a337248 */ /* 0x0c4fe40007fe0100 */
[----:B------:R-:W-:-:S03]  /*5810*/  VIMNMX R53, PT, PT, R42, R45, PT ;  /* 0x0000002d2a357248 */ /* 0x000fc60003fe0100 */
        /* <DEDUP_REMOVED lines=15> */
.L_x_250:
[----:B------:R-:W-:Y:S05]  /*5910*/  BSYNC.RECONVERGENT B2 ;  /* 0x0000000000027941 */ /* 0x000fea0003800200 */
.L_x_249:
[----:B------:R-:W-:Y:S05]  /*5920*/  @P3 BRA `(.L_x_246) ;  /* 0x00000000003c3947 */ /* 0x000fea0003800000 */
[----:B------:R-:W-:-:S05]  /*5930*/  IMAD.WIDE.U32 R38, R37, 0x4, R34 ;  /* 0x0000000425267825 */ /* 0x000fca00078e0022 */
[----:B-1-34-:R-:W2:Y:S04]  /*5940*/  LDG.E R41, desc[UR4][R38.64] ;  /* 0x0000000426297981 */ /* 0x01aea8000c1e1900 */
[----:B------:R-:W3:Y:S01]  /*5950*/  LDG.E R43, desc[UR4][R38.64+0x4] ;  /* 0x00000404262b7981 */ /* 0x000ee2000c1e1900 */
[----:B--2---:R-:W-:-:S04]  /*5960*/  IMAD.WIDE R40, R41, 0x4, R32 ;  /* 0x0000000429287825 */ /* 0x004fc800078e0220 */
[----:B---3--:R-:W-:Y:S02]  /*5970*/  IMAD.WIDE R42, R43, 0x4, R32 ;  /* 0x000000042b2a7825 */ /* 0x008fe400078e0220 */
[----:B------:R-:W2:Y:S04]  /*5980*/  LDG.E R40, desc[UR4][R40.64] ;  /* 0x0000000428287981 */ /* 0x000ea8000c1e1900 */
[----:B------:R-:W2:Y:S01]  /*5990*/  LDG.E R43, desc[UR4][R42.64] ;  /* 0x000000042a2b7981 */ /* 0x000ea2000c1e1900 */
[----:B------:R-:W-:Y:S01]  /*59a0*/  IMAD.WIDE R44, R36, 0x8, R24 ;  /* 0x00000008242c7825 */ /* 0x000fe200078e0218 */
[----:B------:R-:W-:-:S03]  /*59b0*/  MOV R10, R36 ;  /* 0x00000024000a7202 */ /* 0x000fc60000000f00 */
[----:B------:R-:W-:-:S04]  /*59c0*/  VIADD R46, R36, 0x1 ;  /* 0x00000001242e7836 */ /* 0x000fc80000000000 */
[----:B------:R-:W-:Y:S01]  /*59d0*/  IMAD.MOV.U32 R36, RZ, RZ, R46 ;  /* 0x000000ffff247224 */ /* 0x000fe200078e002e */
[CC--:B--2---:R-:W-:Y:S02]  /*59e0*/  VIMNMX R37, PT, PT, R40.reuse, R43.reuse, !PT ;  /* 0x0000002b28257248 */ /* 0x0c4fe40007fe0100 */
[----:B------:R-:W-:-:S03]  /*59f0*/  VIMNMX R47, PT, PT, R40, R43, PT ;  /* 0x0000002b282f7248 */ /* 0x000fc60003fe0100 */
[----:B------:R2:W-:Y:S04]  /*5a00*/  STG.E desc[UR4][R44.64], R37 ;  /* 0x000000252c007986 */ /* 0x0005e8000c101904 */
[----:B------:R2:W-:Y:S02]  /*5a10*/  STG.E desc[UR4][R44.64+0x4], R47 ;  /* 0x0000042f2c007986 */ /* 0x0005e4000c101904 */
.L_x_246:
[----:B------:R-:W-:Y:S05]  /*5a20*/  BSYNC.RECONVERGENT B0 ;  /* 0x0000000000007941 */ /* 0x000fea0003800200 */
.L_x_245:
[----:B------:R-:W-:Y:S01]  /*5a30*/  ISETP.GE.AND P3, PT, R10, RZ, PT ;  /* 0x000000ff0a00720c */ /* 0x000fe20003f66270 */
[----:B------:R-:W-:Y:S01]  /*5a40*/  BSSY.RECONVERGENT B0, `(.L_x_251) ;  /* 0x0000010000007945 */ /* 0x000fe20003800200 */
[----:B-1-34-:R-:W-:Y:S02]  /*5a50*/  HFMA2 R41, -RZ, RZ, 0, 0 ;  /* 0x00000000ff297431 */ /* 0x01afe400000001ff */
[----:B--2---:R-:W-:-:S09]  /*5a60*/  IMAD.MOV.U32 R37, RZ, RZ, -0x1 ;  /* 0xffffffffff257424 */ /* 0x004fd200078e00ff */
[----:B------:R-:W-:Y:S05]  /*5a70*/  @!P3 BRA `(.L_x_252) ;  /* 0x000000000030b947 */ /* 0x000fea0003800000 */
[----:B------:R-:W-:-:S07]  /*5a80*/  IMAD.MOV.U32 R41, RZ, RZ, RZ ;  /* 0x000000ffff297224 */ /* 0x000fce00078e00ff */
.L_x_254:
[----:B------:R-:W-:-:S05]  /*5a90*/  IMAD.WIDE.U32 R38, R41, 0x8, R24 ;  /* 0x0000000829267825 */ /* 0x000fca00078e0018 */
[----:B------:R-:W2:Y:S02]  /*5aa0*/  LDG.E R43, desc[UR4][R38.64] ;  /* 0x00000004262b7981 */ /* 0x000ea4000c1e1900 */
[----:B--2---:R-:W-:-:S13]  /*5ab0*/  ISETP.NE.AND P0, PT, R43, -0x63, PT ;  /* 0xffffff9d2b00780c */ /* 0x004fda0003f05270 */
[----:B------:R-:W-:Y:S05]  /*5ac0*/  @P0 BRA `(.L_x_253) ;  /* 0x0000000000100947 */ /* 0x000fea0003800000 */
[C---:B------:R-:W-:Y:S01]  /*5ad0*/  ISETP.GE.AND P0, PT, R41.reuse, R10, PT ;  /* 0x0000000a2900720c */ /* 0x040fe20003f06270 */
[----:B------:R-:W-:-:S12]  /*5ae0*/  VIADD R41, R41, 0x1 ;  /* 0x0000000129297836 */ /* 0x000fd80000000000 */
[----:B------:R-:W-:Y:S05]  /*5af0*/  @!P0 BRA `(.L_x_254) ;  /* 0xfffffffc00e48947 */ /* 0x000fea000383ffff */
[----:B------:R-:W-:Y:S05]  /*5b00*/  BRA `(.L_x_252) ;  /* 0x00000000000c7947 */ /* 0x000fea0003800000 */
.L_x_253:
[----:B------:R1:W-:Y:S04]  /*5b10*/  STG.E desc[UR4][R28.64], R43 ;  /* 0x0000002b1c007986 */ /* 0x0003e8000c101904 */
[----:B------:R-:W2:Y:S04]  /*5b20*/  LDG.E R37, desc[UR4][R38.64+0x4] ;  /* 0x0000040426257981 */ /* 0x000ea8000c1e1900 */
[----:B--2---:R1:W-:Y:S02]  /*5b30*/  STG.E desc[UR4][R28.64+0x4], R37 ;  /* 0x000004251c007986 */ /* 0x0043e4000c101904 */
.L_x_252:
[----:B------:R-:W-:Y:S05]  /*5b40*/  BSYNC.RECONVERGENT B0 ;  /* 0x0000000000007941 */ /* 0x000fea0003800200 */
.L_x_251:
[----:B------:R-:W-:Y:S01]  /*5b50*/  IMAD.WIDE.U32 R38, R41, 0x8, R24 ;  /* 0x0000000829267825 */ /* 0x000fe200078e0018 */
[----:B------:R-:W-:Y:S01]  /*5b60*/  MOV R41, 0xffffff9d ;  /* 0xffffff9d00297802 */ /* 0x000fe20000000f00 */
[----:B------:R-:W-:Y:S04]  /*5b70*/  BSSY.RECONVERGENT B0, `(.L_x_255) ;  /* 0x000003f000007945 */ /* 0x000fe80003800200 */
[----:B------:R2:W-:Y:S04]  /*5b80*/  STG.E desc[UR4][R38.64], R41 ;  /* 0x0000002926007986 */ /* 0x0005e8000c101904 */
[----:B------:R2:W-:Y:S01]  /*5b90*/  STG.E desc[UR4][R38.64+0x4], R41 ;  /* 0x0000042926007986 */ /* 0x0005e2000c101904 */
[----:B------:R-:W-:Y:S05]  /*5ba0*/  @!P3 BRA `(.L_x_256) ;  /* 0x0000000000a8b947 */ /* 0x000fea0003800000 */
[----:B--2---:R-:W-:Y:S01]  /*5bb0*/  IMAD.MOV.U32 R38, RZ, RZ, 0x1 ;  /* 0x00000001ff267424 */ /* 0x004fe200078e00ff */
[----:B------:R-:W-:Y:S01]  /*5bc0*/  BSSY.RECONVERGENT B2, `(.L_x_257) ;  /* 0x0000027000027945 */ /* 0x000fe20003800200 */
[----:B------:R-:W-:-:S03]  /*5bd0*/  IMAD.MOV.U32 R41, RZ, RZ, 0x2 ;  /* 0x00000002ff297424 */ /* 0x000fc600078e00ff */
[----:B------:R-:W-:-:S04]  /*5be0*/  VIADDMNMX R38, R15, -R38, 0x1, !PT ;  /* 0x000000010f267446 */ /* 0x000fc80007800926 */
[----:B------:R-:W-:-:S07]  /*5bf0*/  IADD3 R42, PT, PT, R38, 0x1, RZ ;  /* 0x00000001262a7810 */ /* 0x000fce0007ffe0ff */
.L_x_265:
[----:B------:R-:W-:Y:S01]  /*5c00*/  BSSY.RECONVERGENT B3, `(.L_x_258) ;  /* 0x0000015000037945 */ /* 0x000fe20003800200 */
[----:B-12---:R-:W-:-:S07]  /*5c10*/  IMAD.MOV.U32 R43, RZ, RZ, RZ ;  /* 0x000000ffff2b7224 */ /* 0x006fce00078e00ff */
.L_x_263:
[----:B------:R-:W-:-:S05]  /*5c20*/  IMAD.WIDE.U32 R38, R43, 0x8, R24 ;  /* 0x000000082b267825 */ /* 0x000fca00078e0018 */
[----:B------:R-:W2:Y:S02]  /*5c30*/  LDG.E R40, desc[UR4][R38.64] ;  /* 0x0000000426287981 */ /* 0x000ea4000c1e1900 */
[----:B--2---:R-:W-:-:S04]  /*5c40*/  ISETP.NE.AND P0, PT, R40, R37, PT ;  /* 0x000000252800720c */ /* 0x004fc80003f05270 */
[----:B------:R-:W-:-:S13]  /*5c50*/  ISETP.EQ.OR P0, PT, R40, -0x63, P0 ;  /* 0xffffff9d2800780c */ /* 0x000fda0000702670 */
[----:B------:R-:W-:Y:S05]  /*5c60*/  @!P0 BRA `(.L_x_259) ;  /* 0x0000000000348947 */ /* 0x000fea0003800000 */
[----:B------:R-:W-:Y:S01]  /*5c70*/  ISETP.NE.AND P0, PT, R40, -0x63, PT ;  /* 0xffffff9d2800780c */ /* 0x000fe20003f05270 */
[----:B------:R-:W-:-:S12]  /*5c80*/  BSSY.RELIABLE B4, `(.L_x_260) ;  /* 0x0000006000047945 */ /* 0x000fd80003800100 */
[----:B------:R-:W-:Y:S05]  /*5c90*/  @!P0 BRA `(.L_x_261) ;  /* 0x0000000000108947 */ /* 0x000fea0003800000 */
[----:B------:R-:W2:Y:S02]  /*5ca0*/  LDG.E R38, desc[UR4][R38.64+0x4] ;  /* 0x0000040426267981 */ /* 0x000ea4000c1e1900 */
[----:B--2---:R-:W-:-:S13]  /*5cb0*/  ISETP.NE.AND P0, PT, R38, R37, PT ;  /* 0x000000252600720c */ /* 0x004fda0003f05270 */
[----:B------:R-:W-:Y:S05]  /*5cc0*/  @!P0 BREAK.RELIABLE B4 ;  /* 0x0000000000048942 */ /* 0x000fea0003800100 */
[----:B------:R-:W-:Y:S05]  /*5cd0*/  @!P0 BRA `(.L_x_262) ;  /* 0x00000000001c8947 */ /* 0x000fea0003800000 */
.L_x_261:
[----:B------:R-:W-:Y:S05]  /*5ce0*/  BSYNC.RELIABLE B4 ;  /* 0x0000000000047941 */ /* 0x000fea0003800100 */
.L_x_260:
[C---:B------:R-:W-:Y:S01]  /*5cf0*/  ISETP.GE.AND P0, PT, R43.reuse, R10, PT ;  /* 0x0000000a2b00720c */ /* 0x040fe20003f06270 */
[----:B------:R-:W-:-:S12]  /*5d00*/  VIADD R43, R43, 0x1 ;  /* 0x000000012b2b7836 */ /* 0x000fd80000000000 */
[----:B------:R-:W-:Y:S05]  /*5d10*/  @!P0 BRA `(.L_x_263) ;  /* 0xfffffffc00c08947 */ /* 0x000fea000383ffff */
[----:B------:R-:W-:Y:S01]  /*5d20*/  MOV R40, R37 ;  /* 0x0000002500287202 */ /* 0x000fe20000000f00 */
[----:B------:R-:W-:Y:S06]  /*5d30*/  BRA `(.L_x_262) ;  /* 0x0000000000047947 */ /* 0x000fec0003800000 */
.L_x_259:
[----:B------:R1:W5:Y:S02]  /*5d40*/  LDG.E R40, desc[UR4][R38.64+0x4] ;  /* 0x0000040426287981 */ /* 0x000364000c1e1900 */
.L_x_262:
[----:B------:R-:W-:Y:S05]  /*5d50*/  BSYNC.RECONVERGENT B3 ;  /* 0x0000000000037941 */ /* 0x000fea0003800200 */
.L_x_258:
[----:B------:R-:W-:-:S13]  /*5d60*/  ISETP.NE.AND P0, PT, R43, R36, PT ;  /* 0x000000242b00720c */ /* 0x000fda0003f05270 */
[----:B------:R-:W-:Y:S05]  /*5d70*/  @!P0 BRA `(.L_x_264) ;  /* 0x00000000002c8947 */ /* 0x000fea0003800000 */
[----:B-1----:R-:W-:Y:S01]  /*5d80*/  IMAD.WIDE.U32 R38, R43, 0x8, R24 ;  /* 0x000000082b267825 */ /* 0x002fe200078e0018 */
[----:B------:R-:W-:-:S03]  /*5d90*/  ISETP.NE.AND P0, PT, R41, R42, PT ;  /* 0x0000002a2900720c */ /* 0x000fc60003f05270 */
[----:B------:R-:W-:-:S05]  /*5da0*/  IMAD.MOV.U32 R37, RZ, RZ, -0x63 ;  /* 0xffffff9dff257424 */ /* 0x000fca00078e00ff */
[----:B------:R2:W-:Y:S04]  /*5db0*/  STG.E desc[UR4][R38.64], R37 ;  /* 0x0000002526007986 */ /* 0x0005e8000c101904 */
[----:B------:R2:W-:Y:S01]  /*5dc0*/  STG.E desc[UR4][R38.64+0x4], R37 ;  /* 0x0000042526007986 */ /* 0x0005e2000c101904 */
[----:B------:R-:W-:Y:S05]  /*5dd0*/  @!P0 BRA `(.L_x_264) ;  /* 0x0000000000148947 */ /* 0x000fea0003800000 */
[C---:B--2---:R-:W-:Y:S01]  /*5de0*/  IMAD.WIDE.U32 R38, R41.reuse, 0x4, R28 ;  /* 0x0000000429267825 */ /* 0x044fe200078e001c */
[----:B------:R-:W-:-:S03]  /*5df0*/  IADD3 R41, PT, PT, R41, 0x1, RZ ;  /* 0x0000000129297810 */ /* 0x000fc60007ffe0ff */
[----:B-----5:R-:W-:Y:S01]  /*5e00*/  IMAD.MOV.U32 R37, RZ, RZ, R40 ;  /* 0x000000ffff257224 */ /* 0x020fe200078e0028 */
[----:B------:R2:W-:Y:S01]  /*5e10*/  STG.E desc[UR4][R38.64], R40 ;  /* 0x0000002826007986 */ /* 0x0005e2000c101904 */
[----:B------:R-:W-:Y:S05]  /*5e20*/  BRA `(.L_x_265) ;  /* 0xfffffffc00747947 */ /* 0x000fea000383ffff */
.L_x_264:
[----:B------:R-:W-:Y:S05]  /*5e30*/  BSYNC.RECONVERGENT B2 ;  /* 0x0000000000027941 */ /* 0x000fea0003800200 */
.L_x_257:
[----:B------:R-:W-:Y:S05]  /*5e40*/  BRA `(.L_x_266) ;  /* 0x0000000000447947 */ /* 0x000fea0003800000 */
.L_x_256:
[----:B------:R-:W-:-:S13]  /*5e50*/  ISETP.NE.AND P0, PT, R36, RZ, PT ;  /* 0x000000ff2400720c */ /* 0x000fda0003f05270 */
[----:B------:R-:W-:Y:S05]  /*5e60*/  @!P0 BRA `(.L_x_266) ;  /* 0x00000000003c8947 */ /* 0x000fea0003800000 */
[----:B------:R-:W-:Y:S01]  /*5e70*/  IMAD.MOV.U32 R36, RZ, RZ, 0x1 ;  /* 0x00000001ff247424 */ /* 0x000fe200078e00ff */
[----:B------:R-:W-:Y:S01]  /*5e80*/  BSSY.RECONVERGENT B2, `(.L_x_266) ;  /* 0x000000d000027945 */ /* 0x000fe20003800200 */
[----:B--2---:R-:W-:Y:S01]  /*5e90*/  IMAD.MOV.U32 R41, RZ, RZ, 0x2 ;  /* 0x00000002ff297424 */ /* 0x004fe200078e00ff */
[----:B-1----:R-:W-:Y:S02]  /*5ea0*/  MOV R43, 0xffffff9d ;  /* 0xffffff9d002b7802 */ /* 0x002fe40000000f00 */
[----:B------:R-:W-:-:S05]  /*5eb0*/  VIADDMNMX R36, R15, -R36, 0x1, !PT ;  /* 0x000000010f247446 */ /* 0x000fca0007800924 */
[----:B------:R-:W-:-:S07]  /*5ec0*/  VIADD R36, R36, 0x1 ;  /* 0x0000000124247836 */ /* 0x000fce0000000000 */
.L_x_268:
[----:B-1----:R1:W-:Y:S01]  /*5ed0*/  STG.E desc[UR4][R24.64], R43 ;  /* 0x0000002b18007986 */ /* 0x0023e2000c101904 */
[----:B------:R-:W-:-:S03]  /*5ee0*/  ISETP.NE.AND P0, PT, R41, R36, PT ;  /* 0x000000242900720c */ /* 0x000fc60003f05270 */
[----:B------:R1:W-:Y:S10]  /*5ef0*/  STG.E desc[UR4][R24.64+0x4], R43 ;  /* 0x0000042b18007986 */ /* 0x0003f4000c101904 */
[----:B--2---:R-:W-:Y:S05]  /*5f00*/  @!P0 BRA `(.L_x_267) ;  /* 0x0000000000108947 */ /* 0x004fea0003800000 */
[----:B------:R-:W-:-:S04]  /*5f10*/  IMAD.WIDE.U32 R38, R41, 0x4, R28 ;  /* 0x0000000429267825 */ /* 0x000fc800078e001c */
[----:B------:R-:W-:Y:S01]  /*5f20*/  VIADD R41, R41, 0x1 ;  /* 0x0000000129297836 */ /* 0x000fe20000000000 */
[----:B------:R2:W-:Y:S01]  /*5f30*/  STG.E desc[UR4][R38.64], R37 ;  /* 0x0000002526007986 */ /* 0x0005e2000c101904 */
[----:B------:R-:W-:Y:S05]  /*5f40*/  BRA `(.L_x_268) ;  /* 0xfffffffc00e07947 */ /* 0x000fea000383ffff */
.L_x_267:
[----:B------:R-:W-:Y:S05]  /*5f50*/  BSYNC.RECONVERGENT B2 ;  /* 0x0000000000027941 */ /* 0x000fea0003800200 */
.L_x_266:
[----:B------:R-:W-:Y:S05]  /*5f60*/  BSYNC.RECONVERGENT B0 ;  /* 0x0000000000007941 */ /* 0x000fea0003800200 */
.L_x_255:
[----:B-12---:R-:W1:Y:S01]  /*5f70*/  LDC.64 R36, c[0x0][0x3b0] ;  /* 0x0000ec00ff247b82 */ /* 0x006e620000000a00 */
[----:B------:R2:W-:Y:S04]  /*5f80*/  STG.E desc[UR4][R26.64], R15 ;  /* 0x0000000f1a007986 */ /* 0x0005e8000c101904 */
[----:B-1----:R-:W3:Y:S01]  /*5f90*/  LDG.E R36, desc[UR4][R36.64] ;  /* 0x0000000424247981 */ /* 0x002ee2000c1e1900 */
[----:B------:R-:W-:Y:S01]  /*5fa0*/  BSSY.RELIABLE B2, `(.L_x_269) ;  /* 0x000019e000027945 */ /* 0x000fe20003800100 */
[----:B---3--:R-:W-:-:S13]  /*5fb0*/  ISETP.NE.AND P0, PT, R15, R36, PT ;  /* 0x000000240f00720c */ /* 0x008fda0003f05270 */
[----:B--2---:R-:W-:Y:S05]  /*5fc0*/  @P0 BRA `(.L_x_270) ;  /* 0x00000000003c0947 */ /* 0x004fea0003800000 */
[----:B------:R-:W-:-:S13]  /*5fd0*/  ISETP.GE.AND P0, PT, R15, 0x2, PT ;  /* 0x000000020f00780c */ /* 0x000fda0003f06270 */
[----:B------:R-:W-:Y:S05]  /*5fe0*/  @!P0 BRA `(.L_x_271) ;  /* 0x0000001800588947 */ /* 0x000fea0003800000 */
[----:B------:R-:W-:Y:S01]  /*5ff0*/  IADD3 R42, PT, PT, R15, -0x1, RZ ;  /* 0xffffffff0f2a7810 */ /* 0x000fe20007ffe0ff */
[----:B------:R-:W-:-:S07]  /*6000*/  IMAD.MOV.U32 R41, RZ, RZ, RZ ;  /* 0x000000ffff297224 */ /* 0x000fce00078e00ff */
.L_x_313:
[----:B------:R-:W-:Y:S02]  /*6010*/  IMAD.MOV.U32 R43, RZ, RZ, R41 ;  /* 0x000000ffff2b7224 */ /* 0x000fe400078e0029 */
[----:B------:R-:W-:-:S07]  /*6020*/  IMAD.WIDE.U32 R36, R41, 0x4, R28 ;  /* 0x0000000429247825 */ /* 0x000fce00078e001c */
.L_x_273:
[----:B------:R-:W-:-:S04]  /*6030*/  IADD3 R44, PT, PT, R43, 0x1, RZ ;  /* 0x000000012b2c7810 */ /* 0x000fc80007ffe0ff */
[----:B------:R-:W-:-:S13]  /*6040*/  ISETP.GE.AND P0, PT, R44, R15, PT ;  /* 0x0000000f2c00720c */ /* 0x000fda0003f06270 */
[----:B------:R-:W-:Y:S05]  /*6050*/  @P0 BRA `(.L_x_272) ;  /* 0x0000001800300947 */ /* 0x000fea0003800000 */
[----:B------:R-:W-:Y:S01]  /*6060*/  IMAD.WIDE.U32 R38, R43, 0x4, R28 ;  /* 0x000000042b267825 */ /* 0x000fe200078e001c */
[----:B-----5:R-:W2:Y:S05]  /*6070*/  LDG.E R40, desc[UR4][R36.64] ;  /* 0x0000000424287981 */ /* 0x020eaa000c1e1900 */
[----:B------:R-:W2:Y:S01]  /*6080*/  LDG.E R39, desc[UR4][R38.64+0x4] ;  /* 0x0000040426277981 */ /* 0x000ea2000c1e1900 */
[----:B------:R-:W-:Y:S01]  /*6090*/  IMAD.MOV.U32 R43, RZ, RZ, R44 ;  /* 0x000000ffff2b7224 */ /* 0x000fe200078e002c */
[----:B--2---:R-:W-:-:S13]  /*60a0*/  ISETP.NE.AND P0, PT, R40, R39, PT ;  /* 0x000000272800720c */ /* 0x004fda0003f05270 */
[----:B------:R-:W-:Y:S05]  /*60b0*/  @P0 BRA `(.L_x_273) ;  /* 0xfffffffc00dc0947 */ /* 0x000fea000383ffff */
.L_x_270:
[----:B------:R1:W-:Y:S04]  /*60c0*/  STG.E desc[UR4][R26.64], RZ ;  /* 0x000000ff1a007986 */ /* 0x0003e8000c101904 */
[----:B------:R1:W-:Y:S04]  /*60d0*/  STG.E desc[UR4][R16.64], R12 ;  /* 0x0000000c10007986 */ /* 0x0003e8000c101904 */
[----:B------:R-:W2:Y:S01]  /*60e0*/  LDG.E R15, desc[UR4][R34.64+0x4] ;  /* 0x00000404220f7981 */ /* 0x000ea2000c1e1900 */
[----:B------:R-:W3:Y:S03]  /*60f0*/  LDC.64 R36, c[0x0][0x3b0] ;  /* 0x0000ec00ff247b82 */ /* 0x000ee60000000a00 */
[----:B--2---:R1:W-:Y:S04]  /*6100*/  STG.E desc[UR4][R16.64+0x4], R15 ;  /* 0x0000040f10007986 */ /* 0x0043e8000c101904 */
[----:B---3--:R-:W2:Y:S02]  /*6110*/  LDG.E R43, desc[UR4][R36.64] ;  /* 0x00000004242b7981 */ /* 0x008ea4000c1e1900 */
[----:B--2---:R-:W-:Y:S01]  /*6120*/  ISETP.GE.AND P0, PT, R43, 0x1, PT ;  /* 0x000000012b00780c */ /* 0x004fe20003f06270 */
[----:B------:R-:W-:-:S12]  /*6130*/  IMAD.MOV.U32 R9, RZ, RZ, R43 ;  /* 0x000000ffff097224 */ /* 0x000fd800078e002b */
[----:B-1----:R-:W-:Y:S05]  /*6140*/  @!P0 BRA `(.L_x_274) ;  /* 0x00000004003c8947 */ /* 0x002fea0003800000 */
[----:B------:R-:W-:Y:S01]  /*6150*/  HFMA2 R15, -RZ, RZ, 0, 0 ;  /* 0x00000000ff0f7431 */ /* 0x000fe200000001ff */
[----:B------:R-:W-:Y:S01]  /*6160*/  BSSY.RECONVERGENT B0, `(.L_x_275) ;  /* 0x0000027000007945 */ /* 0x000fe20003800200 */
[----:B------:R-:W-:-:S07]  /*6170*/  IMAD.MOV.U32 R41, RZ, RZ, R9 ;  /* 0x000000ffff297224 */ /* 0x000fce00078e0009 */
.L_x_276:
[-C--:B------:R-:W-:Y:S01]  /*6180*/  IABS R44, R41.reuse ;  /* 0x00000029002c7213 */ /* 0x080fe20000000000 */
[----:B-----5:R-:W-:Y:S01]  /*6190*/  VIADD R40, R15, 0x1 ;  /* 0x000000010f287836 */ /* 0x020fe20000000000 */
[----:B------:R-:W-:Y:S02]  /*61a0*/  IABS R45, R41 ;  /* 0x00000029002d7213 */ /* 0x000fe40000000000 */
[----:B------:R-:W1:Y:S02]  /*61b0*/  I2F.RP R42, R44 ;  /* 0x0000002c002a7306 */ /* 0x000e640000209400 */
[----:B------:R-:W-:Y:S01]  /*61c0*/  ISETP.GE.AND P4, PT, R40, RZ, PT ;  /* 0x000000ff2800720c */ /* 0x000fe20003f86270 */
[----:B------:R-:W-:-:S05]  /*61d0*/  IMAD.MOV R45, RZ, RZ, -R45 ;  /* 0x000000ffff2d7224 */ /* 0x000fca00078e0a2d */
[----:B-1----:R-:W1:Y:S02]  /*61e0*/  MUFU.RCP R42, R42 ;  /* 0x0000002a002a7308 */ /* 0x002e640000001000 */
[----:B-1----:R-:W-:Y:S01]  /*61f0*/  VIADD R38, R42, 0xffffffe ;  /* 0x0ffffffe2a267836 */ /* 0x002fe20000000000 */
[----:B------:R-:W-:-:S05]  /*6200*/  IABS R42, R40 ;  /* 0x00000028002a7213 */ /* 0x000fca0000000000 */
[----:B------:R1:W2:Y:S02]  /*6210*/  F2I.FTZ.U32.TRUNC.NTZ R39, R38 ;  /* 0x0000002600277305 */ /* 0x0002a4000021f000 */
[----:B-1----:R-:W-:Y:S02]  /*6220*/  MOV R38, RZ ;  /* 0x000000ff00267202 */ /* 0x002fe40000000f00 */
[----:B--2---:R-:W-:-:S05]  /*6230*/  IADD3 R43, PT, PT, RZ, -R39, RZ ;  /* 0x80000027ff2b7210 */ /* 0x004fca0007ffe0ff */
[----:B------:R-:W-:-:S04]  /*6240*/  IMAD R43, R43, R44, RZ ;  /* 0x0000002c2b2b7224 */ /* 0x000fc800078e02ff */
[----:B------:R-:W-:-:S04]  /*6250*/  IMAD.HI.U32 R39, R39, R43, R38 ;  /* 0x0000002b27277227 */ /* 0x000fc800078e0026 */
[----:B------:R-:W-:Y:S02]  /*6260*/  IMAD.MOV.U32 R38, RZ, RZ, R45 ;  /* 0x000000ffff267224 */ /* 0x000fe400078e002d */
[----:B------:R-:W-:-:S04]  /*6270*/  IMAD.HI.U32 R39, R39, R42, RZ ;  /* 0x0000002a27277227 */ /* 0x000fc800078e00ff */
[----:B------:R-:W-:Y:S02]  /*6280*/  IMAD R39, R39, R38, R42 ;  /* 0x0000002627277224 */ /* 0x000fe400078e022a */
[----:B------:R-:W-:-:S03]  /*6290*/  IMAD.WIDE.U32 R42, R15, 0x4, R32 ;  /* 0x000000040f2a7825 */ /* 0x000fc600078e0020 */
[----:B------:R-:W-:-:S03]  /*62a0*/  ISETP.GT.U32.AND P0, PT, R44, R39, PT ;  /* 0x000000272c00720c */ /* 0x000fc60003f04070 */
[----:B------:R-:W2:Y:S10]  /*62b0*/  LDG.E R43, desc[UR4][R42.64] ;  /* 0x000000042a2b7981 */ /* 0x000eb4000c1e1900 */
[----:B------:R-:W-:Y:S01]  /*62c0*/  @!P0 IMAD.IADD R39, R39, 0x1, -R44 ;  /* 0x0000000127278824 */ /* 0x000fe200078e0a2c */
[----:B------:R-:W-:-:S04]  /*62d0*/  ISETP.NE.AND P0, PT, R41, RZ, PT ;  /* 0x000000ff2900720c */ /* 0x000fc80003f05270 */
[----:B------:R-:W-:-:S13]  /*62e0*/  ISETP.GT.U32.AND P3, PT, R44, R39, PT ;  /* 0x000000272c00720c */ /* 0x000fda0003f64070 */
[----:B------:R-:W-:-:S05]  /*62f0*/  @!P3 IADD3 R39, PT, PT, R39, -R44, RZ ;  /* 0x8000002c2727b210 */ /* 0x000fca0007ffe0ff */
[----:B------:R-:W-:Y:S01]  /*6300*/  @!P4 IMAD.MOV R39, RZ, RZ, -R39 ;  /* 0x000000ffff27c224 */ /* 0x000fe200078e0a27 */
[----:B------:R-:W-:-:S05]  /*6310*/  @!P0 LOP3.LUT R39, RZ, R41, RZ, 0x33, !PT ;  /* 0x00000029ff278212 */ /* 0x000fca00078e33ff */
        /* <DEDUP_REMOVED lines=12> */
.L_x_275:
[----:B------:R-:W-:Y:S01]  /*63e0*/  BSSY.RECONVERGENT B0, `(.L_x_274) ;  /* 0x0000025000007945 */ /* 0x000fe20003800200 */
[----:B------:R-:W-:Y:S01]  /*63f0*/  MOV R15, 0x1 ;  /* 0x00000001000f7802 */ /* 0x000fe20000000f00 */
[----:B------:R-:W-:-:S07]  /*6400*/  IMAD.MOV.U32 R43, RZ, RZ, R9 ;  /* 0x000000ffff2b7224 */ /* 0x000fce00078e0009 */
.L_x_283:
[----:B-1----:R-:W-:-:S05]  /*6410*/  IMAD.WIDE.U32 R36, R15, 0x4, R34 ;  /* 0x000000040f247825 */ /* 0x002fca00078e0022 */
[----:B------:R-:W2:Y:S04]  /*6420*/  LDG.E R39, desc[UR4][R36.64] ;  /* 0x0000000424277981 */ /* 0x000ea8000c1e1900 */
[----:B------:R-:W3:Y:S01]  /*6430*/  LDG.E R41, desc[UR4][R36.64+0x4] ;  /* 0x0000040424297981 */ /* 0x000ee2000c1e1900 */
[----:B--2---:R-:W-:-:S04]  /*6440*/  IMAD.WIDE R38, R39, 0x4, R32 ;  /* 0x0000000427267825 */ /* 0x004fc800078e0220 */
[----:B---3--:R-:W-:Y:S02]  /*6450*/  IMAD.WIDE R40, R41, 0x4, R32 ;  /* 0x0000000429287825 */ /* 0x008fe400078e0220 */
[----:B------:R-:W2:Y:S04]  /*6460*/  LDG.E R38, desc[UR4][R38.64] ;  /* 0x0000000426267981 */ /* 0x000ea8000c1e1900 */
[----:B------:R-:W2:Y:S01]  /*6470*/  LDG.E R41, desc[UR4][R40.64] ;  /* 0x0000000428297981 */ /* 0x000ea2000c1e1900 */
[----:B------:R-:W-:Y:S02]  /*6480*/  VIADD R15, R15, 0x2 ;  /* 0x000000020f0f7836 */ /* 0x000fe40000000000 */
[----:B------:R-:W-:Y:S01]  /*6490*/  HFMA2 R42, -RZ, RZ, 0, 0 ;  /* 0x00000000ff2a7431 */ /* 0x000fe200000001ff */
[----:B------:R-:W-:Y:S02]  /*64a0*/  BSSY.RECONVERGENT B3, `(.L_x_277) ;  /* 0x0000017000037945 */ /* 0x000fe40003800200 */
[----:B------:R-:W-:-:S02]  /*64b0*/  ISETP.GE.U32.AND P3, PT, R15, R3, PT ;  /* 0x000000030f00720c */ /* 0x000fc40003f66070 */
[CC--:B--2---:R-:W-:Y:S02]  /*64c0*/  VIMNMX R44, PT, PT, R38.reuse, R41.reuse, !PT ;  /* 0x00000029262c7248 */ /* 0x0c4fe40007fe0100 */
[----:B------:R-:W-:-:S09]  /*64d0*/  VIMNMX R45, PT, PT, R38, R41, PT ;  /* 0x00000029262d7248 */ /* 0x000fd20003fe0100 */
.L_x_281:
[----:B------:R-:W-:-:S05]  /*64e0*/  IMAD.WIDE.U32 R36, R42, 0x8, R24 ;  /* 0x000000082a247825 */ /* 0x000fca00078e0018 */
        /* <DEDUP_REMOVED lines=9> */
.L_x_279:
[----:B------:R-:W-:Y:S05]  /*6580*/  BSYNC.RELIABLE B4 ;  /* 0x0000000000047941 */ /* 0x000fea0003800100 */
.L_x_278:
[----:B------:R-:W-:-:S05]  /*6590*/  VIADD R42, R42, 0x1 ;  /* 0x000000012a2a7836 */ /* 0x000fca0000000000 */
[----:B------:R-:W-:-:S13]  /*65a0*/  ISETP.NE.AND P0, PT, R42, R9, PT ;  /* 0x000000092a00720c */ /* 0x000fda0003f05270 */
[----:B------:R-:W-:Y:S05]  /*65b0*/  @P0 BRA `(.L_x_281) ;  /* 0xfffffffc00c80947 */ /* 0x000fea000383ffff */
[----:B------:R-:W-:Y:S05]  /*65c0*/  BRA `(.L_x_282) ;  /* 0x0000000000107947 */ /* 0x000fea0003800000 */
.L_x_280:
[----:B------:R-:W-:Y:S01]  /*65d0*/  IMAD.MOV.U32 R39, RZ, RZ, -0x63 ;  /* 0xffffff9dff277424 */ /* 0x000fe200078e00ff */
[----:B------:R-:W-:-:S04]  /*65e0*/  IADD3 R43, PT, PT, R43, -0x1, RZ ;  /* 0xffffffff2b2b7810 */ /* 0x000fc80007ffe0ff */
[----:B------:R1:W-:Y:S04]  /*65f0*/  STG.E desc[UR4][R36.64], R39 ;  /* 0x0000002724007986 */ /* 0x0003e8000c101904 */
[----:B------:R1:W-:Y:S02]  /*6600*/  STG.E desc[UR4][R36.64+0x4], R39 ;  /* 0x0000042724007986 */ /* 0x0003e4000c101904 */
.L_x_282:
[----:B------:R-:W-:Y:S05]  /*6610*/  BSYNC.RECONVERGENT B3 ;  /* 0x0000000000037941 */ /* 0x000fea0003800200 */
.L_x_277:
[----:B------:R-:W-:Y:S05]  /*6620*/  @!P3 BRA `(.L_x_283) ;  /* 0xfffffffc0078b947 */ /* 0x000fea000383ffff */
[----:B------:R-:W-:Y:S05]  /*6630*/  BSYNC.RECONVERGENT B0 ;  /* 0x0000000000007941 */ /* 0x000fea0003800200 */
.L_x_274:
[----:B------:R-:W-:Y:S01]  /*6640*/  BSSY.RECONVERGENT B0, `(.L_x_284) ;  /* 0x0000062000007945 */ /* 0x000fe20003800200 */
[----:B------:R-:W-:Y:S02]  /*6650*/  IMAD.IADD R41, R43, 0x1, R0 ;  /* 0x000000012b297824 */ /* 0x000fe400078e0200 */
[----:B------:R-:W-:Y:S01]  /*6660*/  IMAD.MOV.U32 R15, RZ, RZ, 0x2 ;  /* 0x00000002ff0f7424 */ /* 0x000fe200078e00ff */
[----:B------:R-:W-:Y:S06]  /*6670*/  @!P1 BRA `(.L_x_285) ;  /* 0x0000000400789947 */ /* 0x000fec0003800000 */
[----:B------:R-:W-:Y:S01]  /*6680*/  BSSY.RECONVERGENT B3, `(.L_x_286) ;  /* 0x000005c000037945 */ /* 0x000fe20003800200 */
[----:B------:R-:W-:Y:S01]  /*6690*/  LOP3.LUT R0, R0, 0xfffffff8, RZ, 0xc0, !PT ;  /* 0xfffffff800007812 */ /* 0x000fe200078ec0ff */
[----:B------:R-:W-:Y:S01]  /*66a0*/  IMAD.MOV.U32 R15, RZ, RZ, 0x2 ;  /* 0x00000002ff0f7424 */ /* 0x000fe200078e00ff */
[----:B------:R-:W-:-:S07]  /*66b0*/  MOV R11, RZ ;  /* 0x000000ff000b7202 */ /* 0x000fce0000000f00 */
.L_x_287:
        /* <DEDUP_REMOVED lines=22> */
[----:B------:R-:W2:Y:S04]  /*6820*/  LDG.E R49, desc[UR4][R36.64+0x10] ;  /* 0x0000100424317981 */ /* 0x000ea8000c1e1900 */
[----:B------:R-:W3:Y:S01]  /*6830*/  LDG.E R47, desc[UR4][R36.64+0x14] ;  /* 0x00001404242f7981 */ /* 0x000ee2000c1e1900 */
[----:B--2---:R-:W-:-:S04]  /*6840*/  IMAD.WIDE R48, R49, 0x4, R32 ;  /* 0x0000000431307825 */ /* 0x004fc800078e0220 */
[----:B---3--:R-:W-:Y:S02]  /*6850*/  IMAD.WIDE R46, R47, 0x4, R32 ;  /* 0x000000042f2e7825 */ /* 0x008fe400078e0220 */
[----:B------:R-:W1:Y:S04]  /*6860*/  LDG.E R48, desc[UR4][R48.64] ;  /* 0x0000000430307981 */ /* 0x000e68000c1e1900 */
[----:B------:R-:W1:Y:S02]  /*6870*/  LDG.E R47, desc[UR4][R46.64] ;  /* 0x000000042e2f7981 */ /* 0x000e64000c1e1900 */
[CC--:B-1----:R-:W-:Y:S02]  /*6880*/  VIMNMX R51, PT, PT, R48.reuse, R47.reuse, !PT ;  /* 0x0000002f30337248 */ /* 0x0c2fe40007fe0100 */
        /* <DEDUP_REMOVED lines=33> */
[----:B------:R-:W4:Y:S04]  /*6aa0*/  LDG.E R49, desc[UR4][R36.64+0x30] ;  /* 0x0000300424317981 */ /* 0x000f28000c1e1900 */
[----:B------:R-:W2:Y:S01]  /*6ab0*/  LDG.E R47, desc[UR4][R36.64+0x34] ;  /* 0x00003404242f7981 */ /* 0x000ea2000c1e1900 */
[----:B----4-:R-:W-:-:S04]  /*6ac0*/  IMAD.WIDE R48, R49, 0x4, R32 ;  /* 0x0000000431307825 */ /* 0x010fc800078e0220 */
[----:B--2---:R-:W-:Y:S02]  /*6ad0*/  IMAD.WIDE R46, R47, 0x4, R32 ;  /* 0x000000042f2e7825 */ /* 0x004fe400078e0220 */
[----:B------:R-:W1:Y:S04]  /*6ae0*/  LDG.E R48, desc[UR4][R48.64] ;  /* 0x0000000430307981 */ /* 0x000e68000c1e1900 */
[----:B------:R-:W1:Y:S02]  /*6af0*/  LDG.E R47, desc[UR4][R46.64] ;  /* 0x000000042e2f7981 */ /* 0x000e64000c1e1900 */
[CC--:B-1----:R-:W-:Y:S02]  /*6b00*/  VIMNMX R51, PT, PT, R48.reuse, R47.reuse, !PT ;  /* 0x0000002f30337248 */ /* 0x0c2fe40007fe0100 */
[----:B------:R-:W-:-:S03]  /*6b10*/  VIMNMX R53, PT, PT, R48, R47, PT ;  /* 0x0000002f30357248 */ /* 0x000fc60003fe0100 */
[----:B------:R3:W-:Y:S04]  /*6b20*/  STG.E desc[UR4][R38.64+0x30], R51 ;  /* 0x0000303326007986 */ /* 0x0007e8000c101904 */
[----:B------:R3:W-:Y:S04]  /*6b30*/  STG.E desc[UR4][R38.64+0x34], R53 ;  /* 0x0000343526007986 */ /* 0x0007e8000c101904 */
[----:B------:R-:W2:Y:S04]  /*6b40*/  LDG.E R43, desc[UR4][R36.64+0x38] ;  /* 0x00003804242b7981 */ /* 0x000ea8000c1e1900 */
[----:B------:R-:W4:Y:S01]  /*6b50*/  LDG.E R45, desc[UR4][R36.64+0x3c] ;  /* 0x00003c04242d7981 */ /* 0x000f22000c1e1900 */
[----:B--2---:R-:W-:-:S04]  /*6b60*/  IMAD.WIDE R42, R43, 0x4, R32 ;  /* 0x000000042b2a7825 */ /* 0x004fc800078e0220 */
[----:B----4-:R-:W-:Y:S02]  /*6b70*/  IMAD.WIDE R44, R45, 0x4, R32 ;  /* 0x000000042d2c7825 */ /* 0x010fe400078e0220 */
[----:B------:R-:W2:Y:S04]  /*6b80*/  LDG.E R42, desc[UR4][R42.64] ;  /* 0x000000042a2a7981 */ /* 0x000ea8000c1e1900 */
[----:B------:R-:W2:Y:S01]  /*6b90*/  LDG.E R45, desc[UR4][R44.64] ;  /* 0x000000042c2d7981 */ /* 0x000ea2000c1e1900 */
[----:B------:R-:W-:Y:S01]  /*6ba0*/  VIADD R11, R11, 0x8 ;  /* 0x000000080b0b7836 */ /* 0x000fe20000000000 */
[----:B------:R-:W-:Y:S01]  /*6bb0*/  MOV R36, R9 ;  /* 0x0000000900247202 */ /* 0x000fe20000000f00 */
[----:B------:R-:W-:Y:S02]  /*6bc0*/  VIADD R15, R15, 0x10 ;  /* 0x000000100f0f7836 */ /* 0x000fe40000000000 */
[----:B------:R-:W-:Y:S01]  /*6bd0*/  VIADD R9, R9, 0x8 ;  /* 0x0000000809097836 */ /* 0x000fe20000000000 */
[----:B------:R-:W-:-:S02]  /*6be0*/  ISETP.NE.AND P0, PT, R11, R0, PT ;  /* 0x000000000b00720c */ /* 0x000fc40003f05270 */
[CC--:B--2---:R-:W-:Y:S02]  /*6bf0*/  VIMNMX R47, PT, PT, R42.reuse, R45.reuse, !PT ;  /* 0x0000002d2a2f7248 */ /* 0x0c4fe40007fe0100 */
[----:B------:R-:W-:-:S03]  /*6c00*/  VIMNMX R49, PT, PT, R42, R45, PT ;  /* 0x0000002d2a317248 */ /* 0x000fc60003fe0100 */
[----:B------:R3:W-:Y:S04]  /*6c10*/  STG.E desc[UR4][R38.64+0x38], R47 ;  /* 0x0000382f26007986 */ /* 0x0007e8000c101904 */
[----:B------:R3:W-:Y:S02]  /*6c20*/  STG.E desc[UR4][R38.64+0x3c], R49 ;  /* 0x00003c3126007986 */ /* 0x0007e4000c101904 */
[----:B------:R-:W-:Y:S05]  /*6c30*/  @P0 BRA `(.L_x_287) ;  /* 0xfffffff800a00947 */ /* 0x000fea000383ffff */
[----:B------:R-:W-:Y:S05]  /*6c40*/  BSYNC.RECONVERGENT B3 ;  /* 0x0000000000037941 */ /* 0x000fea0003800200 */
.L_x_286:
[----:B------:R-:W-:-:S07]  /*6c50*/  IADD3 R11, PT, PT, R36, 0x7, RZ ;  /* 0x00000007240b7810 */ /* 0x000fce0007ffe0ff */
.L_x_285:
[----:B------:R-:W-:Y:S05]  /*6c60*/  BSYNC.RECONVERGENT B0 ;  /* 0x0000000000007941 */ /* 0x000fea0003800200 */
.L_x_284:
[----:B------:R-:W-:Y:S04]  /*6c70*/  BSSY.RECONVERGENT B0, `(.L_x_288) ;  /* 0x0000065000007945 */ /* 0x000fe80003800200 */
[----:B------:R-:W-:Y:S05]  /*6c80*/  @!P2 BRA `(.L_x_289) ;  /* 0x00000004008ca947 */ /* 0x000fea0003800000 */
[----:B------:R-:W-:Y:S01]  /*6c90*/  ISETP.GE.U32.AND P0, PT, R14, 0x3, PT ;  /* 0x000000030e00780c */ /* 0x000fe20003f06070 */
[----:B------:R-:W-:Y:S01]  /*6ca0*/  BSSY.RECONVERGENT B3, `(.L_x_290) ;  /* 0x0000030000037945 */ /* 0x000fe20003800200 */
[----:B------:R-:W-:-:S11]  /*6cb0*/  LOP3.LUT P1, RZ, R13, 0x3, RZ, 0xc0, !PT ;  /* 0x000000030dff7812 */ /* 0x000fd6000782c0ff */
[----:B------:R-:W-:Y:S05]  /*6cc0*/  @!P0 BRA `(.L_x_291) ;  /* 0x0000000000b48947 */ /* 0x000fea0003800000 */
[----:B-1----:R-:W-:-:S05]  /*6cd0*/  IMAD.WIDE.U32 R36, R15, 0x4, R34 ;  /* 0x000000040f247825 */ /* 0x002fca00078e0022 */
[----:B------:R-:W2:Y:S04]  /*6ce0*/  LDG.E R43, desc[UR4][R36.64] ;  /* 0x00000004242b7981 */ /* 0x000ea8000c1e1900 */
[----:B------:R-:W4:Y:S01]  /*6cf0*/  LDG.E R45, desc[UR4][R36.64+0x4] ;  /* 0x00000404242d7981 */ /* 0x000f22000c1e1900 */
[----:B--2---:R-:W-:-:S04]  /*6d00*/  IMAD.WIDE R42, R43, 0x4, R32 ;  /* 0x000000042b2a7825 */ /* 0x004fc800078e0220 */
[----:B----4-:R-:W-:Y:S02]  /*6d10*/  IMAD.WIDE R44, R45, 0x4, R32 ;  /* 0x000000042d2c7825 */ /* 0x010fe400078e0220 */
[----:B------:R-:W2:Y:S04]  /*6d20*/  LDG.E R42, desc[UR4][R42.64] ;  /* 0x000000042a2a7981 */ /* 0x000ea8000c1e1900 */
[----:B------:R-:W2:Y:S01]  /*6d30*/  LDG.E R45, desc[UR4][R44.64] ;  /* 0x000000042c2d7981 */ /* 0x000ea2000c1e1900 */
[----:B---3--:R-:W-:Y:S01]  /*6d40*/  IMAD.WIDE R38, R9, 0x8, R24 ;  /* 0x0000000809267825 */ /* 0x008fe200078e0218 */
        /* <DEDUP_REMOVED lines=13> */
[----:B------:R-:W-:Y:S04]  /*6e20*/  STG.E desc[UR4][R38.64+0xc], R53 ;  /* 0x00000c3526007986 */ /* 0x000fe8000c101904 */
[----:B------:R-:W3:Y:S04]  /*6e30*/  LDG.E R43, desc[UR4][R36.64+0x10] ;  /* 0x00001004242b7981 */ /* 0x000ee8000c1e1900 */
[----:B------:R-:W4:Y:S01]  /*6e40*/  LDG.E R45, desc[UR4][R36.64+0x14] ;  /* 0x00001404242d7981 */ /* 0x000f22000c1e1900 */
[----:B---3--:R-:W-:-:S04]  /*6e50*/  IMAD.WIDE R42, R43, 0x4, R32 ;  /* 0x000000042b2a7825 */ /* 0x008fc800078e0220 */
[----:B----4-:R-:W-:Y:S02]  /*6e60*/  IMAD.WIDE R44, R45, 0x4, R32 ;  /* 0x000000042d2c7825 */ /* 0x010fe400078e0220 */
[----:B------:R-:W1:Y:S04]  /*6e70*/  LDG.E R42, desc[UR4][R42.64] ;  /* 0x000000042a2a7981 */ /* 0x000e68000c1e1900 */
[----:B------:R-:W1:Y:S02]  /*6e80*/  LDG.E R45, desc[UR4][R44.64] ;  /* 0x000000042c2d7981 */ /* 0x000e64000c1e1900 */
[CC--:B-1----:R-:W-:Y:S02]  /*6e90*/  VIMNMX R11, PT, PT, R42.reuse, R45.reuse, !PT ;  /* 0x0000002d2a0b7248 */ /* 0x0c2fe40007fe0100 */
[----:B--2---:R-:W-:-:S03]  /*6ea0*/  VIMNMX R13, PT, PT, R42, R45, PT ;  /* 0x0000002d2a0d7248 */ /* 0x004fc60003fe0100 */
[----:B------:R1:W-:Y:S04]  /*6eb0*/  STG.E desc[UR4][R38.64+0x10], R11 ;  /* 0x0000100b26007986 */ /* 0x0003e8000c101904 */
[----:B------:R2:W-:Y:S04]  /*6ec0*/  STG.E desc[UR4][R38.64+0x14], R13 ;  /* 0x0000140d26007986 */ /* 0x0005e8000c101904 */
[----:B------:R-:W3:Y:S04]  /*6ed0*/  LDG.E R47, desc[UR4][R36.64+0x18] ;  /* 0x00001804242f7981 */ /* 0x000ee8000c1e1900 */
[----:B------:R-:W4:Y:S01]  /*6ee0*/  LDG.E R49, desc[UR4][R36.64+0x1c] ;  /* 0x00001c0424317981 */ /* 0x000f22000c1e1900 */
[----:B---3--:R-:W-:-:S04]  /*6ef0*/  IMAD.WIDE R46, R47, 0x4, R32 ;  /* 0x000000042f2e7825 */ /* 0x008fc800078e0220 */
[----:B----4-:R-:W-:Y:S02]  /*6f00*/  IMAD.WIDE R48, R49, 0x4, R32 ;  /* 0x0000000431307825 */ /* 0x010fe400078e0220 */
[----:B------:R-:W3:Y:S04]  /*6f10*/  LDG.E R46, desc[UR4][R46.64] ;  /* 0x000000042e2e7981 */ /* 0x000ee8000c1e1900 */
[----:B------:R-:W3:Y:S01]  /*6f20*/  LDG.E R49, desc[UR4][R48.64] ;  /* 0x0000000430317981 */ /* 0x000ee2000c1e1900 */
[C---:B-1----:R-:W-:Y:S01]  /*6f30*/  VIADD R11, R9.reuse, 0x3 ;  /* 0x00000003090b7836 */ /* 0x042fe20000000000 */
[----:B------:R-:W-:Y:S01]  /*6f40*/  IADD3 R9, PT, PT, R9, 0x4, RZ ;  /* 0x0000000409097810 */ /* 0x000fe20007ffe0ff */
[----:B------:R-:W-:Y:S01]  /*6f50*/  VIADD R15, R15, 0x8 ;  /* 0x000000080f0f7836 */ /* 0x000fe20000000000 */
[----:B---3--:R-:W-:-:S02]  /*6f60*/  VIMNMX R43, PT, PT, R46, R49, !PT ;  /* 0x000000312e2b7248 */ /* 0x008fc40007fe0100 */
[----:B------:R-:W-:-:S03]  /*6f70*/  VIMNMX R45, PT, PT, R46, R49, PT ;  /* 0x000000312e2d7248 */ /* 0x000fc60003fe0100 */
[----:B------:R2:W-:Y:S04]  /*6f80*/  STG.E desc[UR4][R38.64+0x18], R43 ;  /* 0x0000182b26007986 */ /* 0x0005e8000c101904 */
[----:B------:R2:W-:Y:S02]  /*6f90*/  STG.E desc[UR4][R38.64+0x1c], R45 ;  /* 0x00001c2d26007986 */ /* 0x0005e4000c101904 */
.L_x_291:
[----:B------:R-:W-:Y:S05]  /*6fa0*/  BSYNC.RECONVERGENT B3 ;  /* 0x0000000000037941 */ /* 0x000fea0003800200 */
.L_x_290:
[----:B------:R-:W-:Y:S05]  /*6fb0*/  @!P1 BRA `(.L_x_289) ;  /* 0x0000000000c09947 */ /* 0x000fea0003800000 */
[C---:B------:R-:W-:Y:S01]  /*6fc0*/  LOP3.LUT R0, R6.reuse, 0x3, RZ, 0xc0, !PT ;  /* 0x0000000306007812 */ /* 0x040fe200078ec0ff */
[----:B------:R-:W-:Y:S01]  /*6fd0*/  BSSY.RECONVERGENT B3, `(.L_x_292) ;  /* 0x000001e000037945 */ /* 0x000fe20003800200 */
[----:B--2---:R-:W-:Y:S02]  /*6fe0*/  LOP3.LUT R13, R6, 0x1, RZ, 0xc0, !PT ;  /* 0x00000001060d7812 */ /* 0x004fe400078ec0ff */
[----:B------:R-:W-:Y:S02]  /*6ff0*/  ISETP.NE.AND P0, PT, R0, 0x3, PT ;  /* 0x000000030000780c */ /* 0x000fe40003f05270 */
[----:B------:R-:W-:-:S11]  /*7000*/  ISETP.NE.U32.AND P1, PT, R13, 0x1, PT ;  /* 0x000000010d00780c */ /* 0x000fd60003f25070 */
        /* <DEDUP_REMOVED lines=26> */
.L_x_293:
[----:B------:R-:W-:Y:S05]  /*71b0*/  BSYNC.RECONVERGENT B3 ;  /* 0x0000000000037941 */ /* 0x000fea0003800200 */
.L_x_292:
[----:B------:R-:W-:Y:S05]  /*71c0*/  @P1 BRA `(.L_x_289) ;  /* 0x00000000003c1947 */ /* 0x000fea0003800000 */
[----:B------:R-:W-:-:S05]  /*71d0*/  IMAD.WIDE.U32 R14, R15, 0x4, R34 ;  /* 0x000000040f0e7825 */ /* 0x000fca00078e0022 */
[----:B-1----:R-:W4:Y:S04]  /*71e0*/  LDG.E R37, desc[UR4][R14.64] ;  /* 0x000000040e257981 */ /* 0x002f28000c1e1900 */
[----:B--23--:R-:W2:Y:S01]  /*71f0*/  LDG.E R39, desc[UR4][R14.64+0x4] ;  /* 0x000004040e277981 */ /* 0x00cea2000c1e1900 */
[----:B----4-:R-:W-:-:S04]  /*7200*/  IMAD.WIDE R36, R37, 0x4, R32 ;  /* 0x0000000425247825 */ /* 0x010fc800078e0220 */
[----:B--2---:R-:W-:Y:S02]  /*7210*/  IMAD.WIDE R38, R39, 0x4, R32 ;  /* 0x0000000427267825 */ /* 0x004fe400078e0220 */
[----:B------:R-:W2:Y:S04]  /*7220*/  LDG.E R36, desc[UR4][R36.64] ;  /* 0x0000000424247981 */ /* 0x000ea8000c1e1900 */
[----:B------:R-:W2:Y:S01]  /*7230*/  LDG.E R39, desc[UR4][R38.64] ;  /* 0x0000000426277981 */ /* 0x000ea2000c1e1900 */
[----:B------:R-:W-:-:S04]  /*7240*/  IMAD.WIDE R42, R9, 0x8, R24 ;  /* 0x00000008092a7825 */ /* 0x000fc800078e0218 */
[----:B------:R-:W-:Y:S02]  /*7250*/  VIADD R0, R9, 0x1 ;  /* 0x0000000109007836 */ /* 0x000fe40000000000 */
[----:B------:R-:W-:-:S03]  /*7260*/  IMAD.MOV.U32 R11, RZ, RZ, R9 ;  /* 0x000000ffff0b7224 */ /* 0x000fc600078e0009 */
[----:B------:R-:W-:Y:S02]  /*7270*/  MOV R9, R0 ;  /* 0x0000000000097202 */ /* 0x000fe40000000f00 */
[CC--:B--2---:R-:W-:Y:S02]  /*7280*/  VIMNMX R13, PT, PT, R36.reuse, R39.reuse, !PT ;  /* 0x00000027240d7248 */ /* 0x0c4fe40007fe0100 */
[----:B------:R-:W-:-:S03]  /*7290*/  VIMNMX R45, PT, PT, R36, R39, PT ;  /* 0x00000027242d7248 */ /* 0x000fc60003fe0100 */
[----:B------:R4:W-:Y:S04]  /*72a0*/  STG.E desc[UR4][R42.64], R13 ;  /* 0x0000000d2a007986 */ /* 0x0009e8000c101904 */
[----:B------:R4:W-:Y:S02]  /*72b0*/  STG.E desc[UR4][R42.64+0x4], R45 ;  /* 0x0000042d2a007986 */ /* 0x0009e4000c101904 */
.L_x_289:
[----:B------:R-:W-:Y:S05]  /*72c0*/  BSYNC.RECONVERGENT B0 ;  /* 0x0000000000007941 */ /* 0x000fea0003800200 */
.L_x_288:
[----:B------:R-:W-:Y:S01]  /*72d0*/  ISETP.GE.AND P1, PT, R11, RZ, PT ;  /* 0x000000ff0b00720c */ /* 0x000fe20003f26270 */
[----:B------:R-:W-:Y:S01]  /*72e0*/  BSSY.RECONVERGENT B0, `(.L_x_294) ;  /* 0x0000010000007945 */ /* 0x000fe20003800200 */
[----:B--2-4-:R-:W-:Y:S02]  /*72f0*/  IMAD.MOV.U32 R13, RZ, RZ, -0x1 ;  /* 0xffffffffff0d7424 */ /* 0x014fe400078e00ff */
[----:B-1----:R-:W-:-:S09]  /*7300*/  IMAD.MOV.U32 R37, RZ, RZ, RZ ;  /* 0x000000ffff257224 */ /* 0x002fd200078e00ff */
[----:B------:R-:W-:Y:S05]  /*7310*/  @!P1 BRA `(.L_x_295) ;  /* 0x0000000000309947 */ /* 0x000fea0003800000 */
[----:B------:R-:W-:-:S07]  /*7320*/  HFMA2 R37, -RZ, RZ, 0, 0 ;  /* 0x00000000ff257431 */ /* 0x000fce00000001ff */
.L_x_297:
[----:B------:R-:W-:-:S05]  /*7330*/  IMAD.WIDE.U32 R14, R37, 0x8, R24 ;  /* 0x00000008250e7825 */ /* 0x000fca00078e0018 */
[----:B---3--:R-:W2:Y:S02]  /*7340*/  LDG.E R39, desc[UR4][R14.64] ;  /* 0x000000040e277981 */ /* 0x008ea4000c1e1900 */
[----:B--2---:R-:W-:-:S13]  /*7350*/  ISETP.NE.AND P0, PT, R39, -0x63, PT ;  /* 0xffffff9d2700780c */ /* 0x004fda0003f05270 */
[----:B------:R-:W-:Y:S05]  /*7360*/  @P0 BRA `(.L_x_296) ;  /* 0x0000000000100947 */ /* 0x000fea0003800000 */
[C---:B------:R-:W-:Y:S01]  /*7370*/  ISETP.GE.AND P0, PT, R37.reuse, R11, PT ;  /* 0x0000000b2500720c */ /* 0x040fe20003f06270 */
[----:B------:R-:W-:-:S12]  /*7380*/  VIADD R37, R37, 0x1 ;  /* 0x0000000125257836 */ /* 0x000fd80000000000 */
[----:B------:R-:W-:Y:S05]  /*7390*/  @!P0 BRA `(.L_x_297) ;  /* 0xfffffffc00e48947 */ /* 0x000fea000383ffff */
[----:B------:R-:W-:Y:S05]  /*73a0*/  BRA `(.L_x_295) ;  /* 0x00000000000c7947 */ /* 0x000fea0003800000 */
.L_x_296:
[----:B------:R1:W-:Y:S04]  /*73b0*/  STG.E desc[UR4][R28.64], R39 ;  /* 0x000000271c007986 */ /* 0x0003e8000c101904 */
[----:B------:R-:W2:Y:S04]  /*73c0*/  LDG.E R13, desc[UR4][R14.64+0x4] ;  /* 0x000004040e0d7981 */ /* 0x000ea8000c1e1900 */
[----:B--2---:R1:W-:Y:S02]  /*73d0*/  STG.E desc[UR4][R28.64+0x4], R13 ;  /* 0x0000040d1c007986 */ /* 0x0043e4000c101904 */
.L_x_295:
[----:B------:R-:W-:Y:S05]  /*73e0*/  BSYNC.RECONVERGENT B0 ;  /* 0x0000000000007941 */ /* 0x000fea0003800200 */
.L_x_294:
[----:B------:R-:W-:Y:S01]  /*73f0*/  IMAD.WIDE.U32 R14, R37, 0x8, R24 ;  /* 0x00000008250e7825 */ /* 0x000fe200078e0018 */
[----:B------:R-:W-:Y:S01]  /*7400*/  IADD3 R0, PT, PT, R41, -0x1, RZ ;  /* 0xffffffff29007810 */ /* 0x000fe20007ffe0ff */
[----:B------:R-:W-:Y:S02]  /*7410*/  BSSY.RECONVERGENT B0, `(.L_x_298) ;  /* 0x000002c000007945 */ /* 0x000fe40003800200 */
[----:B------:R-:W-:Y:S01]  /*7420*/  IMAD.MOV.U32 R37, RZ, RZ, -0x63 ;  /* 0xffffff9dff257424 */ /* 0x000fe200078e00ff */
[----:B------:R-:W-:Y:S01]  /*7430*/  VIMNMX R36, PT, PT, R0, 0x1, !PT ;  /* 0x0000000100247848 */ /* 0x000fe20007fe0100 */
[----:B-1-3--:R-:W-:Y:S02]  /*7440*/  IMAD.MOV.U32 R39, RZ, RZ, 0x2 ;  /* 0x00000002ff277424 */ /* 0x00afe400078e00ff */
[----:B------:R-:W-:Y:S01]  /*7450*/  IMAD.MOV.U32 R43, RZ, RZ, R13 ;  /* 0x000000ffff2b7224 */ /* 0x000fe200078e000d */
[----:B------:R1:W-:Y:S01]  /*7460*/  STG.E desc[UR4][R14.64], R37 ;  /* 0x000000250e007986 */ /* 0x0003e2000c101904 */
[----:B------:R-:W-:-:S03]  /*7470*/  IADD3 R38, PT, PT, R36, 0x1, RZ ;  /* 0x0000000124267810 */ /* 0x000fc60007ffe0ff */
[----:B------:R1:W-:Y:S04]  /*7480*/  STG.E desc[UR4][R14.64+0x4], R37 ;  /* 0x000004250e007986 */ /* 0x0003e8000c101904 */
.L_x_306:
[----:B------:R-:W-:Y:S01]  /*7490*/  BSSY.RECONVERGENT B3, `(.L_x_299) ;  /* 0x0000017000037945 */ /* 0x000fe20003800200 */
[----:B---3--:R-:W-:-:S03]  /*74a0*/  IMAD.MOV.U32 R36, RZ, RZ, RZ ;  /* 0x000000ffff247224 */ /* 0x008fc600078e00ff */
[----:B------:R-:W-:Y:S05]  /*74b0*/  @!P1 BRA `(.L_x_300) ;  /* 0x0000000000509947 */ /* 0x000fea0003800000 */
[----:B------:R-:W-:-:S07]  /*74c0*/  IMAD.MOV.U32 R36, RZ, RZ, RZ ;  /* 0x000000ffff247224 */ /* 0x000fce00078e00ff */
.L_x_304:
[----:B-1----:R-:W-:-:S05]  /*74d0*/  IMAD.WIDE.U32 R14, R36, 0x8, R24 ;  /* 0x00000008240e7825 */ /* 0x002fca00078e0018 */
        /* <DEDUP_REMOVED lines=11> */
.L_x_303:
[----:B------:R-:W-:Y:S05]  /*7590*/  BSYNC.RELIABLE B4 ;  /* 0x0000000000047941 */ /* 0x000fea0003800100 */
.L_x_302:
[C---:B------:R-:W-:Y:S02]  /*75a0*/  ISETP.GE.AND P0, PT, R36.reuse, R11, PT ;  /* 0x0000000b2400720c */ /* 0x040fe40003f06270 */
[----:B------:R-:W-:-:S11]  /*75b0*/  IADD3 R36, PT, PT, R36, 0x1, RZ ;  /* 0x0000000124247810 */ /* 0x000fd60007ffe0ff */
[----:B------:R-:W-:Y:S05]  /*75c0*/  @!P0 BRA `(.L_x_304) ;  /* 0xfffffffc00c08947 */ /* 0x000fea000383ffff */
[----:B------:R-:W-:Y:S01]  /*75d0*/  IMAD.MOV.U32 R43, RZ, RZ, R13 ;  /* 0x000000ffff2b7224 */ /* 0x000fe200078e000d */
[----:B------:R-:W-:Y:S06]  /*75e0*/  BRA `(.L_x_300) ;  /* 0x0000000000047947 */ /* 0x000fec0003800000 */
.L_x_301:
[----:B------:R2:W5:Y:S02]  /*75f0*/  LDG.E R43, desc[UR4][R14.64+0x4] ;  /* 0x000004040e2b7981 */ /* 0x000564000c1e1900 */
.L_x_300:
[----:B------:R-:W-:Y:S05]  /*7600*/  BSYNC.RECONVERGENT B3 ;  /* 0x0000000000037941 */ /* 0x000fea0003800200 */
.L_x_299:
[----:B------:R-:W-:-:S13]  /*7610*/  ISETP.NE.AND P0, PT, R36, R9, PT ;  /* 0x000000092400720c */ /* 0x000fda0003f05270 */
[----:B------:R-:W-:Y:S05]  /*7620*/  @!P0 BRA `(.L_x_305) ;  /* 0x0000000000288947 */ /* 0x000fea0003800000 */
[----:B------:R-:W-:Y:S01]  /*7630*/  ISETP.NE.AND P0, PT, R39, R38, PT ;  /* 0x000000262700720c */ /* 0x000fe20003f05270 */
[----:B-12---:R-:W-:-:S04]  /*7640*/  IMAD.WIDE.U32 R14, R36, 0x8, R24 ;  /* 0x00000008240e7825 */ /* 0x006fc800078e0018 */
[----:B------:R-:W-:-:S05]  /*7650*/  IMAD.MOV.U32 R45, RZ, RZ, -0x63 ;  /* 0xffffff9dff2d7424 */ /* 0x000fca00078e00ff */
[----:B------:R3:W-:Y:S03]  /*7660*/  STG.E desc[UR4][R14.64], R45 ;  /* 0x0000002d0e007986 */ /* 0x0007e6000c101904 */
[C---:B------:R-:W-:Y:S01]  /*7670*/  @P0 IMAD.WIDE.U32 R36, R39.reuse, 0x4, R28 ;  /* 0x0000000427240825 */ /* 0x040fe200078e001c */
[----:B------:R3:W-:Y:S01]  /*7680*/  STG.E desc[UR4][R14.64+0x4], R45 ;  /* 0x0000042d0e007986 */ /* 0x0007e2000c101904 */
[----:B-----5:R-:W-:Y:S02]  /*7690*/  @P0 MOV R13, R43 ;  /* 0x0000002b000d0202 */ /* 0x020fe40000000f00 */
[----:B------:R-:W-:Y:S01]  /*76a0*/  @P0 VIADD R39, R39, 0x1 ;  /* 0x0000000127270836 */ /* 0x000fe20000000000 */
[----:B------:R3:W-:Y:S01]  /*76b0*/  @P0 STG.E desc[UR4][R36.64], R43 ;  /* 0x0000002b24000986 */ /* 0x0007e2000c101904 */
[----:B------:R-:W-:Y:S05]  /*76c0*/  @P0 BRA `(.L_x_306) ;  /* 0xfffffffc00700947 */ /* 0x000fea000383ffff */
.L_x_305:
[----:B------:R-:W-:Y:S05]  /*76d0*/  BSYNC.RECONVERGENT B0 ;  /* 0x0000000000007941 */ /* 0x000fea0003800200 */
.L_x_298:
[----:B-123--:R-:W1:Y:S01]  /*76e0*/  LDC.64 R14, c[0x0][0x3b0] ;  /* 0x0000ec00ff0e7b82 */ /* 0x00ee620000000a00 */
[----:B------:R2:W-:Y:S04]  /*76f0*/  STG.E desc[UR4][R26.64], R41 ;  /* 0x000000291a007986 */ /* 0x0005e8000c101904 */
[----:B-1----:R-:W3:Y:S02]  /*7700*/  LDG.E R14, desc[UR4][R14.64] ;  /* 0x000000040e0e7981 */ /* 0x002ee4000c1e1900 */
[----:B---3--:R-:W-:-:S13]  /*7710*/  ISETP.NE.AND P0, PT, R41, R14, PT ;  /* 0x0000000e2900720c */ /* 0x008fda0003f05270 */
[----:B------:R-:W-:Y:S05]  /*7720*/  @P0 BREAK.RELIABLE B2 ;  /* 0x0000000000020942 */ /* 0x000fea0003800100 */
[----:B--2---:R-:W-:Y:S05]  /*7730*/  @P0 BRA `(.L_x_307) ;  /* 0x00000028009c0947 */ /* 0x004fea0003800000 */
[----:B------:R-:W-:Y:S01]  /*7740*/  ISETP.GE.AND P0, PT, R41, 0x2, PT ;  /* 0x000000022900780c */ /* 0x000fe20003f06270 */
[----:B------:R-:W-:-:S12]  /*7750*/  IMAD.MOV.U32 R9, RZ, RZ, R12 ;  /* 0x000000ffff097224 */ /* 0x000fd800078e000c */
[----:B------:R-:W-:Y:S05]  /*7760*/  @!P0 BRA `(.L_x_271) ;  /* 0x0000000000788947 */ /* 0x000fea0003800000 */
[----:B------:R-:W-:Y:S01]  /*7770*/  HFMA2 R9, -RZ, RZ, 0, 0 ;  /* 0x00000000ff097431 */ /* 0x000fe200000001ff */
[----:B------:R-:W-:Y:S06]  /*7780*/  BSSY.RELIABLE B0, `(.L_x_308) ;  /* 0x0000017000007945 */ /* 0x000fec0003800100 */
.L_x_312:
[----:B------:R-:W-:Y:S01]  /*7790*/  VIADD R36, R9, 0x1 ;  /* 0x0000000109247836 */ /* 0x000fe20000000000 */
[----:B------:R-:W-:Y:S04]  /*77a0*/  BSSY.RELIABLE B3, `(.L_x_309) ;  /* 0x0000011000037945 */ /* 0x000fe80003800100 */
[----:B------:R-:W-:-:S13]  /*77b0*/  ISETP.GE.AND P0, PT, R36, R41, PT ;  /* 0x000000292400720c */ /* 0x000fda0003f06270 */
[----:B------:R-:W-:Y:S05]  /*77c0*/  @P0 BRA `(.L_x_310) ;  /* 0x0000000000380947 */ /* 0x000fea0003800000 */
[----:B------:R-:W-:-:S05]  /*77d0*/  IMAD.WIDE.U32 R14, R9, 0x4, R28 ;  /* 0x00000004090e7825 */ /* 0x000fca00078e001c */
[----:B------:R1:W5:Y:S01]  /*77e0*/  LDG.E R37, desc[UR4][R14.64] ;  /* 0x000000040e257981 */ /* 0x000362000c1e1900 */
[----:B------:R-:W-:-:S07]  /*77f0*/  IMAD.MOV.U32 R13, RZ, RZ, R9 ;  /* 0x000000ffff0d7224 */ /* 0x000fce00078e0009 */
.L_x_311:
[----:B-1----:R-:W-:-:S06]  /*7800*/  IMAD.WIDE.U32 R14, R13, 0x4, R28 ;  /* 0x000000040d0e7825 */ /* 0x002fcc00078e001c */
[----:B------:R-:W2:Y:S02]  /*7810*/  LDG.E R14, desc[UR4][R14.64+0x4] ;  /* 0x000004040e0e7981 */ /* 0x000ea4000c1e1900 */
[----:B--2--5:R-:W-:-:S13]  /*7820*/  ISETP.NE.AND P0, PT, R37, R14, PT ;  /* 0x0000000e2500720c */ /* 0x024fda0003f05270 */
[----:B------:R-:W-:Y:S05]  /*7830*/  @!P0 BREAK.RELIABLE B3 ;  /* 0x0000000000038942 */ /* 0x000fea0003800100 */
[----:B------:R-:W-:Y:S05]  /*7840*/  @!P0 BREAK.RELIABLE B0 ;  /* 0x0000000000008942 */ /* 0x000fea0003800100 */
[----:B------:R-:W-:Y:S05]  /*7850*/  @!P0 BREAK.RELIABLE B2 ;  /* 0x0000000000028942 */ /* 0x000fea0003800100 */
[----:B------:R-:W-:Y:S05]  /*7860*/  @!P0 BRA `(.L_x_307) ;  /* 0x0000002800508947 */ /* 0x000fea0003800000 */
[----:B------:R-:W-:-:S05]  /*7870*/  MOV R13, R36 ;  /* 0x00000024000d7202 */ /* 0x000fca0000000f00 */
[----:B------:R-:W-:-:S05]  /*7880*/  VIADD R36, R13, 0x1 ;  /* 0x000000010d247836 */ /* 0x000fca0000000000 */
[----:B------:R-:W-:-:S13]  /*7890*/  ISETP.GE.AND P0, PT, R36, R41, PT ;  /* 0x000000292400720c */ /* 0x000fda0003f06270 */
[----:B------:R-:W-:Y:S05]  /*78a0*/  @!P0 BRA `(.L_x_311) ;  /* 0xfffffffc00d48947 */ /* 0x000fea000383ffff */
.L_x_310:
[----:B------:R-:W-:Y:S05]  /*78b0*/  BSYNC.RELIABLE B3 ;  /* 0x0000000000037941 */ /* 0x000fea0003800100 */
.L_x_309:
[----:B------:R-:W-:-:S05]  /*78c0*/  VIADD R9, R9, 0x1 ;  /* 0x0000000109097836 */ /* 0x000fca0000000000 */
[----:B------:R-:W-:-:S13]  /*78d0*/  ISETP.GE.AND P0, PT, R9, R0, PT ;  /* 0x000000000900720c */ /* 0x000fda0003f06270 */
[----:B------:R-:W-:Y:S05]  /*78e0*/  @!P0 BRA `(.L_x_312) ;  /* 0xfffffffc00a88947 */ /* 0x000fea000383ffff */
[----:B------:R-:W-:Y:S05]  /*78f0*/  BSYNC.RELIABLE B0 ;  /* 0x0000000000007941 */ /* 0x000fea0003800100 */
.L_x_308:
[----:B------:R-:W-:Y:S01]  /*7900*/  MOV R9, R12 ;  /* 0x0000000c00097202 */ /* 0x000fe20000000f00 */
[----:B------:R-:W-:Y:S06]  /*7910*/  BRA `(.L_x_271) ;  /* 0x00000000000c7947 */ /* 0x000fec0003800000 */
.L_x_272:
[----:B------:R-:W-:-:S05]  /*7920*/  VIADD R41, R41, 0x1 ;  /* 0x0000000129297836 */ /* 0x000fca0000000000 */
[----:B------:R-:W-:-:S13]  /*7930*/  ISETP.GE.AND P0, PT, R41, R42, PT ;  /* 0x0000002a2900720c */ /* 0x000fda0003f06270 */
[----:B------:R-:W-:Y:S05]  /*7940*/  @!P0 BRA `(.L_x_313) ;  /* 0xffffffe400b08947 */ /* 0x000fea000383ffff */
.L_x_271:
[----:B------:R-:W-:-:S13]  /*7950*/  ISETP.NE.AND P0, PT, R9, -0x1, PT ;  /* 0xffffffff0900780c */ /* 0x000fda0003f05270 */
[----:B------:R-:W-:Y:S05]  /*7960*/  @!P0 BREAK.RELIABLE B2 ;  /* 0x0000000000028942 */ /* 0x000fea0003800100 */
[----:B------:R-:W-:Y:S05]  /*7970*/  @!P0 BRA `(.L_x_307) ;  /* 0x00000028000c8947 */ /* 0x000fea0003800000 */
[----:B------:R-:W-:Y:S05]  /*7980*/  BSYNC.RELIABLE B2 ;  /* 0x0000000000027941 */ /* 0x000fea0003800100 */
.L_x_269:
[----:B------:R-:W1:Y:S01]  /*7990*/  LDC.64 R36, c[0x0][0x3b0] ;  /* 0x0000ec00ff247b82 */ /* 0x000e620000000a00 */
[----:B------:R2:W-:Y:S04]  /*79a0*/  STG.E desc[UR4][R16.64], R9 ;  /* 0x0000000910007986 */ /* 0x0005e8000c101904 */
[----:B-1----:R-:W3:Y:S01]  /*79b0*/  LDG.E R36, desc[UR4][R36.64] ;  /* 0x0000000424247981 */ /* 0x002ee2000c1e1900 */
[----:B------:R-:W-:Y:S02]  /*79c0*/  IMAD.MOV.U32 R12, RZ, RZ, -0x1 ;  /* 0xffffffffff0c7424 */ /* 0x000fe400078e00ff */
[----:B------:R-:W-:Y:S01]  /*79d0*/  IMAD.WIDE R14, R9, 0x4, R32 ;  /* 0x00000004090e7825 */ /* 0x000fe200078e0220 */
[----:B---3--:R-:W-:-:S13]  /*79e0*/  ISETP.GE.AND P0, PT, R36, 0x1, PT ;  /* 0x000000012400780c */ /* 0x008fda0003f06270 */
[----:B--2---:R-:W-:Y:S05]  /*79f0*/  @!P0 BRA `(.L_x_314) ;  /* 0x0000001800b08947 */ /* 0x004fea0003800000 */
[----:B------:R-:W-:Y:S01]  /*7a00*/  BSSY.RECONVERGENT B4, `(.L_x_314) ;  /* 0x00001ab000047945 */ /* 0x000fe20003800200 */
[----:B------:R-:W-:Y:S01]  /*7a10*/  MOV R12, 0xffffffff ;  /* 0xffffffff000c7802 */ /* 0x000fe20000000f00 */
[----:B------:R-:W-:Y:S01]  /*7a20*/  IMAD.MOV.U32 R13, RZ, RZ, RZ ;  /* 0x000000ffff0d7224 */ /* 0x000fe200078e00ff */
[----:B------:R-:W-:Y:S01]  /*7a30*/  MOV R37, 0x7fefffff ;  /* 0x7fefffff00257802 */ /* 0x000fe20000000f00 */
[----:B------:R-:W-:-:S07]  /*7a40*/  IMAD.MOV.U32 R36, RZ, RZ, -0x1 ;  /* 0xffffffffff247424 */ /* 0x000fce00078e00ff */
.L_x_349:
[----:B------:R-:W-:Y:S01]  /*7a50*/  ISETP.NE.AND P0, PT, R13, R9, PT ;  /* 0x000000090d00720c */ /* 0x000fe20003f05270 */
[----:B------:R-:W-:-:S12]  /*7a60*/  BSSY.RECONVERGENT B3, `(.L_x_315) ;  /* 0x000019f000037945 */ /* 0x000fd80003800200 */
[----:B-12---:R-:W-:Y:S05]  /*7a70*/  @!P0 BRA `(.L_x_316) ;  /* 0x0000001800748947 */ /* 0x006fea0003800000 */
[----:B------:R-:W-:Y:S01]  /*7a80*/  BSSY.RELIABLE B0, `(.L_x_317) ;  /* 0x0000019000007945 */ /* 0x000fe20003800100 */
[----:B------:R-:W-:-:S07]  /*7a90*/  IMAD.MOV.U32 R0, RZ, RZ, RZ ;  /* 0x000000ffff007224 */ /* 0x000fce00078e00ff */
.L_x_322:
[----:B------:R-:W-:-:S05]  /*7aa0*/  IMAD.WIDE.U32 R38, R0, 0x4, R34 ;  /* 0x0000000400267825 */ /* 0x000fca00078e0022 */
[----:B------:R-:W2:Y:S01]  /*7ab0*/  LDG.E R42, desc[UR4][R38.64] ;  /* 0x00000004262a7981 */ /* 0x000ea2000c1e1900 */
[----:B------:R-:W-:Y:S01]  /*7ac0*/  BSSY.RELIABLE B5, `(.L_x_318) ;  /* 0x0000008000057945 */ /* 0x000fe20003800100 */
[----:B--2---:R-:W-:-:S13]  /*7ad0*/  ISETP.NE.AND P0, PT, R42, R13, PT ;  /* 0x0000000d2a00720c */ /* 0x004fda0003f05270 */
[----:B------:R-:W-:Y:S05]  /*7ae0*/  @P0 BRA `(.L_x_319) ;  /* 0x0000000000140947 */ /* 0x000fea0003800000 */
[----:B-----5:R-:W2:Y:S02]  /*7af0*/  LDG.E R40, desc[UR4][R38.64+0x4] ;  /* 0x0000040426287981 */ /* 0x020ea4000c1e1900 */
[----:B--2---:R-:W-:-:S13]  /*7b00*/  ISETP.NE.AND P0, PT, R40, R9, PT ;  /* 0x000000092800720c */ /* 0x004fda0003f05270 */
[----:B------:R-:W-:Y:S05]  /*7b10*/  @!P0 BREAK.RELIABLE B5 ;  /* 0x0000000000058942 */ /* 0x000fea0003800100 */
[----:B------:R-:W-:Y:S05]  /*7b20*/  @!P0 BREAK.RELIABLE B0 ;  /* 0x0000000000008942 */ /* 0x000fea0003800100 */
[----:B------:R-:W-:Y:S05]  /*7b30*/  @!P0 BRA `(.L_x_316) ;  /* 0x0000001800448947 */ /* 0x000fea0003800000 */
.L_x_319:
[----:B------:R-:W-:Y:S05]  /*7b40*/  BSYNC.RELIABLE B5 ;  /* 0x0000000000057941 */ /* 0x000fea0003800100 */
.L_x_318:
[----:B------:R-:W-:Y:S01]  /*7b50*/  ISETP.NE.AND P0, PT, R42, R9, PT ;  /* 0x000000092a00720c */ /* 0x000fe20003f05270 */
[----:B------:R-:W-:-:S12]  /*7b60*/  BSSY.RELIABLE B5, `(.L_x_320) ;  /* 0x0000007000057945 */ /* 0x000fd80003800100 */
[----:B------:R-:W-:Y:S05]  /*7b70*/  @P0 BRA `(.L_x_321) ;  /* 0x0000000000140947 */ /* 0x000fea0003800000 */
[----:B------:R-:W2:Y:S02]  /*7b80*/  LDG.E R38, desc[UR4][R38.64+0x4] ;  /* 0x0000040426267981 */ /* 0x000ea4000c1e1900 */
[----:B--2---:R-:W-:-:S13]  /*7b90*/  ISETP.NE.AND P0, PT, R38, R13, PT ;  /* 0x0000000d2600720c */ /* 0x004fda0003f05270 */
[----:B------:R-:W-:Y:S05]  /*7ba0*/  @!P0 BREAK.RELIABLE B5 ;  /* 0x0000000000058942 */ /* 0x000fea0003800100 */
[----:B------:R-:W-:Y:S05]  /*7bb0*/  @!P0 BREAK.RELIABLE B0 ;  /* 0x0000000000008942 */ /* 0x000fea0003800100 */
[----:B------:R-:W-:Y:S05]  /*7bc0*/  @!P0 BRA `(.L_x_316) ;  /* 0x0000001800208947 */ /* 0x000fea0003800000 */
.L_x_321:
[----:B------:R-:W-:Y:S05]  /*7bd0*/  BSYNC.RELIABLE B5 ;  /* 0x0000000000057941 */ /* 0x000fea0003800100 */
.L_x_320:
[----:B------:R-:W-:-:S05]  /*7be0*/  VIADD R0, R0, 0x1 ;  /* 0x0000000100007836 */ /* 0x000fca0000000000 */
[----:B------:R-:W-:-:S13]  /*7bf0*/  ISETP.NE.AND P0, PT, R0, R3, PT ;  /* 0x000000030000720c */ /* 0x000fda0003f05270 */
[----:B------:R-:W-:Y:S05]  /*7c00*/  @P0 BRA `(.L_x_322) ;  /* 0xfffffffc00a40947 */ /* 0x000fea000383ffff */
[----:B------:R-:W-:Y:S05]  /*7c10*/  BSYNC.RELIABLE B0 ;  /* 0x0000000000007941 */ /* 0x000fea0003800100 */
.L_x_317:
[----:B------:R-:W1:Y:S02]  /*7c20*/  LDC.64 R38, c[0x0][0x3b8] ;  /* 0x0000ee00ff267b82 */ /* 0x000e640000000a00 */
[----:B-1----:R-:W5:Y:S01]  /*7c30*/  LDG.E.64 R38, desc[UR4][R38.64] ;  /* 0x0000000426267981 */ /* 0x002f62000c1e1b00 */
[----:B------:R-:W-:Y:S01]  /*7c40*/  HFMA2 R50, -RZ, RZ, 0, 0 ;  /* 0x00000000ff327431 */ /* 0x000fe200000001ff */
[----:B------:R-:W-:Y:S01]  /*7c50*/  BSSY.RECONVERGENT B5, `(.L_x_323) ;  /* 0x00000ce000057945 */ /* 0x000fe20003800200 */
[----:B------:R-:W-:-:S07]  /*7c60*/  IMAD.MOV.U32 R51, RZ, RZ, 0x1 ;  /* 0x00000001ff337424 */ /* 0x000fce00078e00ff */
.L_x_332:
[----:B------:R-:W-:Y:S01]  /*7c70*/  VIADD R0, R3, 0xfffffffe ;  /* 0xfffffffe03007836 */ /* 0x000fe20000000000 */
[----:B------:R-:W-:Y:S01]  /*7c80*/  MOV R41, R13 ;  /* 0x0000000d00297202 */ /* 0x000fe20000000f00 */
[----:B------:R-:W-:-:S03]  /*7c90*/  IMAD.WIDE.U32 R56, R51, 0x4, R34 ;  /* 0x0000000433387825 */ /* 0x000fc600078e0022 */
[----:B------:R-:W-:Y:S02]  /*7ca0*/  ISETP.NE.AND P0, PT, R51, R0, PT ;  /* 0x000000003300720c */ /* 0x000fe40003f05270 */
[----:B------:R-:W2:Y:S01]  /*7cb0*/  LDG.E R55, desc[UR4][R56.64+0x4] ;  /* 0x0000040438377981 */ /* 0x000ea2000c1e1900 */
[----:B-----5:R-:W1:Y:S03]  /*7cc0*/  LDC.64 R42, c[0x0][0x3b8] ;  /* 0x0000ee00ff2a7b82 */ /* 0x020e660000000a00 */
[----:B------:R-:W5:Y:S07]  /*7cd0*/  LDG.E R40, desc[UR4][R56.64] ;  /* 0x0000000438287981 */ /* 0x000f6e000c1e1900 */
[----:B------:R-:W3:Y:S01]  /*7ce0*/  @P0 LDG.E R41, desc[UR4][R56.64+0x8] ;  /* 0x0000080438290981 */ /* 0x000ee2000c1e1900 */
[----:B------:R-:W-:-:S05]  /*7cf0*/  IADD3 R44, P0, PT, R38, 0x1, RZ ;  /* 0x00000001262c7810 */ /* 0x000fca0007f1e0ff */
[----:B------:R-:W-:-:S05]  /*7d00*/  IMAD.X R45, RZ, RZ, R39, P0 ;  /* 0x000000ffff2d7224 */ /* 0x000fca00000e0627 */
[----:B-1----:R1:W-:Y:S02]  /*7d10*/  STG.E.64 desc[UR4][R42.64], R44 ;  /* 0x0000002c2a007986 */ /* 0x0023e4000c101b04 */
[----:B-1----:R-:W1:Y:S01]  /*7d20*/  LDC.64 R42, c[0x0][0x3a8] ;  /* 0x0000ea00ff2a7b82 */ /* 0x002e620000000a00 */
[----:B--2---:R-:W-:-:S04]  /*7d30*/  IMAD.WIDE R54, R55, 0x4, R32 ;  /* 0x0000000437367825 */ /* 0x004fc800078e0220 */
[----:B---3--:R-:W-:Y:S02]  /*7d40*/  IMAD.WIDE R46, R41, 0x4, R32 ;  /* 0x00000004292e7825 */ /* 0x008fe400078e0220 */
[----:B------:R-:W2:Y:S04]  /*7d50*/  LDG.E R41, desc[UR4][R54.64] ;  /* 0x0000000436297981 */ /* 0x000ea8000c1e1900 */
[----:B------:R-:W1:Y:S02]  /*7d60*/  LDG.E R47, desc[UR4][R46.64] ;  /* 0x000000042e2f7981 */ /* 0x000e64000c1e1900 */
[----:B-1----:R-:W-:-:S04]  /*7d70*/  IMAD.WIDE R44, R47, 0x8, R42 ;  /* 0x000000082f2c7825 */ /* 0x002fc800078e022a */
[----:B--2---:R-:W-:Y:S01]  /*7d80*/  IMAD.WIDE R42, R41, 0x8, R42 ;  /* 0x00000008292a7825 */ /* 0x004fe200078e022a */
[----:B------:R-:W2:Y:S04]  /*7d90*/  LDG.E R48, desc[UR4][R44.64+0x4] ;  /* 0x000004042c307981 */ /* 0x000ea8000c1e1900 */
[----:B------:R-:W2:Y:S04]  /*7da0*/  LDG.E R49, desc[UR4][R42.64+0x4] ;  /* 0x000004042a317981 */ /* 0x000ea8000c1e1900 */
[----:B------:R1:W3:Y:S04]  /*7db0*/  LDG.E R0, desc[UR4][R44.64] ;  /* 0x000000042c007981 */ /* 0x0002e8000c1e1900 */
[----:B------:R-:W3:Y:S01]  /*7dc0*/  LDG.E R41, desc[UR4][R42.64] ;  /* 0x000000042a297981 */ /* 0x000ee2000c1e1900 */
[----:B-1----:R-:W-:Y:S01]  /*7dd0*/  MOV R44, 0x0 ;  /* 0x00000000002c7802 */ /* 0x002fe20000000f00 */
[----:B------:R-:W-:Y:S01]  /*7de0*/  IMAD.MOV.U32 R45, RZ, RZ, 0x3fd80000 ;  /* 0x3fd80000ff2d7424 */ /* 0x000fe200078e00ff */
[----:B------:R-:W-:Y:S01]  /*7df0*/  BSSY.RECONVERGENT B6, `(.L_x_324) ;  /* 0x000001d000067945 */ /* 0x000fe20003800200 */
[----:B------:R-:W-:-:S02]  /*7e00*/  IMAD.MOV.U32 R52, RZ, RZ, R38 ;  /* 0x000000ffff347224 */ /* 0x000fc400078e0026 */
[----:B------:R-:W-:Y:S02]  /*7e10*/  IMAD.MOV.U32 R53, RZ, RZ, R39 ;  /* 0x000000ffff357224 */ /* 0x000fe400078e0027 */
[----:B--2---:R-:W-:-:S04]  /*7e20*/  FADD R48, R48, -R49 ;  /* 0x8000003130307221 */ /* 0x004fc80000000000 */
[----:B------:R-:W1:Y:S01]  /*7e30*/  F2F.F64.F32 R58, R48 ;  /* 0x00000030003a7310 */ /* 0x000e620000201800 */
[----:B---3--:R-:W-:-:S07]  /*7e40*/  FADD R0, R0, -R41 ;  /* 0x8000002900007221 */ /* 0x008fce0000000000 */
[----:B------:R-:W2:Y:S01]  /*7e50*/  F2F.F64.F32 R42, R0 ;  /* 0x00000000002a7310 */ /* 0x000ea20000201800 */
[----:B-1----:R-:W-:-:S08]  /*7e60*/  DMUL R58, R58, R58 ;  /* 0x0000003a3a3a7228 */ /* 0x002fd00000000000 */
[----:B--2---:R-:W-:-:S06]  /*7e70*/  DFMA R58, R42, R42, R58 ;  /* 0x0000002a2a3a722b */ /* 0x004fcc000000003a */
[----:B------:R-:W1:Y:S04]  /*7e80*/  MUFU.RSQ64H R43, R59 ;  /* 0x0000003b002b7308 */ /* 0x000e680000001c00 */
[----:B------:R-:W-:-:S06]  /*7e90*/  VIADD R42, R59, 0xfcb00000 ;  /* 0xfcb000003b2a7836 */ /* 0x000fcc0000000000 */
[----:B-1----:R-:W-:-:S08]  /*7ea0*/  DMUL R46, R42, R42 ;  /* 0x0000002a2a2e7228 */ /* 0x002fd00000000000 */
        /* <DEDUP_REMOVED lines=13> */
[----:B------:R-:W-:-:S07]  /*7f80*/  MOV R0, 0x7fa0 ;  /* 0x00007fa000007802 */ /* 0x000fce0000000f00 */
[----:B0----5:R-:W-:Y:S05]  /*7f90*/  CALL.REL.NOINC `($__internal_2_$__cuda_sm20_dsqrt_rn_f64_mediumpath_v1) ;  /* 0x000000a400887944 */ /* 0x021fea0003c00000 */
[----:B------:R-:W-:Y:S01]  /*7fa0*/  IMAD.MOV.U32 R60, RZ, RZ, R43 ;  /* 0x000000ffff3c7224 */ /* 0x000fe200078e002b */
[----:B------:R-:W-:-:S07]  /*7fb0*/  MOV R61, R42 ;  /* 0x0000002a003d7202 */ /* 0x000fce0000000f00 */
.L_x_325:
[----:B------:R-:W-:Y:S05]  /*7fc0*/  BSYNC.RECONVERGENT B6 ;  /* 0x0000000000067941 */ /* 0x000fea0003800200 */
.L_x_324:
[----:B------:R-:W1:Y:S01]  /*7fd0*/  LDC.64 R42, c[0x0][0x3b8] ;  /* 0x0000ee00ff2a7b82 */ /* 0x000e620000000a00 */
[----:B------:R-:W-:Y:S01]  /*7fe0*/  IADD3 R44, P0, PT, R38, 0x2, RZ ;  /* 0x00000002262c7810 */ /* 0x000fe20007f1e0ff */
[----:B-----5:R-:W-:-:S04]  /*7ff0*/  IMAD.WIDE R40, R40, 0x4, R32 ;  /* 0x0000000428287825 */ /* 0x020fc800078e0220 */
[----:B------:R-:W-:-:S05]  /*8000*/  IMAD.X R45, RZ, RZ, R39, P0 ;  /* 0x000000ffff2d7224 */ /* 0x000fca00000e0627 */
[----:B-1----:R1:W-:Y:S04]  /*8010*/  STG.E.64 desc[UR4][R42.64], R44 ;  /* 0x0000002c2a007986 */ /* 0x0023e8000c101b04 */
[----:B------:R-:W1:Y:S04]  /*8020*/  LDG.E R55, desc[UR4][R54.64] ;  /* 0x0000000436377981 */ /* 0x000e68000c1e1900 */
[----:B------:R2:W3:Y:S02]  /*8030*/  LDG.E R47, desc[UR4][R40.64] ;  /* 0x00000004282f7981 */ /* 0x0004e4000c1e1900 */
[----:B--2---:R-:W1:Y:S02]  /*8040*/  LDC.64 R40, c[0x0][0x3a8] ;  /* 0x0000ea00ff287b82 */ /* 0x004e640000000a00 */
[----:B-1----:R-:W-:-:S04]  /*8050*/  IMAD.WIDE R42, R55, 0x8, R40 ;  /* 0x00000008372a7825 */ /* 0x002fc800078e0228 */
[----:B---3--:R-:W-:Y:S01]  /*8060*/  IMAD.WIDE R40, R47, 0x8, R40 ;  /* 0x000000082f287825 */ /* 0x008fe200078e0228 */
[----:B------:R-:W2:Y:S04]  /*8070*/  LDG.E R46, desc[UR4][R42.64+0x4] ;  /* 0x000004042a2e7981 */ /* 0x000ea8000c1e1900 */
[----:B------:R-:W2:Y:S04]  /*8080*/  LDG.E R49, desc[UR4][R40.64+0x4] ;  /* 0x0000040428317981 */ /* 0x000ea8000c1e1900 */
[----:B------:R-:W3:Y:S04]  /*8090*/  LDG.E R0, desc[UR4][R42.64] ;  /* 0x000000042a007981 */ /* 0x000ee8000c1e1900 */
[----:B------:R-:W3:Y:S01]  /*80a0*/  LDG.E R47, desc[UR4][R40.64] ;  /* 0x00000004282f7981 */ /* 0x000ee2000c1e1900 */
[----:B------:R-:W-:Y:S01]  /*80b0*/  F2I.F64.TRUNC R54, R60 ;  /* 0x0000003c00367311 */ /* 0x000fe2000030d100 */
[----:B------:R-:W-:Y:S01]  /*80c0*/  BSSY.RECONVERGENT B6, `(.L_x_326) ;  /* 0x000001f000067945 */ /* 0x000fe20003800200 */
[----:B--2---:R-:W-:-:S06]  /*80d0*/  FADD R46, R46, -R49 ;  /* 0x800000312e2e7221 */ /* 0x004fcc0000000000 */
[----:B------:R-:W1:Y:S01]  /*80e0*/  F2F.F64.F32 R58, R46 ;  /* 0x0000002e003a7310 */ /* 0x000e620000201800 */
[----:B---3--:R-:W-:-:S07]  /*80f0*/  FADD R0, R0, -R47 ;  /* 0x8000002f00007221 */ /* 0x008fce0000000000 */
[----:B------:R-:W2:Y:S01]  /*8100*/  F2F.F64.F32 R40, R0 ;  /* 0x0000000000287310 */ /* 0x000ea20000201800 */
[----:B-1----:R-:W-:-:S08]  /*8110*/  DMUL R58, R58, R58 ;  /* 0x0000003a3a3a7228 */ /* 0x002fd00000000000 */
[----:B--2---:R-:W-:Y:S01]  /*8120*/  DFMA R58, R40, R40, R58 ;  /* 0x00000028283a722b */ /* 0x004fe2000000003a */
[----:B------:R-:W-:Y:S01]  /*8130*/  MOV R40, 0x0 ;  /* 0x0000000000287802 */ /* 0x000fe20000000f00 */
[----:B------:R-:W-:-:S04]  /*8140*/  IMAD.MOV.U32 R41, RZ, RZ, 0x3fd80000 ;  /* 0x3fd80000ff297424 */ /* 0x000fc800078e00ff */
[----:B------:R-:W1:Y:S04]  /*8150*/  MUFU.RSQ64H R43, R59 ;  /* 0x0000003b002b7308 */ /* 0x000e680000001c00 */
        /* <DEDUP_REMOVED lines=16> */
[----:B------:R-:W-:Y:S01]  /*8260*/  MOV R0, 0x8290 ;  /* 0x0000829000007802 */ /* 0x000fe20000000f00 */
[----:B------:R-:W-:-:S07]  /*8270*/  IMAD.MOV.U32 R47, RZ, RZ, R41 ;  /* 0x000000ffff2f7224 */ /* 0x000fce00078e0029 */
[----:B0-----:R-:W-:Y:S05]  /*8280*/  CALL.REL.NOINC `($__internal_2_$__cuda_sm20_dsqrt_rn_f64_mediumpath_v1) ;  /* 0x000000a000cc7944 */ /* 0x001fea0003c00000 */
[----:B------:R-:W-:Y:S01]  /*8290*/  IMAD.MOV.U32 R44, RZ, RZ, R43 ;  /* 0x000000ffff2c7224 */ /* 0x000fe200078e002b */
[----:B------:R-:W-:-:S07]  /*82a0*/  MOV R45, R42 ;  /* 0x0000002a002d7202 */ /* 0x000fce0000000f00 */
.L_x_327:
[----:B------:R-:W-:Y:S05]  /*82b0*/  BSYNC.RECONVERGENT B6 ;  /* 0x0000000000067941 */ /* 0x000fea0003800200 */
.L_x_326:
[----:B------:R-:W-:Y:S01]  /*82c0*/  VIADD R0, R3, 0xfffffffd ;  /* 0xfffffffd03007836 */ /* 0x000fe20000000000 */
[----:B------:R-:W2:Y:S01]  /*82d0*/  LDG.E R59, desc[UR4][R56.64+0x8] ;  /* 0x00000804383b7981 */ /* 0x000ea2000c1e1900 */
[----:B------:R-:W-:-:S03]  /*82e0*/  IMAD.MOV.U32 R41, RZ, RZ, R13 ;  /* 0x000000ffff297224 */ /* 0x000fc600078e000d */
[----:B------:R-:W-:Y:S01]  /*82f0*/  ISETP.NE.AND P0, PT, R51, R0, PT ;  /* 0x000000003300720c */ /* 0x000fe20003f05270 */
[----:B------:R-:W1:Y:S01]  /*8300*/  LDC.64 R42, c[0x0][0x3b8] ;  /* 0x0000ee00ff2a7b82 */ /* 0x000e620000000a00 */
[----:B------:R-:W5:Y:S11]  /*8310*/  LDG.E R55, desc[UR4][R56.64+0x4] ;  /* 0x0000040438377981 */ /* 0x000f76000c1e1900 */
[----:B------:R-:W3:Y:S01]  /*8320*/  @P0 LDG.E R41, desc[UR4][R56.64+0xc] ;  /* 0x00000c0438290981 */ /* 0x000ee2000c1e1900 */
[----:B------:R-:W-:-:S04]  /*8330*/  IADD3 R46, P0, PT, R38, 0x3, RZ ;  /* 0x00000003262e7810 */ /* 0x000fc80007f1e0ff */
[----:B------:R-:W-:-:S05]  /*8340*/  IADD3.X R47, PT, PT, RZ, R39, RZ, P0, !PT ;  /* 0x00000027ff2f7210 */ /* 0x000fca00007fe4ff */
[----:B-1----:R1:W-:Y:S02]  /*8350*/  STG.E.64 desc[UR4][R42.64], R46 ;  /* 0x0000002e2a007986 */ /* 0x0023e4000c101b04 */
[----:B-1----:R-:W1:Y:S01]  /*8360*/  LDC.64 R42, c[0x0][0x3a8] ;  /* 0x0000ea00ff2a7b82 */ /* 0x002e620000000a00 */
[----:B---3--:R-:W-:-:S04]  /*8370*/  IMAD.WIDE R48, R41, 0x4, R32 ;  /* 0x0000000429307825 */ /* 0x008fc800078e0220 */
[----:B--2---:R-:W-:Y:S02]  /*8380*/  IMAD.WIDE R40, R59, 0x4, R32 ;  /* 0x000000043b287825 */ /* 0x004fe400078e0220 */
        /* <DEDUP_REMOVED lines=8> */
[----:B-1----:R-:W-:Y:S01]  /*8410*/  IMAD.MOV.U32 R46, RZ, RZ, 0x0 ;  /* 0x00000000ff2e7424 */ /* 0x002fe200078e00ff */
[----:B------:R-:W-:Y:S01]  /*8420*/  MOV R47, 0x3fd80000 ;  /* 0x3fd80000002f7802 */ /* 0x000fe20000000f00 */
[----:B------:R-:W-:Y:S01]  /*8430*/  BSSY.RECONVERGENT B6, `(.L_x_328) ;  /* 0x000001d000067945 */ /* 0x000fe20003800200 */
[----:B------:R-:W-:Y:S01]  /*8440*/  IADD3 R51, PT, PT, R51, 0x2, RZ ;  /* 0x0000000233337810 */ /* 0x000fe20007ffe0ff */
        /* <DEDUP_REMOVED lines=14> */
[----:B------:R-:W-:Y:S01]  /*8530*/  DMUL R48, R58, R62 ;  /* 0x0000003e3a307228 */ /* 0x000fe20000000000 */
[----:B------:R1:W2:Y:S01]  /*8540*/  F2I.F64.TRUNC R56, R44 ;  /* 0x0000002c00387311 */ /* 0x0002a2000030d100 */
[----:B------:R-:W-:Y:S02]  /*8550*/  VIADD R47, R63, 0xfff00000 ;  /* 0xfff000003f2f7836 */ /* 0x000fe40000000000 */
[----:B------:R-:W-:-:S04]  /*8560*/  IMAD.MOV.U32 R46, RZ, RZ, R62 ;  /* 0x000000ffff2e7224 */ /* 0x000fc800078e003e */
[----:B-1----:R-:W-:-:S08]  /*8570*/  DFMA R44, R48, -R48, R58 ;  /* 0x80000030302c722b */ /* 0x002fd0000000003a */
[----:B------:R-:W-:Y:S01]  /*8580*/  DFMA R60, R44, R46, R48 ;  /* 0x0000002e2c3c722b */ /* 0x000fe20000000030 */
[----:B--2---:R-:W-:Y:S10]  /*8590*/  @!P0 BRA `(.L_x_329) ;  /* 0x0000000000188947 */ /* 0x004ff40003800000 */
[----:B------:R-:W-:Y:S01]  /*85a0*/  IMAD.MOV.U32 R46, RZ, RZ, R62 ;  /* 0x000000ffff2e7224 */ /* 0x000fe200078e003e */
[----:B------:R-:W-:Y:S01]  /*85b0*/  MOV R0, 0x85e0 ;  /* 0x000085e000007802 */ /* 0x000fe20000000f00 */
[----:B------:R-:W-:-:S07]  /*85c0*/  IMAD.MOV.U32 R43, RZ, RZ, R59 ;  /* 0x000000ffff2b7224 */ /* 0x000fce00078e003b */
[----:B0----5:R-:W-:Y:S05]  /*85d0*/  CALL.REL.NOINC `($__internal_2_$__cuda_sm20_dsqrt_rn_f64_mediumpath_v1) ;  /* 0x0000009c00f87944 */ /* 0x021fea0003c00000 */
[----:B------:R-:W-:Y:S01]  /*85e0*/  MOV R60, R43 ;  /* 0x0000002b003c7202 */ /* 0x000fe20000000f00 */
[----:B------:R-:W-:-:S07]  /*85f0*/  IMAD.MOV.U32 R61, RZ, RZ, R42 ;  /* 0x000000ffff3d7224 */ /* 0x000fce00078e002a */
.L_x_329:
[----:B------:R-:W-:Y:S05]  /*8600*/  BSYNC.RECONVERGENT B6 ;  /* 0x0000000000067941 */ /* 0x000fea0003800200 */
.L_x_328:
[----:B------:R-:W1:Y:S01]  /*8610*/  LDC.64 R42, c[0x0][0x3b8] ;  /* 0x0000ee00ff2a7b82 */ /* 0x000e620000000a00 */
[----:B------:R-:W-:Y:S01]  /*8620*/  IADD3 R38, P0, PT, R38, 0x4, RZ ;  /* 0x0000000426267810 */ /* 0x000fe20007f1e0ff */
[----:B-----5:R-:W-:-:S04]  /*8630*/  IMAD.WIDE R44, R55, 0x4, R32 ;  /* 0x00000004372c7825 */ /* 0x020fc800078e0220 */
[----:B------:R-:W-:-:S05]  /*8640*/  IMAD.X R39, RZ, RZ, R39, P0 ;  /* 0x000000ffff277224 */ /* 0x000fca00000e0627 */
[----:B-1----:R1:W-:Y:S04]  /*8650*/  STG.E.64 desc[UR4][R42.64], R38 ;  /* 0x000000262a007986 */ /* 0x0023e8000c101b04 */
[----:B------:R2:W1:Y:S04]  /*8660*/  LDG.E R47, desc[UR4][R40.64] ;  /* 0x00000004282f7981 */ /* 0x000468000c1e1900 */
[----:B------:R-:W3:Y:S01]  /*8670*/  LDG.E R45, desc[UR4][R44.64] ;  /* 0x000000042c2d7981 */ /* 0x000ee2000c1e1900 */
[----:B--2---:R-:W1:Y:S02]  /*8680*/  LDC.64 R40, c[0x0][0x3a8] ;  /* 0x0000ea00ff287b82 */ /* 0x004e640000000a00 */
[----:B-1----:R-:W-:-:S04]  /*8690*/  IMAD.WIDE R42, R47, 0x8, R40 ;  /* 0x000000082f2a7825 */ /* 0x002fc800078e0228 */
[----:B---3--:R-:W-:Y:S01]  /*86a0*/  IMAD.WIDE R40, R45, 0x8, R40 ;  /* 0x000000082d287825 */ /* 0x008fe200078e0228 */
[----:B------:R-:W2:Y:S04]  /*86b0*/  LDG.E R46, desc[UR4][R42.64+0x4] ;  /* 0x000004042a2e7981 */ /* 0x000ea8000c1e1900 */
[----:B------:R-:W2:Y:S04]  /*86c0*/  LDG.E R49, desc[UR4][R40.64+0x4] ;  /* 0x0000040428317981 */ /* 0x000ea8000c1e1900 */
[----:B------:R-:W3:Y:S04]  /*86d0*/  LDG.E R0, desc[UR4][R42.64] ;  /* 0x000000042a007981 */ /* 0x000ee8000c1e1900 */
[----:B------:R-:W3:Y:S01]  /*86e0*/  LDG.E R47, desc[UR4][R40.64] ;  /* 0x00000004282f7981 */ /* 0x000ee2000c1e1900 */
[----:B------:R-:W-:Y:S01]  /*86f0*/  BSSY.RECONVERGENT B6, `(.L_x_330) ;  /* 0x000001e000067945 */ /* 0x000fe20003800200 */
[----:B--2---:R-:W-:-:S04]  /*8700*/  FADD R46, R46, -R49 ;  /* 0x800000312e2e7221 */ /* 0x004fc80000000000 */
[----:B------:R-:W1:Y:S01]  /*8710*/  F2F.F64.F32 R58, R46 ;  /* 0x0000002e003a7310 */ /* 0x000e620000201800 */
[----:B---3--:R-:W-:-:S07]  /*8720*/  FADD R0, R0, -R47 ;  /* 0x8000002f00007221 */ /* 0x008fce0000000000 */
[----:B------:R-:W2:Y:S01]  /*8730*/  F2F.F64.F32 R40, R0 ;  /* 0x0000000000287310 */ /* 0x000ea20000201800 */
[----:B-1----:R-:W-:-:S08]  /*8740*/  DMUL R58, R58, R58 ;  /* 0x0000003a3a3a7228 */ /* 0x002fd00000000000 */
[----:B--2---:R-:W-:Y:S01]  /*8750*/  DFMA R58, R40, R40, R58 ;  /* 0x00000028283a722b */ /* 0x004fe2000000003a */
[----:B------:R-:W-:Y:S02]  /*8760*/  IMAD.MOV.U32 R40, RZ, RZ, 0x0 ;  /* 0x00000000ff287424 */ /* 0x000fe400078e00ff */
[----:B------:R-:W-:-:S03]  /*8770*/  IMAD.MOV.U32 R41, RZ, RZ, 0x3fd80000 ;  /* 0x3fd80000ff297424 */ /* 0x000fc600078e00ff */
[----:B------:R-:W1:Y:S04]  /*8780*/  MUFU.RSQ64H R43, R59 ;  /* 0x0000003b002b7308 */ /* 0x000e680000001c00 */
[----:B------:R-:W-:-:S04]  /*8790*/  IADD3 R42, PT, PT, R59, -0x3500000, RZ ;  /* 0xfcb000003b2a7810 */ /* 0x000fc80007ffe0ff */
[----:B------:R-:W-:Y:S02]  /*87a0*/  ISETP.GE.U32.AND P0, PT, R42, 0x7ca00000, PT ;  /* 0x7ca000002a00780c */ /* 0x000fe40003f06070 */
[----:B-1----:R-:W-:-:S08]  /*87b0*/  DMUL R44, R42, R42 ;  /* 0x0000002a2a2c7228 */ /* 0x002fd00000000000 */
[----:B------:R-:W-:-:S08]  /*87c0*/  DFMA R44, R58, -R44, 1 ;  /* 0x3ff000003a2c742b */ /* 0x000fd0000000082c */
[----:B------:R-:W-:Y:S02]  /*87d0*/  DFMA R40, R44, R40, 0.5 ;  /* 0x3fe000002c28742b */ /* 0x000fe40000000028 */
[----:B------:R-:W-:-:S08]  /*87e0*/  DMUL R62, R42, R44 ;  /* 0x0000002c2a3e7228 */ /* 0x000fd00000000000 */
[----:B------:R-:W-:Y:S01]  /*87f0*/  DFMA R62, R40, R62, R42 ;  /* 0x0000003e283e722b */ /* 0x000fe2000000002a */
[----:B------:R1:W2:Y:S07]  /*8800*/  F2I.F64.TRUNC R40, R60 ;  /* 0x0000003c00287311 */ /* 0x0002ae000030d100 */
[----:B------:R-:W-:Y:S02]  /*8810*/  DMUL R48, R58, R62 ;  /* 0x0000003e3a307228 */ /* 0x000fe40000000000 */
[----:B------:R-:W-:Y:S01]  /*8820*/  IADD3 R47, PT, PT, R63, -0x100000, RZ ;  /* 0xfff000003f2f7810 */ /* 0x000fe20007ffe0ff */
[----:B------:R-:W-:-:S05]  /*8830*/  IMAD.MOV.U32 R46, RZ, RZ, R62 ;  /* 0x000000ffff2e7224 */ /* 0x000fca00078e003e */
[----:B------:R-:W-:-:S08]  /*8840*/  DFMA R44, R48, -R48, R58 ;  /* 0x80000030302c722b */ /* 0x000fd0000000003a */
[----:B-1----:R-:W-:Y:S01]  /*8850*/  DFMA R60, R44, R46, R48 ;  /* 0x0000002e2c3c722b */ /* 0x002fe20000000030 */
[----:B--2---:R-:W-:Y:S10]  /*8860*/  @!P0 BRA `(.L_x_331) ;  /* 0x0000000000188947 */ /* 0x004ff40003800000 */
[----:B------:R-:W-:Y:S01]  /*8870*/  IMAD.MOV.U32 R46, RZ, RZ, R62 ;  /* 0x000000ffff2e7224 */ /* 0x000fe200078e003e */
[----:B------:R-:W-:Y:S02]  /*8880*/  MOV R43, R59 ;  /* 0x0000003b002b7202 */ /* 0x000fe40000000f00 */
[----:B------:R-:W-:-:S07]  /*8890*/  MOV R0, 0x88b0 ;  /* 0x000088b000007802 */ /* 0x000fce0000000f00 */
[----:B0-----:R-:W-:Y:S05]  /*88a0*/  CALL.REL.NOINC `($__internal_2_$__cuda_sm20_dsqrt_rn_f64_mediumpath_v1) ;  /* 0x0000009c00447944 */ /* 0x001fea0003c00000 */
[----:B------:R-:W-:Y:S02]  /*88b0*/  IMAD.MOV.U32 R60, RZ, RZ, R43 ;  /* 0x000000ffff3c7224 */ /* 0x000fe400078e002b */
[----:B------:R-:W-:-:S07]  /*88c0*/  IMAD.MOV.U32 R61, RZ, RZ, R42 ;  /* 0x000000ffff3d7224 */ /* 0x000fce00078e002a */
.L_x_331:
[----:B------:R-:W-:Y:S05]  /*88d0*/  BSYNC.RECONVERGENT B6 ;  /* 0x0000000000067941 */ /* 0x000fea0003800200 */
.L_x_330:
[----:B------:R-:W1:Y:S01]  /*88e0*/  F2I.F64.TRUNC R61, R60 ;  /* 0x0000003c003d7311 */ /* 0x000e62000030d100 */
[----:B------:R-:W-:Y:S02]  /*88f0*/  ISETP.NE.AND P0, PT, R51, R5, PT ;  /* 0x000000053300720c */ /* 0x000fe40003f05270 */
[----:B------:R-:W-:-:S04]  /*8900*/  IADD3 R40, PT, PT, R40, R54, R50 ;  /* 0x0000003628287210 */ /* 0x000fc80007ffe032 */
[----:B-1----:R-:W-:-:S07]  /*8910*/  IADD3 R50, PT, PT, R40, -R56, -R61 ;  /* 0x8000003828327210 */ /* 0x002fce0007ffe83d */
[----:B------:R-:W-:Y:S05]  /*8920*/  @P0 BRA `(.L_x_332) ;  /* 0xfffffff000d00947 */ /* 0x000fea000383ffff */
[----:B------:R-:W-:Y:S05]  /*8930*/  BSYNC.RECONVERGENT B5 ;  /* 0x0000000000057941 */ /* 0x000fea0003800200 */
.L_x_323:
[----:B------:R-:W-:-:S13]  /*8940*/  ISETP.GE.AND P0, PT, R50, 0x1, PT ;  /* 0x000000013200780c */ /* 0x000fda0003f06270 */
[----:B------:R-:W-:Y:S05]  /*8950*/  @!P0 BRA `(.L_x_316) ;  /* 0x0000000800bc8947 */ /* 0x000fea0003800000 */
[----:B------:R-:W1:Y:S02]  /*8960*/  LDC.64 R40, c[0x0][0x3b0] ;  /* 0x0000ec00ff287b82 */ /* 0x000e640000000a00 */
[----:B-1----:R1:W2:Y:S01]  /*8970*/  LDG.E R0, desc[UR4][R40.64] ;  /* 0x0000000428007981 */ /* 0x0022a2000c1e1900 */
[----:B------:R-:W-:-:S05]  /*8980*/  VIADD R42, R13, 0x1 ;  /* 0x000000010d2a7836 */ /* 0x000fca0000000000 */
[----:B------:R-:W-:Y:S02]  /*8990*/  ISETP.GE.AND P2, PT, R42, RZ, PT ;  /* 0x000000ff2a00720c */ /* 0x000fe40003f46270 */
[----:B-1----:R-:W-:Y:S02]  /*89a0*/  IABS R40, R42 ;  /* 0x0000002a00287213 */ /* 0x002fe40000000000 */
[----:B--2---:R-:W-:-:S04]  /*89b0*/  IABS R44, R0 ;  /* 0x00000000002c7213 */ /* 0x004fc80000000000 */
[----:B------:R-:W1:Y:S08]  /*89c0*/  I2F.RP R43, R44 ;  /* 0x0000002c002b7306 */ /* 0x000e700000209400 */
[----:B-1----:R-:W1:Y:S02]  /*89d0*/  MUFU.RCP R43, R43 ;  /* 0x0000002b002b7308 */ /* 0x002e640000001000 */
[----:B-1----:R-:W-:-:S06]  /*89e0*/  IADD3 R38, PT, PT, R43, 0xffffffe, RZ ;  /* 0x0ffffffe2b267810 */ /* 0x002fcc0007ffe0ff */
[----:B------:R1:W2:Y:S02]  /*89f0*/  F2I.FTZ.U32.TRUNC.NTZ R39, R38 ;  /* 0x0000002600277305 */ /* 0x0002a4000021f000 */
[----:B-1----:R-:W-:Y:S02]  /*8a00*/  HFMA2 R38, -RZ, RZ, 0, 0 ;  /* 0x00000000ff267431 */ /* 0x002fe400000001ff */
[----:B--2---:R-:W-:-:S04]  /*8a10*/  IMAD.MOV R45, RZ, RZ, -R39 ;  /* 0x000000ffff2d7224 */ /* 0x004fc800078e0a27 */
[----:B------:R-:W-:Y:S01]  /*8a20*/  IMAD R41, R45, R44, RZ ;  /* 0x0000002c2d297224 */ /* 0x000fe200078e02ff */
[----:B------:R-:W-:-:S03]  /*8a30*/  IABS R45, R0 ;  /* 0x00000000002d7213 */ /* 0x000fc60000000000 */
[----:B------:R-:W-:-:S04]  /*8a40*/  IMAD.HI.U32 R39, R39, R41, R38 ;  /* 0x0000002927277227 */ /* 0x000fc800078e0026 */
[----:B------:R-:W-:Y:S02]  /*8a50*/  IMAD.MOV R38, RZ, RZ, -R45 ;  /* 0x000000ffff267224 */ /* 0x000fe400078e0a2d */
[----:B------:R-:W-:-:S04]  /*8a60*/  IMAD.HI.U32 R39, R39, R40, RZ ;  /* 0x0000002827277227 */ /* 0x000fc800078e00ff */
[----:B------:R-:W-:-:S05]  /*8a70*/  IMAD R39, R39, R38, R40 ;  /* 0x0000002627277224 */ /* 0x000fca00078e0228 */
[----:B------:R-:W-:-:S13]  /*8a80*/  ISETP.GT.U32.AND P0, PT, R44, R39, PT ;  /* 0x000000272c00720c */ /* 0x000fda0003f04070 */
[----:B------:R-:W-:Y:S01]  /*8a90*/  @!P0 IMAD.IADD R39, R39, 0x1, -R44 ;  /* 0x0000000127278824 */ /* 0x000fe200078e0a2c */
[----:B------:R-:W-:-:S04]  /*8aa0*/  ISETP.NE.AND P0, PT, R0, RZ, PT ;  /* 0x000000ff0000720c */ /* 0x000fc80003f05270 */
[----:B------:R-:W-:-:S13]  /*8ab0*/  ISETP.GT.U32.AND P1, PT, R44, R39, PT ;  /* 0x000000272c00720c */ /* 0x000fda0003f24070 */
[----:B------:R-:W-:-:S05]  /*8ac0*/  @!P1 IADD3 R39, PT, PT, R39, -R44, RZ ;  /* 0x8000002c27279210 */ /* 0x000fca0007ffe0ff */
[----:B------:R-:W-:-:S04]  /*8ad0*/  IMAD.MOV.U32 R42, RZ, RZ, R39 ;  /* 0x000000ffff2a7224 */ /* 0x000fc800078e0027 */
[----:B------:R-:W-:Y:S01]  /*8ae0*/  @!P2 IMAD.MOV R42, RZ, RZ, -R42 ;  /* 0x000000ffff2aa224 */ /* 0x000fe200078e0a2a */
[----:B------:R-:W-:-:S04]  /*8af0*/  @!P0 LOP3.LUT R42, RZ, R0, RZ, 0x33, !PT ;  /* 0x00000000ff2a8212 */ /* 0x000fc800078e33ff */
[----:B------:R-:W-:-:S13]  /*8b00*/  ISETP.NE.AND P0, PT, R13, R42, PT ;  /* 0x0000002a0d00720c */ /* 0x000fda0003f05270 */
[----:B------:R-:W-:Y:S05]  /*8b10*/  @!P0 BRA `(.L_x_333) ;  /* 0x00000000005c8947 */ /* 0x000fea0003800000 */
[----:B------:R-:W-:-:S07]  /*8b20*/  MOV R40, 0x1 ;  /* 0x0000000100287802 */ /* 0x000fce0000000f00 */
.L_x_338:
[----:B------:R-:W-:-:S05]  /*8b30*/  IMAD.WIDE.U32 R38, R40, 0x4, R34 ;  /* 0x0000000428267825 */ /* 0x000fca00078e0022 */
[----:B------:R-:W2:Y:S01]  /*8b40*/  LDG.E R43, desc[UR4][R38.64] ;  /* 0x00000004262b7981 */ /* 0x000ea2000c1e1900 */
[----:B------:R-:W-:Y:S01]  /*8b50*/  BSSY.RELIABLE B5, `(.L_x_334) ;  /* 0x0000007000057945 */ /* 0x000fe20003800100 */
[----:B--2---:R-:W-:-:S13]  /*8b60*/  ISETP.NE.AND P0, PT, R43, R13, PT ;  /* 0x0000000d2b00720c */ /* 0x004fda0003f05270 */
[----:B------:R-:W-:Y:S05]  /*8b70*/  @P0 BRA `(.L_x_335) ;  /* 0x0000000000100947 */ /* 0x000fea0003800000 */
[----:B------:R-:W2:Y:S02]  /*8b80*/  LDG.E R41, desc[UR4][R38.64+0x4] ;  /* 0x0000040426297981 */ /* 0x000ea4000c1e1900 */
[----:B--2---:R-:W-:-:S13]  /*8b90*/  ISETP.NE.AND P0, PT, R41, R42, PT ;  /* 0x0000002a2900720c */ /* 0x004fda0003f05270 */
[----:B------:R-:W-:Y:S05]  /*8ba0*/  @!P0 BREAK.RELIABLE B5 ;  /* 0x0000000000058942 */ /* 0x000fea0003800100 */
[----:B------:R-:W-:Y:S05]  /*8bb0*/  @!P0 BRA `(.L_x_333) ;  /* 0x0000000000348947 */ /* 0x000fea0003800000 */
.L_x_335:
[----:B------:R-:W-:Y:S05]  /*8bc0*/  BSYNC.RELIABLE B5 ;  /* 0x0000000000057941 */ /* 0x000fea0003800100 */
.L_x_334:
[----:B------:R-:W-:Y:S01]  /*8bd0*/  ISETP.NE.AND P0, PT, R43, R42, PT ;  /* 0x0000002a2b00720c */ /* 0x000fe20003f05270 */
[----:B------:R-:W-:-:S12]  /*8be0*/  BSSY.RELIABLE B6, `(.L_x_336) ;  /* 0x0000006000067945 */ /* 0x000fd80003800100 */
[----:B------:R-:W-:Y:S05]  /*8bf0*/  @P0 BRA `(.L_x_337) ;  /* 0x0000000000100947 */ /* 0x000fea0003800000 */
[----:B------:R-:W2:Y:S02]  /*8c00*/  LDG.E R38, desc[UR4][R38.64+0x4] ;  /* 0x0000040426267981 */ /* 0x000ea4000c1e1900 */
[----:B--2---:R-:W-:-:S13]  /*8c10*/  ISETP.NE.AND P0, PT, R38, R13, PT ;  /* 0x0000000d2600720c */ /* 0x004fda0003f05270 */
[----:B------:R-:W-:Y:S05]  /*8c20*/  @!P0 BREAK.RELIABLE B6 ;  /* 0x0000000000068942 */ /* 0x000fea0003800100 */
[----:B------:R-:W-:Y:S05]  /*8c30*/  @!P0 BRA `(.L_x_333) ;  /* 0x0000000000148947 */ /* 0x000fea0003800000 */
.L_x_337:
[----:B------:R-:W-:Y:S05]  /*8c40*/  BSYNC.RELIABLE B6 ;  /* 0x0000000000067941 */ /* 0x000fea0003800100 */
.L_x_336:
[----:B------:R-:W-:-:S05]  /*8c50*/  VIADD R40, R40, 0x2 ;  /* 0x0000000228287836 */ /* 0x000fca0000000000 */
[----:B------:R-:W-:-:S13]  /*8c60*/  ISETP.GE.U32.AND P0, PT, R40, R3, PT ;  /* 0x000000032800720c */ /* 0x000fda0003f06070 */
[----:B------:R-:W-:Y:S05]  /*8c70*/  @!P0 BRA `(.L_x_338) ;  /* 0xfffffffc00ac8947 */ /* 0x000fea000383ffff */
[----:B------:R-:W-:Y:S05]  /*8c80*/  BRA `(.L_x_339) ;  /* 0x00000000006c7947 */ /* 0x000fea0003800000 */
.L_x_333:
[----:B------:R-:W-:-:S04]  /*8c90*/  ISETP.NE.AND P0, PT, R13, RZ, PT ;  /* 0x000000ff0d00720c */ /* 0x000fc80003f05270 */
[----:B------:R-:W-:-:S05]  /*8ca0*/  SEL R0, R0, R13, !P0 ;  /* 0x0000000d00007207 */ /* 0x000fca0004000000 */
[----:B------:R-:W-:-:S05]  /*8cb0*/  VIADD R41, R0, 0xffffffff ;  /* 0xffffffff00297836 */ /* 0x000fca0000000000 */
[----:B------:R-:W-:-:S13]  /*8cc0*/  ISETP.NE.AND P0, PT, R13, R41, PT ;  /* 0x000000290d00720c */ /* 0x000fda0003f05270 */
[----:B------:R-:W-:Y:S05]  /*8cd0*/  @!P0 BRA `(.L_x_316) ;  /* 0x0000000400dc8947 */ /* 0x000fea0003800000 */
[----:B------:R-:W-:-:S07]  /*8ce0*/  MOV R0, 0x1 ;  /* 0x0000000100007802 */ /* 0x000fce0000000f00 */
.L_x_344:
        /* <DEDUP_REMOVED lines=9> */
.L_x_341:
[----:B------:R-:W-:Y:S05]  /*8d80*/  BSYNC.RELIABLE B0 ;  /* 0x0000000000007941 */ /* 0x000fea0003800100 */
.L_x_340:
[----:B------:R-:W-:Y:S01]  /*8d90*/  ISETP.NE.AND P0, PT, R42, R41, PT ;  /* 0x000000292a00720c */ /* 0x000fe20003f05270 */
[----:B------:R-:W-:-:S12]  /*8da0*/  BSSY.RELIABLE B0, `(.L_x_342) ;  /* 0x0000006000007945 */ /* 0x000fd80003800100 */
[----:B------:R-:W-:Y:S05]  /*8db0*/  @P0 BRA `(.L_x_343) ;  /* 0x0000000000100947 */ /* 0x000fea0003800000 */
[----:B------:R-:W2:Y:S02]  /*8dc0*/  LDG.E R38, desc[UR4][R38.64+0x4] ;  /* 0x0000040426267981 */ /* 0x000ea4000c1e1900 */
[----:B--2---:R-:W-:-:S13]  /*8dd0*/  ISETP.NE.AND P0, PT, R38, R13, PT ;  /* 0x0000000d2600720c */ /* 0x004fda0003f05270 */
[----:B------:R-:W-:Y:S05]  /*8de0*/  @!P0 BREAK.RELIABLE B0 ;  /* 0x0000000000008942 */ /* 0x000fea0003800100 */
[----:B------:R-:W-:Y:S05]  /*8df0*/  @!P0 BRA `(.L_x_316) ;  /* 0x0000000400948947 */ /* 0x000fea0003800000 */
.L_x_343:
[----:B------:R-:W-:Y:S05]  /*8e00*/  BSYNC.RELIABLE B0 ;  /* 0x0000000000007941 */ /* 0x000fea0003800100 */
.L_x_342:
[----:B------:R-:W-:-:S05]  /*8e10*/  VIADD R0, R0, 0x2 ;  /* 0x0000000200007836 */ /* 0x000fca0000000000 */
[----:B------:R-:W-:-:S13]  /*8e20*/  ISETP.GE.U32.AND P0, PT, R0, R3, PT ;  /* 0x000000030000720c */ /* 0x000fda0003f06070 */
[----:B------:R-:W-:Y:S05]  /*8e30*/  @!P0 BRA `(.L_x_344) ;  /* 0xfffffffc00ac8947 */ /* 0x000fea000383ffff */
.L_x_339:
[----:B------:R-:W1:Y:S01]  /*8e40*/  LDC.64 R48, c[0x0][0x3b8] ;  /* 0x0000ee00ff307b82 */ /* 0x000e620000000a00 */
[----:B------:R-:W-:Y:S01]  /*8e50*/  IADD3 R44, P0, PT, R52, 0x5, RZ ;  /* 0x00000005342c7810 */ /* 0x000fe20007f1e0ff */
[----:B------:R-:W-:-:S04]  /*8e60*/  IMAD.WIDE.U32 R38, R13, 0x4, R32 ;  /* 0x000000040d267825 */ /* 0x000fc800078e0020 */
[----:B------:R-:W-:Y:S02]  /*8e70*/  IMAD.X R45, RZ, RZ, R53, P0 ;  /* 0x000000ffff2d7224 */ /* 0x000fe400000e0635 */
[----:B------:R-:W2:Y:S03]  /*8e80*/  LDC.64 R42, c[0x0][0x3a8] ;  /* 0x0000ea00ff2a7b82 */ /* 0x000ea60000000a00 */
[----:B-1----:R1:W-:Y:S04]  /*8e90*/  STG.E.64 desc[UR4][R48.64], R44 ;  /* 0x0000002c30007986 */ /* 0x0023e8000c101b04 */
[----:B------:R-:W2:Y:S04]  /*8ea0*/  LDG.E R41, desc[UR4][R38.64] ;  /* 0x0000000426297981 */ /* 0x000ea8000c1e1900 */
[----:B------:R-:W3:Y:S01]  /*8eb0*/  LDG.E R47, desc[UR4][R14.64] ;  /* 0x000000040e2f7981 */ /* 0x000ee2000c1e1900 */
[----:B--2---:R-:W-:-:S04]  /*8ec0*/  IMAD.WIDE R40, R41, 0x8, R42 ;  /* 0x0000000829287825 */ /* 0x004fc800078e022a */
[----:B---3--:R-:W-:Y:S01]  /*8ed0*/  IMAD.WIDE R46, R47, 0x8, R42 ;  /* 0x000000082f2e7825 */ /* 0x008fe200078e022a */
[----:B------:R-:W2:Y:S04]  /*8ee0*/  LDG.E R0, desc[UR4][R40.64] ;  /* 0x0000000428007981 */ /* 0x000ea8000c1e1900 */
[----:B------:R3:W4:Y:S04]  /*8ef0*/  LDG.E R42, desc[UR4][R40.64+0x4] ;  /* 0x00000404282a7981 */ /* 0x000728000c1e1900 */
[----:B------:R-:W4:Y:S04]  /*8f00*/  LDG.E R43, desc[UR4][R46.64+0x4] ;  /* 0x000004042e2b7981 */ /* 0x000f28000c1e1900 */
[----:B------:R-:W2:Y:S01]  /*8f10*/  LDG.E R51, desc[UR4][R46.64] ;  /* 0x000000042e337981 */ /* 0x000ea2000c1e1900 */
[----:B---3--:R-:W-:-:S02]  /*8f20*/  IMAD.MOV.U32 R40, RZ, RZ, 0x0 ;  /* 0x00000000ff287424 */ /* 0x008fc400078e00ff */
[----:B------:R-:W-:Y:S01]  /*8f30*/  IMAD.MOV.U32 R41, RZ, RZ, 0x3fd80000 ;  /* 0x3fd80000ff297424 */ /* 0x000fe200078e00ff */
[----:B------:R-:W-:Y:S01]  /*8f40*/  BSSY.RECONVERGENT B7, `(.L_x_345) ;  /* 0x000001c000077945 */ /* 0x000fe20003800200 */
[----:B----4-:R-:W-:-:S04]  /*8f50*/  FADD R54, R42, -R43 ;  /* 0x8000002b2a367221 */ /* 0x010fc80000000000 */
[----:B------:R-:W3:Y:S01]  /*8f60*/  F2F.F64.F32 R42, R54 ;  /* 0x00000036002a7310 */ /* 0x000ee20000201800 */
[----:B--2---:R-:W-:-:S07]  /*8f70*/  FADD R0, R0, -R51 ;  /* 0x8000003300007221 */ /* 0x004fce0000000000 */
[----:B------:R-:W2:Y:S01]  /*8f80*/  F2F.F64.F32 R50, R0 ;  /* 0x0000000000327310 */ /* 0x000ea20000201800 */
[----:B---3--:R-:W-:-:S08]  /*8f90*/  DMUL R42, R42, R42 ;  /* 0x0000002a2a2a7228 */ /* 0x008fd00000000000 */
[----:B--2---:R-:W-:-:S06]  /*8fa0*/  DFMA R50, R50, R50, R42 ;  /* 0x000000323232722b */ /* 0x004fcc000000002a */
[----:B------:R-:W1:Y:S04]  /*8fb0*/  MUFU.RSQ64H R43, R51 ;  /* 0x00000033002b7308 */ /* 0x000e680000001c00 */
[----:B------:R-:W-:-:S06]  /*8fc0*/  IADD3 R42, PT, PT, R51, -0x3500000, RZ ;  /* 0xfcb00000332a7810 */ /* 0x000fcc0007ffe0ff */
[----:B-1----:R-:W-:-:S08]  /*8fd0*/  DMUL R44, R42, R42 ;  /* 0x0000002a2a2c7228 */ /* 0x002fd00000000000 */
        /* <DEDUP_REMOVED lines=15> */
[----:B0-----:R-:W-:Y:S05]  /*90d0*/  CALL.REL.NOINC `($__internal_2_$__cuda_sm20_dsqrt_rn_f64_mediumpath_v1) ;  /* 0x0000009400387944 */ /* 0x001fea0003c00000 */
[----:B------:R-:W-:Y:S01]  /*90e0*/  IMAD.MOV.U32 R54, RZ, RZ, R43 ;  /* 0x000000ffff367224 */ /* 0x000fe200078e002b */
[----:B------:R-:W-:-:S07]  /*90f0*/  MOV R55, R42 ;  /* 0x0000002a00377202 */ /* 0x000fce0000000f00 */
.L_x_346:
[----:B------:R-:W-:Y:S05]  /*9100*/  BSYNC.RECONVERGENT B7 ;  /* 0x0000000000077941 */ /* 0x000fea0003800200 */
.L_x_345:
[----:B------:R-:W1:Y:S08]  /*9110*/  F2I.F64.TRUNC R40, R54 ;  /* 0x0000003600287311 */ /* 0x000e70000030d100 */
[----:B-1----:R-:W1:Y:S02]  /*9120*/  I2F.F64 R40, R40 ;  /* 0x0000002800287312 */ /* 0x002e640000201c00 */
[----:B-1----:R-:W-:-:S14]  /*9130*/  DSETP.GT.AND P0, PT, R36, R40, PT ;  /* 0x000000282400722a */ /* 0x002fdc0003f04000 */
[----:B------:R-:W-:Y:S05]  /*9140*/  @!P0 BRA `(.L_x_316) ;  /* 0x0000000000c08947 */ /* 0x000fea0003800000 */
[----:B------:R-:W1:Y:S01]  /*9150*/  LDC.64 R42, c[0x0][0x3b8] ;  /* 0x0000ee00ff2a7b82 */ /* 0x000e620000000a00 */
[----:B------:R-:W-:-:S05]  /*9160*/  IADD3 R52, P0, PT, R52, 0x6, RZ ;  /* 0x0000000634347810 */ /* 0x000fca0007f1e0ff */
        /* <DEDUP_REMOVED lines=8> */
[----:B------:R-:W2:Y:S04]  /*91f0*/  LDG.E R47, desc[UR4][R40.64+0x4] ;  /* 0x00000404282f7981 */ /* 0x000ea8000c1e1900 */
[----:B------:R3:W4:Y:S04]  /*9200*/  LDG.E R0, desc[UR4][R36.64] ;  /* 0x0000000424007981 */ /* 0x000728000c1e1900 */
[----:B------:R-:W4:Y:S01]  /*9210*/  LDG.E R45, desc[UR4][R40.64] ;  /* 0x00000004282d7981 */ /* 0x000f22000c1e1900 */
[----:B------:R-:W-:Y:S01]  /*9220*/  BSSY.RECONVERGENT B7, `(.L_x_347) ;  /* 0x000001f000077945 */ /* 0x000fe20003800200 */
[----:B---3--:R-:W-:Y:S01]  /*9230*/  MOV R36, 0x0 ;  /* 0x0000000000247802 */ /* 0x008fe20000000f00 */
[----:B------:R-:W-:-:S02]  /*9240*/  IMAD.MOV.U32 R37, RZ, RZ, 0x3fd80000 ;  /* 0x3fd80000ff257424 */ /* 0x000fc400078e00ff */
[----:B--2---:R-:W-:-:S04]  /*9250*/  FADD R12, R12, -R47 ;  /* 0x8000002f0c0c7221 */ /* 0x004fc80000000000 */
[----:B-1----:R-:W1:Y:S01]  /*9260*/  F2F.F64.F32 R42, R12 ;  /* 0x0000000c002a7310 */ /* 0x002e620000201800 */
[----:B----4-:R-:W-:-:S07]  /*9270*/  FADD R0, R0, -R45 ;  /* 0x8000002d00007221 */ /* 0x010fce0000000000 */
[----:B------:R-:W2:Y:S01]  /*9280*/  F2F.F64.F32 R58, R0 ;  /* 0x00000000003a7310 */ /* 0x000ea20000201800 */
[----:B-1----:R-:W-:-:S08]  /*9290*/  DMUL R42, R42, R42 ;  /* 0x0000002a2a2a7228 */ /* 0x002fd00000000000 */
[----:B--2---:R-:W-:-:S06]  /*92a0*/  DFMA R58, R58, R58, R42 ;  /* 0x0000003a3a3a722b */ /* 0x004fcc000000002a */
        /* <DEDUP_REMOVED lines=22> */
.L_x_348:
[----:B------:R-:W-:Y:S05]  /*9410*/  BSYNC.RECONVERGENT B7 ;  /* 0x0000000000077941 */ /* 0x000fea0003800200 */
.L_x_347:
[----:B------:R-:W1:Y:S01]  /*9420*/  F2I.F64.TRUNC R40, R40 ;  /* 0x0000002800287311 */ /* 0x000e62000030d100 */
[----:B------:R-:W-:-:S07]  /*9430*/  IMAD.MOV.U32 R12, RZ, RZ, R13 ;  /* 0x000000ffff0c7224 */ /* 0x000fce00078e000d */
[----:B-1----:R1:W2:Y:S02]  /*9440*/  I2F.F64 R36, R40 ;  /* 0x0000002800247312 */ /* 0x0022a40000201c00 */
.L_x_316:
[----:B------:R-:W-:Y:S05]  /*9450*/  BSYNC.RECONVERGENT B3 ;  /* 0x0000000000037941 */ /* 0x000fea0003800200 */
.L_x_315:
[----:B------:R-:W3:Y:S02]  /*9460*/  LDC.64 R38, c[0x0][0x3b0] ;  /* 0x0000ec00ff267b82 */ /* 0x000ee40000000a00 */
[----:B---3--:R-:W3:Y:S01]  /*9470*/  LDG.E R38, desc[UR4][R38.64] ;  /* 0x0000000426267981 */ /* 0x008ee2000c1e1900 */
[----:B------:R-:W-:-:S05]  /*9480*/  VIADD R13, R13, 0x1 ;  /* 0x000000010d0d7836 */ /* 0x000fca0000000000 */
[----:B---3--:R-:W-:-:S13]  /*9490*/  ISETP.GE.AND P0, PT, R13, R38, PT ;  /* 0x000000260d00720c */ /* 0x008fda0003f06270 */
[----:B------:R-:W-:Y:S05]  /*94a0*/  @!P0 BRA `(.L_x_349) ;  /* 0xffffffe400688947 */ /* 0x000fea000383ffff */
[----:B------:R-:W-:Y:S05]  /*94b0*/  BSYNC.RECONVERGENT B4 ;  /* 0x0000000000047941 */ /* 0x000fea0003800200 */
.L_x_314:
[----:B------:R-:W-:-:S13]  /*94c0*/  ISETP.NE.AND P0, PT, R12, -0x1, PT ;  /* 0xffffffff0c00780c */ /* 0x000fda0003f05270 */
[----:B------:R-:W-:Y:S05]  /*94d0*/  @!P0 BRA `(.L_x_307) ;  /* 0x0000000c00348947 */ /* 0x000fea0003800000 */
[----:B------:R-:W2:Y:S01]  /*94e0*/  LDC.64 R46, c[0x0][0x3b8] ;  /* 0x0000ee00ff2e7b82 */ /* 0x000ea20000000a00 */
[----:B------:R-:W3:Y:S07]  /*94f0*/  LDG.E R39, desc[UR4][R16.64+-0x4] ;  /* 0xfffffc0410277981 */ /* 0x000eee000c1e1900 */
[----:B------:R-:W1:Y:S01]  /*9500*/  LDC.64 R44, c[0x0][0x3a8] ;  /* 0x0000ea00ff2c7b82 */ /* 0x000e620000000a00 */
[----:B--2---:R-:W2:Y:S01]  /*9510*/  LDG.E.64 R36, desc[UR4][R46.64] ;  /* 0x000000042e247981 */ /* 0x004ea2000c1e1b00 */
[----:B---3--:R-:W-:Y:S01]  /*9520*/  IMAD.WIDE R38, R39, 0x4, R32 ;  /* 0x0000000427267825 */ /* 0x008fe200078e0220 */
[----:B--2---:R-:W-:-:S04]  /*9530*/  IADD3 R42, P0, PT, R36, 0x1, RZ ;  /* 0x00000001242a7810 */ /* 0x004fc80007f1e0ff */
[----:B-----5:R-:W-:-:S05]  /*9540*/  IADD3.X R43, PT, PT, RZ, R37, RZ, P0, !PT ;  /* 0x00000025ff2b7210 */ /* 0x020fca00007fe4ff */
[----:B------:R2:W-:Y:S04]  /*9550*/  STG.E.64 desc[UR4][R46.64], R42 ;  /* 0x0000002a2e007986 */ /* 0x0005e8000c101b04 */
[----:B------:R-:W1:Y:S04]  /*9560*/  LDG.E R41, desc[UR4][R14.64] ;  /* 0x000000040e297981 */ /* 0x000e68000c1e1900 */
[----:B------:R-:W3:Y:S01]  /*9570*/  LDG.E R39, desc[UR4][R38.64] ;  /* 0x0000000426277981 */ /* 0x000ee2000c1e1900 */
[----:B-1----:R-:W-:-:S04]  /*9580*/  IMAD.WIDE R40, R41, 0x8, R44 ;  /* 0x0000000829287825 */ /* 0x002fc800078e022c */
[----:B---3--:R-:W-:Y:S01]  /*9590*/  IMAD.WIDE R44, R39, 0x8, R44 ;  /* 0x00000008272c7825 */ /* 0x008fe200078e022c */
[----:B------:R-:W3:Y:S04]  /*95a0*/  LDG.E R9, desc[UR4][R40.64+0x4] ;  /* 0x0000040428097981 */ /* 0x000ee8000c1e1900 */
[----:B------:R-:W3:Y:S04]  /*95b0*/  LDG.E R48, desc[UR4][R44.64+0x4] ;  /* 0x000004042c307981 */ /* 0x000ee8000c1e1900 */
[----:B------:R1:W4:Y:S04]  /*95c0*/  LDG.E R0, desc[UR4][R40.64] ;  /* 0x0000000428007981 */ /* 0x000328000c1e1900 */
[----:B------:R-:W4:Y:S01]  /*95d0*/  LDG.E R5, desc[UR4][R44.64] ;  /* 0x000000042c057981 */ /* 0x000f22000c1e1900 */
[----:B-1----:R-:W-:Y:S01]  /*95e0*/  IMAD.MOV.U32 R40, RZ, RZ, 0x0 ;  /* 0x00000000ff287424 */ /* 0x002fe200078e00ff */
[----:B------:R-:W-:Y:S01]  /*95f0*/  MOV R41, 0x3fd80000 ;  /* 0x3fd8000000297802 */ /* 0x000fe20000000f00 */
[----:B------:R-:W-:Y:S01]  /*9600*/  BSSY.RECONVERGENT B2, `(.L_x_350) ;  /* 0x000001b000027945 */ /* 0x000fe20003800200 */
[----:B---3--:R-:W-:-:S04]  /*9610*/  FADD R9, R9, -R48 ;  /* 0x8000003009097221 */ /* 0x008fc80000000000 */
[----:B--2---:R-:W1:Y:S01]  /*9620*/  F2F.F64.F32 R42, R9 ;  /* 0x00000009002a7310 */ /* 0x004e620000201800 */
[----:B----4-:R-:W-:-:S07]  /*9630*/  FADD R0, R0, -R5 ;  /* 0x8000000500007221 */ /* 0x010fce0000000000 */
        /* <DEDUP_REMOVED lines=20> */
[----:B0-----:R-:W-:Y:S05]  /*9780*/  CALL.REL.NOINC `($__internal_2_$__cuda_sm20_dsqrt_rn_f64_mediumpath_v1) ;  /* 0x0000008c008c7944 */ /* 0x001fea0003c00000 */
[----:B------:R-:W-:Y:S01]  /*9790*/  IMAD.MOV.U32 R50, RZ, RZ, R43 ;  /* 0x000000ffff327224 */ /* 0x000fe200078e002b */
[----:B------:R-:W-:-:S07]  /*97a0*/  MOV R51, R42 ;  /* 0x0000002a00337202 */ /* 0x000fce0000000f00 */
.L_x_351:
[----:B------:R-:W-:Y:S05]  /*97b0*/  BSYNC.RECONVERGENT B2 ;  /* 0x0000000000027941 */ /* 0x000fea0003800200 */
.L_x_350:
        /* <DEDUP_REMOVED lines=14> */
[----:B------:R-:W4:Y:S01]  /*98a0*/  F2I.F64.TRUNC R50, R50 ;  /* 0x0000003200327311 */ /* 0x000f22000030d100 */
[----:B------:R-:W-:Y:S07]  /*98b0*/  BSSY.RECONVERGENT B2, `(.L_x_352) ;  /* 0x0000020000027945 */ /* 0x000fee0003800200 */
[----:B----4-:R-:W0:Y:S02]  /*98c0*/  I2F.F64 R48, R50 ;  /* 0x0000003200307312 */ /* 0x010e240000201c00 */
[----:B0-----:R-:W-:Y:S01]  /*98d0*/  DADD R20, R48, R20 ;  /* 0x0000000030147229 */ /* 0x001fe20000000014 */
[----:B--2---:R-:W-:Y:S01]  /*98e0*/  FADD R9, R9, -R46 ;  /* 0x8000002e09097221 */ /* 0x004fe20000000000 */
[----:B------:R-:W-:-:S04]  /*98f0*/  MOV R46, 0x0 ;  /* 0x00000000002e7802 */ /* 0x000fc80000000f00 */
[----:B-1----:R-:W0:Y:S01]  /*9900*/  F2F.F64.F32 R42, R9 ;  /* 0x00000009002a7310 */ /* 0x002e220000201800 */
        /* <DEDUP_REMOVED lines=23> */
[----:B------:R-:W-:Y:S05]  /*9a80*/  CALL.REL.NOINC `($__internal_2_$__cuda_sm20_dsqrt_rn_f64_mediumpath_v1) ;  /* 0x0000008800cc7944 */ /* 0x000fea0003c00000 */
[----:B------:R-:W-:Y:S01]  /*9a90*/  IMAD.MOV.U32 R48, RZ, RZ, R43 ;  /* 0x000000ffff307224 */ /* 0x000fe200078e002b */
[----:B------:R-:W-:-:S07]  /*9aa0*/  MOV R49, R42 ;  /* 0x0000002a00317202 */ /* 0x000fce0000000f00 */
.L_x_353:
[----:B------:R-:W-:Y:S05]  /*9ab0*/  BSYNC.RECONVERGENT B2 ;  /* 0x0000000000027941 */ /* 0x000fea0003800200 */
.L_x_352:
[----:B------:R-:W0:Y:S01]  /*9ac0*/  F2I.F64.TRUNC R48, R48 ;  /* 0x0000003000307311 */ /* 0x000e22000030d100 */
[----:B------:R-:W-:Y:S07]  /*9ad0*/  BSSY.RECONVERGENT B2, `(.L_x_354) ;  /* 0x0000034000027945 */ /* 0x000fee0003800200 */
[----:B0-----:R-:W0:Y:S02]  /*9ae0*/  I2F.F64 R38, R48 ;  /* 0x0000003000267312 */ /* 0x001e240000201c00 */
[----:B0-----:R-:W-:-:S08]  /*9af0*/  DADD R38, R20, -R38 ;  /* 0x0000000014267229 */ /* 0x001fd00000000826 */
[----:B------:R-:W-:-:S14]  /*9b00*/  DSETP.GT.AND P0, PT, R38, R18, PT ;  /* 0x000000122600722a */ /* 0x000fdc0003f04000 */
[----:B------:R-:W-:Y:S05]  /*9b10*/  @!P0 BRA `(.L_x_355) ;  /* 0x0000000000bc8947 */ /* 0x000fea0003800000 */
[----:B------:R-:W0:Y:S01]  /*9b20*/  LDC.64 R38, c[0x0][0x3b8] ;  /* 0x0000ee00ff267b82 */ /* 0x000e220000000a00 */
[----:B------:R-:W-:-:S05]  /*9b30*/  IADD3 R36, P0, PT, R36, 0x3, RZ ;  /* 0x0000000324247810 */ /* 0x000fca0007f1e0ff */
[----:B------:R-:W-:Y:S02]  /*9b40*/  IMAD.X R37, RZ, RZ, R37, P0 ;  /* 0x000000ffff257224 */ /* 0x000fe400000e0625 */
[----:B------:R-:W1:Y:S03]  /*9b50*/  LDC.64 R18, c[0x0][0x3a8] ;  /* 0x0000ea00ff127b82 */ /* 0x000e660000000a00 */
        /* <DEDUP_REMOVED lines=38> */
.L_x_357:
[----:B------:R-:W-:Y:S05]  /*9dc0*/  BSYNC.RECONVERGENT B3 ;  /* 0x0000000000037941 */ /* 0x000fea0003800200 */
.L_x_356:
[----:B------:R-:W0:Y:S01]  /*9dd0*/  F2I.F64.TRUNC R36, R36 ;  /* 0x0000002400247311 */ /* 0x000e22000030d100 */
[----:B------:R-:W-:-:S07]  /*9de0*/  IMAD.MOV.U32 R8, RZ, RZ, R3 ;  /* 0x000000ffff087224 */ /* 0x000fce00078e0003 */
[----:B0-----:R-:W0:Y:S02]  /*9df0*/  I2F.F64 R18, R36 ;  /* 0x0000002400127312 */ /* 0x001e240000201c00 */
[----:B0-----:R-:W-:-:S11]  /*9e00*/  DADD R18, R20, -R18 ;  /* 0x0000000014127229 */ /* 0x001fd60000000812 */
.L_x_355:
[----:B------:R-:W-:Y:S05]  /*9e10*/  BSYNC.RECONVERGENT B2 ;  /* 0x0000000000027941 */ /* 0x000fea0003800200 */
.L_x_354:
[----:B------:R-:W0:Y:S01]  /*9e20*/  LDC.64 R44, c[0x0][0x3b8] ;  /* 0x0000ee00ff2c7b82 */ /* 0x000e220000000a00 */
[----:B------:R1:W-:Y:S07]  /*9e30*/  STG.E desc[UR4][R16.64+0x4], R12 ;  /* 0x0000040c10007986 */ /* 0x0003ee000c101904 */
[----:B------:R-:W2:Y:S01]  /*9e40*/  LDC.64 R40, c[0x0][0x3a8] ;  /* 0x0000ea00ff287b82 */ /* 0x000ea20000000a00 */
[----:B0-----:R-:W3:Y:S02]  /*9e50*/  LDG.E.64 R36, desc[UR4][R44.64] ;  /* 0x000000042c247981 */ /* 0x001ee4000c1e1b00 */
[----:B---3--:R-:W-:-:S04]  /*9e60*/  IADD3 R42, P0, PT, R36, 0x1, RZ ;  /* 0x00000001242a7810 */ /* 0x008fc80007f1e0ff */
[----:B------:R-:W-:Y:S01]  /*9e70*/  IADD3.X R43, PT, PT, RZ, R37, RZ, P0, !PT ;  /* 0x00000025ff2b7210 */ /* 0x000fe200007fe4ff */
[----:B------:R-:W-:-:S04]  /*9e80*/  IMAD.WIDE R36, R12, 0x4, R32 ;  /* 0x000000040c247825 */ /* 0x000fc800078e0220 */
[----:B------:R0:W-:Y:S04]  /*9e90*/  STG.E.64 desc[UR4][R44.64], R42 ;  /* 0x0000002a2c007986 */ /* 0x0001e8000c101b04 */
[----:B------:R-:W2:Y:S04]  /*9ea0*/  LDG.E R37, desc[UR4][R36.64] ;  /* 0x0000000424257981 */ /* 0x000ea8000c1e1900 */
[----:B------:R-:W3:Y:S01]  /*9eb0*/  LDG.E R15, desc[UR4][R14.64] ;  /* 0x000000040e0f7981 */ /* 0x000ee2000c1e1900 */
[----:B--2---:R-:W-:-:S04]  /*9ec0*/  IMAD.WIDE R38, R37, 0x8, R40 ;  /* 0x0000000825267825 */ /* 0x004fc800078e0228 */
[----:B---3--:R-:W-:Y:S01]  /*9ed0*/  IMAD.WIDE R40, R15, 0x8, R40 ;  /* 0x000000080f287825 */ /* 0x008fe200078e0228 */
[----:B------:R-:W2:Y:S04]  /*9ee0*/  LDG.E R9, desc[UR4][R38.64+0x4] ;  /* 0x0000040426097981 */ /* 0x000ea8000c1e1900 */
[----:B-1----:R-:W2:Y:S04]  /*9ef0*/  LDG.E R12, desc[UR4][R40.64+0x4] ;  /* 0x00000404280c7981 */ /* 0x002ea8000c1e1900 */
[----:B------:R-:W3:Y:S04]  /*9f00*/  LDG.E R0, desc[UR4][R38.64] ;  /* 0x0000000426007981 */ /* 0x000ee8000c1e1900 */
[----:B------:R-:W3:Y:S01]  /*9f10*/  LDG.E R5, desc[UR4][R40.64] ;  /* 0x0000000428057981 */ /* 0x000ee2000c1e1900 */
[----:B------:R-:W-:Y:S01]  /*9f20*/  IMAD.MOV.U32 R14, RZ, RZ, 0x0 ;  /* 0x00000000ff0e7424 */ /* 0x000fe200078e00ff */
[----:B------:R-:W-:Y:S01]  /*9f30*/  MOV R15, 0x3fd80000 ;  /* 0x3fd80000000f7802 */ /* 0x000fe20000000f00 */
[----:B------:R-:W-:Y:S01]  /*9f40*/  BSSY.RECONVERGENT B2, `(.L_x_358) ;  /* 0x000001c000027945 */ /* 0x000fe20003800200 */
[----:B--2---:R-:W-:-:S04]  /*9f50*/  FADD R9, R9, -R12 ;  /* 0x8000000c09097221 */ /* 0x004fc80000000000 */
[----:B------:R1:W2:Y:S01]  /*9f60*/  F2F.F64.F32 R12, R9 ;  /* 0x00000009000c7310 */ /* 0x0002a20000201800 */
[----:B---3--:R-:W-:-:S07]  /*9f70*/  FADD R0, R0, -R5 ;  /* 0x8000000500007221 */ /* 0x008fce0000000000 */
[----:B------:R-:W3:Y:S01]  /*9f80*/  F2F.F64.F32 R58, R0 ;  /* 0x00000000003a7310 */ /* 0x000ee20000201800 */
[----:B-1----:R-:W-:Y:S01]  /*9f90*/  IADD3 R9, PT, PT, R3, 0x2, RZ ;  /* 0x0000000203097810 */ /* 0x002fe20007ffe0ff */
[----:B--2---:R-:W-:-:S08]  /*9fa0*/  DMUL R12, R12, R12 ;  /* 0x0000000c0c0c7228 */ /* 0x004fd00000000000 */
[----:B---3--:R-:W-:-:S06]  /*9fb0*/  DFMA R58, R58, R58, R12 ;  /* 0x0000003a3a3a722b */ /* 0x008fcc000000000c */
[----:B0-----:R-:W0:Y:S04]  /*9fc0*/  MUFU.RSQ64H R43, R59 ;  /* 0x0000003b002b7308 */ /* 0x001e280000001c00 */
        /* <DEDUP_REMOVED lines=19> */
.L_x_359:
[----:B------:R-:W-:Y:S05]  /*a100*/  BSYNC.RECONVERGENT B2 ;  /* 0x0000000000027941 */ /* 0x000fea0003800200 */
.L_x_358:
[----:B------:R-:W0:Y:S01]  /*a110*/  F2I.F64.TRUNC R12, R12 ;  /* 0x0000000c000c7311 */ /* 0x000e22000030d100 */
[----:B------:R-:W-:Y:S01]  /*a120*/  VIADD R5, R3, 0x1 ;  /* 0x0000000103057836 */ /* 0x000fe20000000000 */
[----:B------:R-:W-:Y:S01]  /*a130*/  IADD3 R7, PT, PT, R7, 0x1, RZ ;  /* 0x0000000107077810 */ /* 0x000fe20007ffe0ff */
[C---:B------:R-:W-:Y:S01]  /*a140*/  VIADD R0, R4.reuse, 0x2 ;  /* 0x0000000204007836 */ /* 0x040fe20000000000 */
[----:B------:R-:W-:Y:S01]  /*a150*/  IADD3 R4, PT, PT, R4, 0x1, RZ ;  /* 0x0000000104047810 */ /* 0x000fe20007ffe0ff */
[----:B------:R-:W-:Y:S02]  /*a160*/  VIADD R6, R6, 0x1 ;  /* 0x0000000106067836 */ /* 0x000fe40000000000 */
[----:B------:R-:W-:Y:S01]  /*a170*/  IMAD.MOV.U32 R3, RZ, RZ, R9 ;  /* 0x000000ffff037224 */ /* 0x000fe200078e0009 */
[----:B0-----:R-:W0:Y:S02]  /*a180*/  I2F.F64 R14, R12 ;  /* 0x0000000c000e7312 */ /* 0x001e240000201c00 */
[----:B0-----:R-:W-:Y:S01]  /*a190*/  DADD R20, R20, -R14 ;  /* 0x0000000014147229 */ /* 0x001fe2000000080e */
[----:B------:R-:W-:Y:S10]  /*a1a0*/  BRA `(.L_x_360) ;  /* 0xffffffa000fc7947 */ /* 0x000ff4000383ffff */
.L_x_307:
[----:B------:R-:W-:Y:S05]  /*a1b0*/  BSYNC.RECONVERGENT B1 ;  /* 0x0000000000017941 */ /* 0x000fea0003800200 */
.L_x_230:
[----:B------:R-:W-:Y:S01]  /*a1c0*/  UMOV UR6, 0xd2f1a9fc ;  /* 0xd2f1a9fc00067882 */ /* 0x000fe20000000000 */
[----:B------:R-:W-:Y:S02]  /*a1d0*/  UMOV UR7, 0x3f50624d ;  /* 0x3f50624d00077882 */ /* 0x000fe40000000000 */
[----:B------:R-:W-:-:S14]  /*a1e0*/  DSETP.GT.AND P0, PT, R18, UR6, PT ;  /* 0x0000000612007e2a */ /* 0x000fdc000bf04000 */
[----:B------:R-:W-:Y:S05]  /*a1f0*/  @!P0 EXIT ;  /* 0x000000000000894d */ /* 0x000fea0003800000 */
[----:B------:R-:W3:Y:S01]  /*a200*/  LDG.E R9, desc[UR4][R34.64+0x4] ;  /* 0x0000040422097981 */ /* 0x000ee2000c1e1900 */
[----:B------:R-:W4:Y:S01]  /*a210*/  LDC.64 R4, c[0x0][0x3b0] ;  /* 0x0000ec00ff047b82 */ /* 0x000f220000000a00 */
[----:B------:R-:W-:-:S05]  /*a220*/  IMAD.WIDE.U32 R6, R8, 0x4, R34 ;  /* 0x0000000408067825 */ /* 0x000fca00078e0022 */
[----:B---3--:R3:W-:Y:S04]  /*a230*/  STG.E desc[UR4][R6.64+0x4], R9 ;  /* 0x0000040906007986 */ /* 0x0087e8000c101904 */
[----:B----4-:R-:W4:Y:S02]  /*a240*/  LDG.E R3, desc[UR4][R4.64] ;  /* 0x0000000404037981 */ /* 0x010f24000c1e1900 */
[C---:B----4-:R-:W-:Y:S02]  /*a250*/  ISETP.GE.AND P1, PT, R3.reuse, 0x1, PT ;  /* 0x000000010300780c */ /* 0x050fe40003f26270 */
[----:B------:R-:W-:-:S04]  /*a260*/  ISETP.GE.AND P0, PT, R3, 0x1, PT ;  /* 0x000000010300780c */ /* 0x000fc80003f06270 */
[----:B------:R-:W-:-:S07]  /*a270*/  ISETP.LT.U32.OR P0, PT, R8, 0x2, !P0 ;  /* 0x000000020800780c */ /* 0x000fce0004701470 */
[----:B---3--:R-:W-:Y:S06]  /*a280*/  @!P1 BRA `(.L_x_361) ;  /* 0x0000000000a89947 */ /* 0x008fec0003800000 */
[----:B------:R-:W-:Y:S01]  /*a290*/  BSSY.RECONVERGENT B0, `(.L_x_361) ;  /* 0x0000029000007945 */ /* 0x000fe20003800200 */
[----:B------:R-:W-:Y:S01]  /*a2a0*/  IMAD.MOV.U32 R9, RZ, RZ, RZ ;  /* 0x000000ffff097224 */ /* 0x000fe200078e00ff */
[----:B------:R-:W-:-:S07]  /*a2b0*/  MOV R0, R3 ;  /* 0x0000000300007202 */ /* 0x000fce0000000f00 */
.L_x_362:
[-C--:B------:R-:W-:Y:S02]  /*a2c0*/  IABS R12, R0.reuse ;  /* 0x00000000000c7213 */ /* 0x080fe40000000000 */
[----:B------:R-:W-:Y:S02]  /*a2d0*/  IABS R13, R0 ;  /* 0x00000000000d7213 */ /* 0x000fe40000000000 */
[----:B------:R-:W3:Y:S01]  /*a2e0*/  I2F.RP R10, R12 ;  /* 0x0000000c000a7306 */ /* 0x000ee20000209400 */
[----:B------:R-:W-:Y:S02]  /*a2f0*/  IADD3 R19, PT, PT, R9, 0x1, RZ ;  /* 0x0000000109137810 */ /* 0x000fe40007ffe0ff */
[----:B------:R-:W-:Y:S02]  /*a300*/  IMAD.MOV R13, RZ, RZ, -R13 ;  /* 0x000000ffff0d7224 */ /* 0x000fe400078e0a0d */
[----:B------:R-:W-:-:S03]  /*a310*/  ISETP.GE.AND P3, PT, R19, RZ, PT ;  /* 0x000000ff1300720c */ /* 0x000fc60003f66270 */
[----:B---3--:R-:W3:Y:S02]  /*a320*/  MUFU.RCP R10, R10 ;  /* 0x0000000a000a7308 */ /* 0x008ee40000001000 */
[----:B---3--:R-:W-:Y:S01]  /*a330*/  VIADD R6, R10, 0xffffffe ;  /* 0x0ffffffe0a067836 */ /* 0x008fe20000000000 */
[----:B------:R-:W-:-:S05]  /*a340*/  IABS R10, R19 ;  /* 0x00000013000a7213 */ /* 0x000fca0000000000 */
[----:B------:R3:W4:Y:S02]  /*a350*/  F2I.FTZ.U32.TRUNC.NTZ R7, R6 ;  /* 0x0000000600077305 */ /* 0x000724000021f000 */
[----:B---3--:R-:W-:Y:S02]  /*a360*/  IMAD.MOV.U32 R6, RZ, RZ, RZ ;  /* 0x000000ffff067224 */ /* 0x008fe400078e00ff */
[----:B----4-:R-:W-:-:S04]  /*a370*/  IMAD.MOV R11, RZ, RZ, -R7 ;  /* 0x000000ffff0b7224 */ /* 0x010fc800078e0a07 */
        /* <DEDUP_REMOVED lines=14> */
[----:B------:R-:W3:Y:S04]  /*a460*/  LDG.E R7, desc[UR4][R6.64] ;  /* 0x0000000406077981 */ /* 0x000ee8000c1e1900 */
[----:B------:R-:W-:-:S06]  /*a470*/  IMAD.WIDE.U32 R10, R11, 0x4, R32 ;  /* 0x000000040b0a7825 */ /* 0x000fcc00078e0020 */
[----:B------:R-:W3:Y:S01]  /*a480*/  LDG.E R10, desc[UR4][R10.64] ;  /* 0x000000040a0a7981 */ /* 0x000ee2000c1e1900 */
[----:B------:R-:W-:Y:S01]  /*a490*/  IMAD.WIDE.U32 R12, R9, 0x8, R24 ;  /* 0x00000008090c7825 */ /* 0x000fe200078e0018 */
[CC--:B---3--:R-:W-:Y:S02]  /*a4a0*/  VIMNMX R15, PT, PT, R7.reuse, R10.reuse, !PT ;  /* 0x0000000a070f7248 */ /* 0x0c8fe40007fe0100 */
[----:B------:R-:W-:-:S03]  /*a4b0*/  VIMNMX R17, PT, PT, R7, R10, PT ;  /* 0x0000000a07117248 */ /* 0x000fc60003fe0100 */
[----:B------:R3:W-:Y:S04]  /*a4c0*/  STG.E desc[UR4][R12.64], R15 ;  /* 0x0000000f0c007986 */ /* 0x0007e8000c101904 */
[----:B------:R3:W-:Y:S04]  /*a4d0*/  STG.E desc[UR4][R12.64+0x4], R17 ;  /* 0x000004110c007986 */ /* 0x0007e8000c101904 */
[----:B------:R-:W4:Y:S01]  /*a4e0*/  LDG.E R0, desc[UR4][R4.64] ;  /* 0x0000000404007981 */ /* 0x000f22000c1e1900 */
[----:B------:R-:W-:Y:S01]  /*a4f0*/  IMAD.MOV.U32 R9, RZ, RZ, R19 ;  /* 0x000000ffff097224 */ /* 0x000fe200078e0013 */
[----:B----4-:R-:W-:-:S13]  /*a500*/  ISETP.GE.AND P1, PT, R19, R0, PT ;  /* 0x000000001300720c */ /* 0x010fda0003f26270 */
[----:B---3--:R-:W-:Y:S05]  /*a510*/  @!P1 BRA `(.L_x_362) ;  /* 0xfffffffc00689947 */ /* 0x008fea000383ffff */
[----:B------:R-:W-:Y:S05]  /*a520*/  BSYNC.RECONVERGENT B0 ;  /* 0x0000000000007941 */ /* 0x000fea0003800200 */
.L_x_361:
[----:B------:R-:W-:Y:S01]  /*a530*/  BSSY.RECONVERGENT B0, `(.L_x_363) ;  /* 0x0000027000007945 */ /* 0x000fe20003800200 */
[----:B------:R-:W-:-:S03]  /*a540*/  MOV R0, R3 ;  /* 0x0000000300007202 */ /* 0x000fc60000000f00 */
[----:B------:R-:W-:Y:S05]  /*a550*/  @P0 BRA `(.L_x_364) ;  /* 0x0000000000900947 */ /* 0x000fea0003800000 */
[----:B------:R-:W-:Y:S02]  /*a560*/  IMAD.MOV.U32 R9, RZ, RZ, 0x1 ;  /* 0x00000001ff097424 */ /* 0x000fe400078e00ff */
[----:B------:R-:W-:-:S07]  /*a570*/  IMAD.MOV.U32 R0, RZ, RZ, R3 ;  /* 0x000000ffff007224 */ /* 0x000fce00078e0003 */
.L_x_371:
[----:B---3--:R-:W-:-:S05]  /*a580*/  IMAD.WIDE.U32 R4, R9, 0x4, R34 ;  /* 0x0000000409047825 */ /* 0x008fca00078e0022 */
[----:B------:R-:W3:Y:S04]  /*a590*/  LDG.E R7, desc[UR4][R4.64] ;  /* 0x0000000404077981 */ /* 0x000ee8000c1e1900 */
[----:B------:R-:W4:Y:S01]  /*a5a0*/  LDG.E R11, desc[UR4][R4.64+0x4] ;  /* 0x00000404040b7981 */ /* 0x000f22000c1e1900 */
[----:B---3--:R-:W-:-:S04]  /*a5b0*/  IMAD.WIDE R6, R7, 0x4, R32 ;  /* 0x0000000407067825 */ /* 0x008fc800078e0220 */
[----:B----4-:R-:W-:Y:S02]  /*a5c0*/  IMAD.WIDE R10, R11, 0x4, R32 ;  /* 0x000000040b0a7825 */ /* 0x010fe400078e0220 */
[----:B------:R-:W3:Y:S04]  /*a5d0*/  LDG.E R6, desc[UR4][R6.64] ;  /* 0x0000000406067981 */ /* 0x000ee8000c1e1900 */
[----:B------:R-:W3:Y:S01]  /*a5e0*/  LDG.E R11, desc[UR4][R10.64] ;  /* 0x000000040a0b7981 */ /* 0x000ee2000c1e1900 */
[----:B------:R-:W-:Y:S01]  /*a5f0*/  IADD3 R9, PT, PT, R9, 0x2, RZ ;  /* 0x0000000209097810 */ /* 0x000fe20007ffe0ff */
[----:B------:R-:W-:Y:S01]  /*a600*/  BSSY.RECONVERGENT B1, `(.L_x_365) ;  /* 0x0000018000017945 */ /* 0x000fe20003800200 */
[----:B------:R-:W-:Y:S02]  /*a610*/  IMAD.MOV.U32 R12, RZ, RZ, RZ ;  /* 0x000000ffff0c7224 */ /* 0x000fe400078e00ff */
[----:B------:R-:W-:-:S02]  /*a620*/  ISETP.GE.U32.AND P1, PT, R9, R8, PT ;  /* 0x000000080900720c */ /* 0x000fc40003f26070 */
[CC--:B---3--:R-:W-:Y:S02]  /*a630*/  VIMNMX R13, PT, PT, R6.reuse, R11.reuse, !PT ;  /* 0x0000000b060d7248 */ /* 0x0c8fe40007fe0100 */
[----:B------:R-:W-:-:S09]  /*a640*/  VIMNMX R15, PT, PT, R6, R11, PT ;  /* 0x0000000b060f7248 */ /* 0x000fd20003fe0100 */
.L_x_369:
[----:B------:R-:W-:-:S05]  /*a650*/  IMAD.WIDE.U32 R4, R12, 0x8, R24 ;  /* 0x000000080c047825 */ /* 0x000fca00078e0018 */
[----:B------:R-:W3:Y:S01]  /*a660*/  LDG.E R10, desc[UR4][R4.64] ;  /* 0x00000004040a7981 */ /* 0x000ee2000c1e1900 */
[----:B------:R-:W-:Y:S01]  /*a670*/  BSSY.RELIABLE B3, `(.L_x_366) ;  /* 0x0000008000037945 */ /* 0x000fe20003800100 */
[----:B---3--:R-:W-:-:S13]  /*a680*/  ISETP.NE.AND P0, PT, R10, -0x63, PT ;  /* 0xffffff9d0a00780c */ /* 0x008fda0003f05270 */
[----:B------:R-:W-:Y:S05]  /*a690*/  @!P0 BRA `(.L_x_367) ;  /* 0x0000000000148947 */ /* 0x000fea0003800000 */
[----:B------:R-:W3:Y:S02]  /*a6a0*/  LDG.E R6, desc[UR4][R4.64+0x4] ;  /* 0x0000040404067981 */ /* 0x000ee4000c1e1900 */
[----:B---3--:R-:W-:-:S04]  /*a6b0*/  ISETP.NE.AND P0, PT, R15, R6, PT ;  /* 0x000000060f00720c */ /* 0x008fc80003f05270 */
[----:B------:R-:W-:-:S13]  /*a6c0*/  ISETP.NE.OR P0, PT, R13, R10, P0 ;  /* 0x0000000a0d00720c */ /* 0x000fda0000705670 */
[----:B------:R-:W-:Y:S05]  /*a6d0*/  @!P0 BREAK.RELIABLE B3 ;  /* 0x0000000000038942 */ /* 0x000fea0003800100 */
[----:B------:R-:W-:Y:S05]  /*a6e0*/  @!P0 BRA `(.L_x_368) ;  /* 0x0000000000148947 */ /* 0x000fea0003800000 */
.L_x_367:
[----:B------:R-:W-:Y:S05]  /*a6f0*/  BSYNC.RELIABLE B3 ;  /* 0x0000000000037941 */ /* 0x000fea0003800100 */
.L_x_366:
[----:B------:R-:W-:-:S05]  /*a700*/  VIADD R12, R12, 0x1 ;  /* 0x000000010c0c7836 */ /* 0x000fca0000000000 */
[----:B------:R-:W-:-:S13]  /*a710*/  ISETP.NE.AND P0, PT, R12, R3, PT ;  /* 0x000000030c00720c */ /* 0x000fda0003f05270 */
[----:B------:R-:W-:Y:S05]  /*a720*/  @P0 BRA `(.L_x_369) ;  /* 0xfffffffc00c80947 */ /* 0x000fea000383ffff */
[----:B------:R-:W-:Y:S05]  /*a730*/  BRA `(.L_x_370) ;  /* 0x0000000000107947 */ /* 0x000fea0003800000 */
.L_x_368:
[----:B------:R-:W-:Y:S01]  /*a740*/  MOV R7, 0xffffff9d ;  /* 0xffffff9d00077802 */ /* 0x000fe20000000f00 */
[----:B------:R-:W-:-:S04]  /*a750*/  VIADD R0, R0, 0xffffffff ;  /* 0xffffffff00007836 */ /* 0x000fc80000000000 */
[----:B------:R3:W-:Y:S04]  /*a760*/  STG.E desc[UR4][R4.64], R7 ;  /* 0x0000000704007986 */ /* 0x0007e8000c101904 */
[----:B------:R3:W-:Y:S02]  /*a770*/  STG.E desc[UR4][R4.64+0x4], R7 ;  /* 0x0000040704007986 */ /* 0x0007e4000c101904 */
.L_x_370:
[----:B------:R-:W-:Y:S05]  /*a780*/  BSYNC.RECONVERGENT B1 ;  /* 0x0000000000017941 */ /* 0x000fea0003800200 */
.L_x_365:
[----:B------:R-:W-:Y:S05]  /*a790*/  @!P1 BRA `(.L_x_371) ;  /* 0xfffffffc00789947 */ /* 0x000fea000383ffff */
.L_x_364:
[----:B------:R-:W-:Y:S05]  /*a7a0*/  BSYNC.RECONVERGENT B0 ;  /* 0x0000000000007941 */ /* 0x000fea0003800200 */
.L_x_363:
[----:B------:R-:W-:Y:S01]  /*a7b0*/  ISETP.GE.U32.AND P0, PT, R8, 0x2, PT ;  /* 0x000000020800780c */ /* 0x000fe20003f06070 */
[----:B------:R-:W-:Y:S01]  /*a7c0*/  BSSY.RECONVERGENT B0, `(.L_x_372) ;  /* 0x0000064000007945 */ /* 0x000fe20003800200 */
[----:B------:R-:W-:-:S11]  /*a7d0*/  IMAD.MOV.U32 R17, RZ, RZ, R0 ;  /* 0x000000ffff117224 */ /* 0x000fd600078e0000 */
[----:B------:R-:W-:Y:S05]  /*a7e0*/  @!P0 BRA `(.L_x_373) ;  /* 0x0000000400848947 */ /* 0x000fea0003800000 */
[----:B------:R-:W-:Y:S01]  /*a7f0*/  IADD3 R8, PT, PT, R8, -0x2, RZ ;  /* 0xfffffffe08087810 */ /* 0x000fe20007ffe0ff */
[----:B------:R-:W-:Y:S01]  /*a800*/  BSSY.RECONVERGENT B1, `(.L_x_374) ;  /* 0x0000044000017945 */ /* 0x000fe20003800200 */
[----:B---3--:R-:W-:Y:S02]  /*a810*/  HFMA2 R4, -RZ, RZ, 0, 1.1920928955078125e-07 ;  /* 0x00000002ff047431 */ /* 0x008fe400000001ff */
[----:B------:R-:W-:Y:S02]  /*a820*/  ISETP.GE.U32.AND P0, PT, R8, 0x6, PT ;  /* 0x000000060800780c */ /* 0x000fe40003f06070 */
[----:B------:R-:W-:-:S05]  /*a830*/  SHF.R.U32.HI R10, RZ, 0x1, R8 ;  /* 0x00000001ff0a7819 */ /* 0x000fca0000011608 */
[C---:B------:R-:W-:Y:S02]  /*a840*/  VIADD R5, R10.reuse, 0x1 ;  /* 0x000000010a057836 */ /* 0x040fe40000000000 */
[----:B------:R-:W-:-:S03]  /*a850*/  IMAD.IADD R10, R10, 0x1, R17 ;  /* 0x000000010a0a7824 */ /* 0x000fc600078e0211 */
[----:B------:R-:W-:Y:S01]  /*a860*/  LOP3.LUT R0, R5, 0x3, RZ, 0xc0, !PT ;  /* 0x0000000305007812 */ /* 0x000fe200078ec0ff */
[----:B------:R-:W-:Y:S06]  /*a870*/  @!P0 BRA `(.L_x_375) ;  /* 0x0000000000f08947 */ /* 0x000fec0003800000 */
[----:B------:R-:W3:Y:S01]  /*a880*/  LDC.64 R24, c[0x0][0x390] ;  /* 0x0000e400ff187b82 */ /* 0x000ee20000000a00 */
[----:B------:R-:W-:Y:S01]  /*a890*/  IADD3 R6, P1, PT, R34, 0x14, RZ ;  /* 0x0000001422067810 */ /* 0x000fe20007f3e0ff */
[----:B------:R-:W-:Y:S01]  /*a8a0*/  BSSY.RECONVERGENT B3, `(.L_x_376) ;  /* 0x0000038000037945 */ /* 0x000fe20003800200 */
[----:B------:R-:W-:Y:S01]  /*a8b0*/  LOP3.LUT R5, R5, 0x7ffffffc, RZ, 0xc0, !PT ;  /* 0x7ffffffc05057812 */ /* 0x000fe200078ec0ff */
[----:B0-----:R-:W-:Y:S02]  /*a8c0*/  IMAD.MOV.U32 R20, RZ, RZ, RZ ;  /* 0x000000ffff147224 */ /* 0x001fe400078e00ff */
[----:B------:R-:W-:Y:S01]  /*a8d0*/  IMAD.X R7, RZ, RZ, R35, P1 ;  /* 0x000000ffff077224 */ /* 0x000fe200008e0623 */
[----:B------:R-:W-:Y:S01]  /*a8e0*/  IADD3 R11, PT, PT, -R5, RZ, RZ ;  /* 0x000000ff050b7210 */ /* 0x000fe20007ffe1ff */
[----:B---3--:R-:W-:-:S03]  /*a8f0*/  IMAD.WIDE R24, R2, 0x8, R24 ;  /* 0x0000000802187825 */ /* 0x008fc600078e0218 */
[----:B------:R-:W-:-:S05]  /*a900*/  IADD3 R4, P0, PT, R24, 0x10, RZ ;  /* 0x0000001018047810 */ /* 0x000fca0007f1e0ff */
[----:B------:R-:W-:-:S08]  /*a910*/  IMAD.X R5, RZ, RZ, R25, P0 ;  /* 0x000000ffff057224 */ /* 0x000fd000000e0619 */
.L_x_377:
[----:B----4-:R-:W3:Y:S04]  /*a920*/  LDG.E R13, desc[UR4][R6.64+-0xc] ;  /* 0xfffff404060d7981 */ /* 0x010ee8000c1e1900 */
[----:B------:R-:W4:Y:S01]  /*a930*/  LDG.E R15, desc[UR4][R6.64+-0x8] ;  /* 0xfffff804060f7981 */ /* 0x000f22000c1e1900 */
[----:B---3--:R-:W-:-:S04]  /*a940*/  IMAD.WIDE R12, R13, 0x4, R32 ;  /* 0x000000040d0c7825 */ /* 0x008fc800078e0220 */
[----:B----4-:R-:W-:Y:S02]  /*a950*/  IMAD.WIDE R14, R15, 0x4, R32 ;  /* 0x000000040f0e7825 */ /* 0x010fe400078e0220 */
[----:B------:R-:W3:Y:S04]  /*a960*/  LDG.E R12, desc[UR4][R12.64] ;  /* 0x000000040c0c7981 */ /* 0x000ee8000c1e1900 */
[----:B------:R-:W3:Y:S01]  /*a970*/  LDG.E R15, desc[UR4][R14.64] ;  /* 0x000000040e0f7981 */ /* 0x000ee2000c1e1900 */
[----:B------:R-:W-:Y:S01]  /*a980*/  IMAD.WIDE R8, R3, 0x8, R4 ;  /* 0x0000000803087825 */ /* 0x000fe200078e0204 */
        /* <DEDUP_REMOVED lines=8> */
[----:B------:R-:W2:Y:S04]  /*aa10*/  LDG.E R16, desc[UR4][R16.64] ;  /* 0x0000000410107981 */ /* 0x000ea8000c1e1900 */
[----:B------:R-:W2:Y:S02]  /*aa20*/  LDG.E R19, desc[UR4][R18.64] ;  /* 0x0000000412137981 */ /* 0x000ea4000c1e1900 */
        /* <DEDUP_REMOVED lines=8> */
[----:B------:R-:W0:Y:S04]  /*aab0*/  LDG.E R12, desc[UR4][R12.64] ;  /* 0x000000040c0c7981 */ /* 0x000e28000c1e1900 */
[----:B------:R-:W0:Y:S02]  /*aac0*/  LDG.E R15, desc[UR4][R14.64] ;  /* 0x000000040e0f7981 */ /* 0x000e24000c1e1900 */
[CC--:B0-----:R-:W-:Y:S02]  /*aad0*/  VIMNMX R21, PT, PT, R12.reuse, R15.reuse, !PT ;  /* 0x0000000f0c157248 */ /* 0x0c1fe40007fe0100 */
        /* <DEDUP_REMOVED lines=9> */
[----:B------:R-:W-:Y:S01]  /*ab70*/  VIADD R11, R11, 0x4 ;  /* 0x000000040b0b7836 */ /* 0x000fe20000000000 */
[----:B------:R-:W-:Y:S01]  /*ab80*/  IADD3 R6, P1, PT, R6, 0x20, RZ ;  /* 0x0000002006067810 */ /* 0x000fe20007f3e0ff */
[----:B------:R-:W-:Y:S02]  /*ab90*/  VIADD R20, R20, 0x8 ;  /* 0x0000000814147836 */ /* 0x000fe40000000000 */
[----:B------:R-:W-:Y:S01]  /*aba0*/  VIADD R3, R3, 0x4 ;  /* 0x0000000403037836 */ /* 0x000fe20000000000 */
[----:B------:R-:W-:-:S02]  /*abb0*/  ISETP.NE.AND P0, PT, R11, RZ, PT ;  /* 0x000000ff0b00720c */ /* 0x000fc40003f05270 */
[----:B------:R-:W-:Y:S02]  /*abc0*/  IADD3.X R7, PT, PT, RZ, R7, RZ, P1, !PT ;  /* 0x00000007ff077210 */ /* 0x000fe40000ffe4ff */
[CC--:B--2---:R-:W-:Y:S02]  /*abd0*/  VIMNMX R13, PT, PT, R16.reuse, R19.reuse, !PT ;  /* 0x00000013100d7248 */ /* 0x0c4fe40007fe0100 */
[----:B------:R-:W-:-:S03]  /*abe0*/  VIMNMX R15, PT, PT, R16, R19, PT ;  /* 0x00000013100f7248 */ /* 0x000fc60003fe0100 */
[----:B------:R4:W-:Y:S04]  /*abf0*/  STG.E desc[UR4][R8.64+0x8], R13 ;  /* 0x0000080d08007986 */ /* 0x0009e8000c101904 */
[----:B------:R4:W-:Y:S01]  /*ac00*/  STG.E desc[UR4][R8.64+0xc], R15 ;  /* 0x00000c0f08007986 */ /* 0x0009e2000c101904 */
[----:B------:R-:W-:Y:S05]  /*ac10*/  @P0 BRA `(.L_x_377) ;  /* 0xfffffffc00400947 */ /* 0x000fea000383ffff */
[----:B------:R-:W-:Y:S05]  /*ac20*/  BSYNC.RECONVERGENT B3 ;  /* 0x0000000000037941 */ /* 0x000fea0003800200 */
.L_x_376:
[----:B------:R-:W-:-:S07]  /*ac30*/  IADD3 R4, PT, PT, R20, 0x2, RZ ;  /* 0x0000000214047810 */ /* 0x000fce0007ffe0ff */
.L_x_375:
[----:B------:R-:W-:Y:S05]  /*ac40*/  BSYNC.RECONVERGENT B1 ;  /* 0x0000000000017941 */ /* 0x000fea0003800200 */
.L_x_374:
[----:B------:R-:W-:Y:S01]  /*ac50*/  ISETP.NE.AND P0, PT, R0, RZ, PT ;  /* 0x000000ff0000720c */ /* 0x000fe20003f05270 */
[----:B------:R-:W-:-:S12]  /*ac60*/  VIADD R17, R10, 0x1 ;  /* 0x000000010a117836 */ /* 0x000fd80000000000 */
[----:B------:R-:W-:Y:S05]  /*ac70*/  @!P0 BRA `(.L_x_373) ;  /* 0x0000000000608947 */ /* 0x000fea0003800000 */
[----:B------:R-:W3:Y:S01]  /*ac80*/  LDCU.64 UR6, c[0x0][0x380] ;  /* 0x00007000ff0677ac */ /* 0x000ee20008000a00 */
[----:B------:R-:W-:-:S04]  /*ac90*/  IMAD.WIDE.U32 R4, R4, 0x4, RZ ;  /* 0x0000000404047825 */ /* 0x000fc800078e00ff */
[----:B------:R-:W-:Y:S02]  /*aca0*/  IMAD.MOV R0, RZ, RZ, -R0 ;  /* 0x000000ffff007224 */ /* 0x000fe400078e0a00 */
[----:B------:R-:W-:-:S03]  /*acb0*/  IMAD.WIDE R4, R2, 0x4, R4 ;  /* 0x0000000402047825 */ /* 0x000fc600078e0204 */
[----:B---3--:R-:W-:-:S04]  /*acc0*/  IADD3 R10, P0, PT, R4, UR6, RZ ;  /* 0x00000006040a7c10 */ /* 0x008fc8000ff1e0ff */
[----:B------:R-:W-:-:S04]  /*acd0*/  IADD3 R10, P1, PT, R10, 0x4, RZ ;  /* 0x000000040a0a7810 */ /* 0x000fc80007f3e0ff */
[----:B------:R-:W-:-:S09]  /*ace0*/  IADD3.X R11, PT, PT, RZ, UR7, R5, P1, P0 ;  /* 0x00000007ff0b7c10 */ /* 0x000fd20008fe0405 */
.L_x_378:
[----:B---3--:R-:W3:Y:S04]  /*acf0*/  LDG.E R7, desc[UR4][R10.64+-0x4] ;  /* 0xfffffc040a077981 */ /* 0x008ee8000c1e1900 */
[----:B----4-:R-:W4:Y:S01]  /*ad00*/  LDG.E R9, desc[UR4][R10.64] ;  /* 0x000000040a097981 */ /* 0x010f22000c1e1900 */
[----:B---3--:R-:W-:-:S04]  /*ad10*/  IMAD.WIDE R6, R7, 0x4, R32 ;  /* 0x0000000407067825 */ /* 0x008fc800078e0220 */
[----:B----4-:R-:W-:Y:S02]  /*ad20*/  IMAD.WIDE R8, R9, 0x4, R32 ;  /* 0x0000000409087825 */ /* 0x010fe400078e0220 */
[----:B------:R-:W3:Y:S04]  /*ad30*/  LDG.E R6, desc[UR4][R6.64] ;  /* 0x0000000406067981 */ /* 0x000ee8000c1e1900 */
[----:B------:R-:W3:Y:S01]  /*ad40*/  LDG.E R9, desc[UR4][R8.64] ;  /* 0x0000000408097981 */ /* 0x000ee2000c1e1900 */
[C---:B------:R-:W-:Y:S01]  /*ad50*/  IMAD.WIDE R4, R3.reuse, 0x8, R22 ;  /* 0x0000000803047825 */ /* 0x040fe200078e0216 */
[----:B------:R-:W-:Y:S02]  /*ad60*/  IADD3 R0, PT, PT, R0, 0x1, RZ ;  /* 0x0000000100007810 */ /* 0x000fe40007ffe0ff */
[----:B------:R-:W-:Y:S01]  /*ad70*/  IADD3 R10, P1, PT, R10, 0x8, RZ ;  /* 0x000000080a0a7810 */ /* 0x000fe20007f3e0ff */
[----:B------:R-:W-:Y:S01]  /*ad80*/  VIADD R3, R3, 0x1 ;  /* 0x0000000103037836 */ /* 0x000fe20000000000 */
[----:B------:R-:W-:-:S03]  /*ad90*/  ISETP.NE.AND P0, PT, R0, RZ, PT ;  /* 0x000000ff0000720c */ /* 0x000fc60003f05270 */
[----:B------:R-:W-:Y:S01]  /*ada0*/  IMAD.X R11, RZ, RZ, R11, P1 ;  /* 0x000000ffff0b7224 */ /* 0x000fe200008e060b */
[CC--:B---3--:R-:W-:Y:S02]  /*adb0*/  VIMNMX R13, PT, PT, R6.reuse, R9.reuse, !PT ;  /* 0x00000009060d7248 */ /* 0x0c8fe40007fe0100 */
[----:B------:R-:W-:-:S03]  /*adc0*/  VIMNMX R15, PT, PT, R6, R9, PT ;  /* 0x00000009060f7248 */ /* 0x000fc60003fe0100 */
[----:B------:R3:W-:Y:S04]  /*add0*/  STG.E desc[UR4][R4.64+-0x4], R13 ;  /* 0xfffffc0d04007986 */ /* 0x0007e8000c101904 */
[----:B------:R3:W-:Y:S01]  /*ade0*/  STG.E desc[UR4][R4.64], R15 ;  /* 0x0000000f04007986 */ /* 0x0007e2000c101904 */
[----:B------:R-:W-:Y:S05]  /*adf0*/  @P0 BRA `(.L_x_378) ;  /* 0xfffffffc00bc0947 */ /* 0x000fea000383ffff */
.L_x_373:
[----:B------:R-:W-:Y:S05]  /*ae00*/  BSYNC.RECONVERGENT B0 ;  /* 0x0000000000007941 */ /* 0x000fea0003800200 */
.L_x_372:
[----:B------:R-:W-:Y:S01]  /*ae10*/  ISETP.GE.AND P0, PT, R3, 0x1, PT ;  /* 0x000000010300780c */ /* 0x000fe20003f06270 */
[----:B------:R-:W-:Y:S01]  /*ae20*/  BSSY.RECONVERGENT B0, `(.L_x_379) ;  /* 0x0000011000007945 */ /* 0x000fe20003800200 */
[----:B----4-:R-:W-:Y:S01]  /*ae30*/  MOV R9, 0xffffffff ;  /* 0xffffffff00097802 */ /* 0x010fe20000000f00 */
[----:B---3--:R-:W-:-:S10]  /*ae40*/  IMAD.MOV.U32 R7, RZ, RZ, RZ ;  /* 0x000000ffff077224 */ /* 0x008fd400078e00ff */
[----:B------:R-:W-:Y:S05]  /*ae50*/  @!P0 BRA `(.L_x_380) ;  /* 0x0000000000348947 */ /* 0x000fea0003800000 */
[----:B------:R-:W-:-:S07]  /*ae60*/  IMAD.MOV.U32 R7, RZ, RZ, RZ ;  /* 0x000000ffff077224 */ /* 0x000fce00078e00ff */
.L_x_382:
[----:B------:R-:W-:-:S05]  /*ae70*/  IMAD.WIDE.U32 R4, R7, 0x8, R24 ;  /* 0x0000000807047825 */ /* 0x000fca00078e0018 */
[----:B------:R-:W3:Y:S02]  /*ae80*/  LDG.E R11, desc[UR4][R4.64] ;  /* 0x00000004040b7981 */ /* 0x000ee4000c1e1900 */
[----:B---3--:R-:W-:-:S13]  /*ae90*/  ISETP.NE.AND P0, PT, R11, -0x63, PT ;  /* 0xffffff9d0b00780c */ /* 0x008fda0003f05270 */
[----:B------:R-:W-:Y:S05]  /*aea0*/  @P0 BRA `(.L_x_381) ;  /* 0x0000000000140947 */ /* 0x000fea0003800000 */
[----:B------:R-:W-:-:S04]  /*aeb0*/  IADD3 R7, PT, PT, R7, 0x1, RZ ;  /* 0x0000000107077810 */ /* 0x000fc80007ffe0ff */
[----:B------:R-:W-:-:S13]  /*aec0*/  ISETP.NE.AND P0, PT, R7, R3, PT ;  /* 0x000000030700720c */ /* 0x000fda0003f05270 */
[----:B------:R-:W-:Y:S05]  /*aed0*/  @P0 BRA `(.L_x_382) ;  /* 0xfffffffc00e40947 */ /* 0x000fea000383ffff */
[----:B------:R-:W-:Y:S01]  /*aee0*/  IMAD.MOV.U32 R7, RZ, RZ, R3 ;  /* 0x000000ffff077224 */ /* 0x000fe200078e0003 */
[----:B------:R-:W-:Y:S06]  /*aef0*/  BRA `(.L_x_380) ;  /* 0x00000000000c7947 */ /* 0x000fec0003800000 */
.L_x_381:
[----:B------:R3:W-:Y:S04]  /*af00*/  STG.E desc[UR4][R32.64], R11 ;  /* 0x0000000b20007986 */ /* 0x0007e8000c101904 */
[----:B------:R-:W4:Y:S04]  /*af10*/  LDG.E R9, desc[UR4][R4.64+0x4] ;  /* 0x0000040404097981 */ /* 0x000f28000c1e1900 */
[----:B----4-:R3:W-:Y:S02]  /*af20*/  STG.E desc[UR4][R32.64+0x4], R9 ;  /* 0x0000040920007986 */ /* 0x0107e4000c101904 */
.L_x_380:
[----:B------:R-:W-:Y:S05]  /*af30*/  BSYNC.RECONVERGENT B0 ;  /* 0x0000000000007941 */ /* 0x000fea0003800200 */
.L_x_379:
[----:B------:R-:W-:-:S04]  /*af40*/  IMAD.WIDE.U32 R4, R7, 0x8, R24 ;  /* 0x0000000807047825 */ /* 0x000fc800078e0018 */
[----:B---3--:R-:W-:Y:S01]  /*af50*/  HFMA2 R11, -RZ, RZ, 0, 1.1920928955078125e-07 ;  /* 0x00000002ff0b7431 */ /* 0x008fe200000001ff */
[----:B------:R-:W-:Y:S01]  /*af60*/  BSSY.RECONVERGENT B0, `(.L_x_383) ;  /* 0x000002c000007945 */ /* 0x000fe20003800200 */
[----:B------:R-:W-:Y:S01]  /*af70*/  VIMNMX R2, PT, PT, R17, 0x2, !PT ;  /* 0x0000000211027848 */ /* 0x000fe20007fe0100 */
[----:B------:R-:W-:Y:S02]  /*af80*/  IMAD.MOV.U32 R7, RZ, RZ, -0x63 ;  /* 0xffffff9dff077424 */ /* 0x000fe400078e00ff */
[----:B------:R-:W-:-:S03]  /*af90*/  IMAD.MOV.U32 R13, RZ, RZ, R9 ;  /* 0x000000ffff0d7224 */ /* 0x000fc600078e0009 */
[----:B------:R3:W-:Y:S04]  /*afa0*/  STG.E desc[UR4][R4.64], R7 ;  /* 0x0000000704007986 */ /* 0x0007e8000c101904 */
[----:B------:R3:W-:Y:S02]  /*afb0*/  STG.E desc[UR4][R4.64+0x4], R7 ;  /* 0x0000040704007986 */ /* 0x0007e4000c101904 */
.L_x_391:
[----:B------:R-:W-:Y:S01]  /*afc0*/  ISETP.GE.AND P0, PT, R3, 0x1, PT ;  /* 0x000000010300780c */ /* 0x000fe20003f06270 */
[----:B------:R-:W-:Y:S01]  /*afd0*/  BSSY.RECONVERGENT B1, `(.L_x_384) ;  /* 0x0000018000017945 */ /* 0x000fe20003800200 */
[----:B------:R-:W-:-:S11]  /*afe0*/  IMAD.MOV.U32 R0, RZ, RZ, RZ ;  /* 0x000000ffff007224 */ /* 0x000fd600078e00ff */
[----:B---3--:R-:W-:Y:S05]  /*aff0*/  @!P0 BRA `(.L_x_385) ;  /* 0x0000000000548947 */ /* 0x008fea0003800000 */
[----:B------:R-:W-:-:S07]  /*b000*/  MOV R0, RZ ;  /* 0x000000ff00007202 */ /* 0x000fce0000000f00 */
.L_x_389:
[----:B---3--:R-:W-:-:S05]  /*b010*/  IMAD.WIDE.U32 R4, R0, 0x8, R24 ;  /* 0x0000000800047825 */ /* 0x008fca00078e0018 */
[----:B------:R-:W3:Y:S02]  /*b020*/  LDG.E R13, desc[UR4][R4.64] ;  /* 0x00000004040d7981 */ /* 0x000ee4000c1e1900 */
[----:B---3--:R-:W-:-:S04]  /*b030*/  ISETP.NE.AND P0, PT, R13, R9, PT ;  /* 0x000000090d00720c */ /* 0x008fc80003f05270 */
[----:B------:R-:W-:-:S13]  /*b040*/  ISETP.EQ.OR P0, PT, R13, -0x63, P0 ;  /* 0xffffff9d0d00780c */ /* 0x000fda0000702670 */
[----:B------:R-:W-:Y:S05]  /*b050*/  @!P0 BRA `(.L_x_386) ;  /* 0x0000000000388947 */ /* 0x000fea0003800000 */
[----:B------:R-:W-:Y:S01]  /*b060*/  ISETP.NE.AND P0, PT, R13, -0x63, PT ;  /* 0xffffff9d0d00780c */ /* 0x000fe20003f05270 */
[----:B------:R-:W-:-:S12]  /*b070*/  BSSY.RELIABLE B3, `(.L_x_387) ;  /* 0x0000006000037945 */ /* 0x000fd80003800100 */
[----:B------:R-:W-:Y:S05]  /*b080*/  @!P0 BRA `(.L_x_388) ;  /* 0x0000000000108947 */ /* 0x000fea0003800000 */
[----:B------:R-:W3:Y:S02]  /*b090*/  LDG.E R4, desc[UR4][R4.64+0x4] ;  /* 0x0000040404047981 */ /* 0x000ee4000c1e1900 */
[----:B---3--:R-:W-:-:S13]  /*b0a0*/  ISETP.NE.AND P0, PT, R4, R9, PT ;  /* 0x000000090400720c */ /* 0x008fda0003f05270 */
[----:B------:R-:W-:Y:S05]  /*b0b0*/  @!P0 BREAK.RELIABLE B3 ;  /* 0x0000000000038942 */ /* 0x000fea0003800100 */
[----:B------:R-:W-:Y:S05]  /*b0c0*/  @!P0 BRA `(.L_x_385) ;  /* 0x0000000000208947 */ /* 0x000fea0003800000 */
.L_x_388:
[----:B------:R-:W-:Y:S05]  /*b0d0*/  BSYNC.RELIABLE B3 ;  /* 0x0000000000037941 */ /* 0x000fea0003800100 */
.L_x_387:
[----:B------:R-:W-:-:S05]  /*b0e0*/  VIADD R0, R0, 0x1 ;  /* 0x0000000100007836 */ /* 0x000fca0000000000 */
[----:B------:R-:W-:-:S13]  /*b0f0*/  ISETP.NE.AND P0, PT, R0, R3, PT ;  /* 0x000000030000720c */ /* 0x000fda0003f05270 */
[----:B------:R-:W-:Y:S05]  /*b100*/  @P0 BRA `(.L_x_389) ;  /* 0xfffffffc00c00947 */ /* 0x000fea000383ffff */
[----:B------:R-:W-:Y:S01]  /*b110*/  IMAD.MOV.U32 R13, RZ, RZ, R9 ;  /* 0x000000ffff0d7224 */ /* 0x000fe200078e0009 */
[----:B------:R-:W-:Y:S01]  /*b120*/  MOV R0, R3 ;  /* 0x0000000300007202 */ /* 0x000fe20000000f00 */
[----:B------:R-:W-:Y:S06]  /*b130*/  BRA `(.L_x_385) ;  /* 0x0000000000047947 */ /* 0x000fec0003800000 */
.L_x_386:
[----:B------:R4:W5:Y:S02]  /*b140*/  LDG.E R13, desc[UR4][R4.64+0x4] ;  /* 0x00000404040d7981 */ /* 0x000964000c1e1900 */
.L_x_385:
[----:B------:R-:W-:Y:S05]  /*b150*/  BSYNC.RECONVERGENT B1 ;  /* 0x0000000000017941 */ /* 0x000fea0003800200 */
.L_x_384:
[----:B------:R-:W-:-:S13]  /*b160*/  ISETP.NE.AND P0, PT, R0, R3, PT ;  /* 0x000000030000720c */ /* 0x000fda0003f05270 */
[----:B------:R-:W-:Y:S05]  /*b170*/  @!P0 BRA `(.L_x_390) ;  /* 0x0000000000288947 */ /* 0x000fea0003800000 */
[----:B------:R-:W-:Y:S01]  /*b180*/  ISETP.NE.AND P0, PT, R11, R2, PT ;  /* 0x000000020b00720c */ /* 0x000fe20003f05270 */
[----:B---34-:R-:W-:-:S04]  /*b190*/  IMAD.WIDE.U32 R4, R0, 0x8, R24 ;  /* 0x0000000800047825 */ /* 0x018fc800078e0018 */
[----:B------:R-:W-:-:S05]  /*b1a0*/  IMAD.MOV.U32 R15, RZ, RZ, -0x63 ;  /* 0xffffff9dff0f7424 */ /* 0x000fca00078e00ff */
[----:B------:R3:W-:Y:S03]  /*b1b0*/  STG.E desc[UR4][R4.64], R15 ;  /* 0x0000000f04007986 */ /* 0x0007e6000c101904 */
[C---:B------:R-:W-:Y:S01]  /*b1c0*/  @P0 IMAD.WIDE.U32 R6, R11.reuse, 0x4, R32 ;  /* 0x000000040b060825 */ /* 0x040fe200078e0020 */
[----:B------:R3:W-:Y:S01]  /*b1d0*/  STG.E desc[UR4][R4.64+0x4], R15 ;  /* 0x0000040f04007986 */ /* 0x0007e2000c101904 */
[----:B------:R-:W-:Y:S02]  /*b1e0*/  @P0 IADD3 R11, PT, PT, R11, 0x1, RZ ;  /* 0x000000010b0b0810 */ /* 0x000fe40007ffe0ff */
[----:B-----5:R-:W-:Y:S01]  /*b1f0*/  @P0 IMAD.MOV.U32 R9, RZ, RZ, R13 ;  /* 0x000000ffff090224 */ /* 0x020fe200078e000d */
[----:B------:R3:W-:Y:S01]  /*b200*/  @P0 STG.E desc[UR4][R6.64], R13 ;  /* 0x0000000d06000986 */ /* 0x0007e2000c101904 */
[----:B------:R-:W-:Y:S05]  /*b210*/  @P0 BRA `(.L_x_391) ;  /* 0xfffffffc00680947 */ /* 0x000fea000383ffff */
.L_x_390:
[----:B------:R-:W-:Y:S05]  /*b220*/  BSYNC.RECONVERGENT B0 ;  /* 0x0000000000007941 */ /* 0x000fea0003800200 */
.L_x_383:
[----:B------:R-:W0:Y:S02]  /*b230*/  LDC.64 R2, c[0x0][0x3c0] ;  /* 0x0000f000ff027b82 */ /* 0x000e240000000a00 */
[----:B0-----:R-:W3:Y:S02]  /*b240*/  LDG.E R0, desc[UR4][R2.64] ;  /* 0x0000000402007981 */ /* 0x001ee4000c1e1900 */
[----:B---34-:R-:W-:-:S05]  /*b250*/  VIADD R5, R0, 0x1 ;  /* 0x0000000100057836 */ /* 0x018fca0000000000 */
[----:B------:R-:W-:Y:S01]  /*b260*/  STG.E desc[UR4][R2.64], R5 ;  /* 0x0000000502007986 */ /* 0x000fe2000c101904 */
[----:B------:R-:W-:Y:S05]  /*b270*/  EXIT ;  /* 0x000000000000794d */ /* 0x000fea0003800000 */
.L_x_188:
[----:B------:R-:W0:Y:S08]  /*b280*/  LDC.64 R4, c[0x0][0x3c8] ;  /* 0x0000f200ff047b82 */ /* 0x000e300000000a00 */
[----:B------:R-:W1:Y:S08]  /*b290*/  LDC.64 R30, c[0x0][0x380] ;  /* 0x0000e000ff1e7b82 */ /* 0x000e700000000a00 */
[----:B------:R-:W2:Y:S01]  /*b2a0*/  LDC.64 R14, c[0x0][0x3b8] ;  /* 0x0000ee00ff0e7b82 */ /* 0x000ea20000000a00 */
[----:B0-----:R-:W3:Y:S01]  /*b2b0*/  LDG.E R5, desc[UR4][R4.64] ;  /* 0x0000000404057981 */ /* 0x001ee2000c1e1900 */
[----:B------:R-:W-:-:S06]  /*b2c0*/  MOV R11, 0xffffffff ;  /* 0xffffffff000b7802 */ /* 0x000fcc0000000f00 */
[----:B------:R-:W0:Y:S01]  /*b2d0*/  LDC.64 R24, c[0x0][0x398] ;  /* 0x0000e600ff187b82 */ /* 0x000e220000000a00 */
[----:B---3--:R-:W-:-:S04]  /*b2e0*/  IMAD R28, R26, R5, RZ ;  /* 0x000000051a1c7224 */ /* 0x008fc800078e02ff */
[----:B------:R-:W-:-:S04]  /*b2f0*/  IMAD.SHL.U32 R32, R28, 0x2, RZ ;  /* 0x000000021c207824 */ /* 0x000fc800078e00ff */
[----:B-1----:R-:W-:-:S05]  /*b300*/  IMAD.WIDE R30, R32, 0x4, R30 ;  /* 0x00000004201e7825 */ /* 0x002fca00078e021e */
[----:B------:R1:W-:Y:S04]  /*b310*/  STG.E desc[UR4][R30.64], R11 ;  /* 0x0000000b1e007986 */ /* 0x0003e8000c101904 */
[----:B------:R-:W-:Y:S04]  /*b320*/  STG.E desc[UR4][R30.64+0x4], R26 ;  /* 0x0000041a1e007986 */ /* 0x000fe8000c101904 */
[----:B------:R3:W-:Y:S04]  /*b330*/  STG.E desc[UR4][R30.64+0x8], R3 ;  /* 0x000008031e007986 */ /* 0x0007e8000c101904 */
[----:B------:R-:W-:Y:S01]  /*b340*/  STG.E desc[UR4][R30.64+0xc], R2 ;  /* 0x00000c021e007986 */ /* 0x000fe2000c101904 */
[----:B0-----:R-:W-:Y:S01]  /*b350*/  IMAD.WIDE R24, R28, 0x4, R24 ;  /* 0x000000041c187825 */ /* 0x001fe200078e0218 */
[----:B-1----:R-:W0:Y:S02]  /*b360*/  LDC.64 R10, c[0x0][0x3a8] ;  /* 0x0000ea00ff0a7b82 */ /* 0x002e240000000a00 */
[----:B--2---:R-:W2:Y:S01]  /*b370*/  LDG.E.64 R4, desc[UR4][R14.64] ;  /* 0x000000040e047981 */ /* 0x004ea2000c1e1b00 */
[----:B------:R-:W-:-:S04]  /*b380*/  IMAD.WIDE R6, R3, 0x4, R24 ;  /* 0x0000000403067825 */ /* 0x000fc800078e0218 */
[----:B------:R-:W-:Y:S01]  /*b390*/  IMAD.WIDE R22, R26, 0x4, R24 ;  /* 0x000000041a167825 */ /* 0x000fe200078e0218 */
[----:B--2---:R-:W-:-:S05]  /*b3a0*/  IADD3 R8, P0, PT, R4, 0x1, RZ ;  /* 0x0000000104087810 */ /* 0x004fca0007f1e0ff */
[----:B------:R-:W-:-:S05]  /*b3b0*/  IMAD.X R9, RZ, RZ, R5, P0 ;  /* 0x000000ffff097224 */ /* 0x000fca00000e0605 */
[----:B------:R1:W-:Y:S04]  /*b3c0*/  STG.E.64 desc[UR4][R14.64], R8 ;  /* 0x000000080e007986 */ /* 0x0003e8000c101b04 */
[----:B------:R-:W0:Y:S04]  /*b3d0*/  LDG.E R13, desc[UR4][R6.64] ;  /* 0x00000004060d7981 */ /* 0x000e28000c1e1900 */
[----:B---3--:R-:W2:Y:S01]  /*b3e0*/  LDG.E R3, desc[UR4][R22.64] ;  /* 0x0000000416037981 */ /* 0x008ea2000c1e1900 */
[----:B0-----:R-:W-:-:S04]  /*b3f0*/  IMAD.WIDE R12, R13, 0x8, R10 ;  /* 0x000000080d0c7825 */ /* 0x001fc800078e020a */
[----:B--2---:R-:W-:Y:S01]  /*b400*/  IMAD.WIDE R10, R3, 0x8, R10 ;  /* 0x00000008030a7825 */ /* 0x004fe200078e020a */
[----:B------:R-:W2:Y:S04]  /*b410*/  LDG.E R17, desc[UR4][R12.64+0x4] ;  /* 0x000004040c117981 */ /* 0x000ea8000c1e1900 */
[----:B------:R-:W2:Y:S04]  /*b420*/  LDG.E R16, desc[UR4][R10.64+0x4] ;  /* 0x000004040a107981 */ /* 0x000ea8000c1e1900 */
[----:B------:R0:W3:Y:S04]  /*b430*/  LDG.E R3, desc[UR4][R12.64] ;  /* 0x000000040c037981 */ /* 0x0000e8000c1e1900 */
[----:B------:R4:W3:Y:S01]  /*b440*/  LDG.E R0, desc[UR4][R10.64] ;  /* 0x000000040a007981 */ /* 0x0008e2000c1e1900 */
[----:B------:R-:W-:Y:S01]  /*b450*/  BSSY.RECONVERGENT B2, `(.L_x_392) ;  /* 0x0000025000027945 */ /* 0x000fe20003800200 */
[----:B0-----:R-:W0:Y:S01]  /*b460*/  LDC.64 R12, c[0x0][0x388] ;  /* 0x0000e200ff0c7b82 */ /* 0x001e220000000a00 */
[----:B----4-:R-:W-:Y:S01]  /*b470*/  MOV R10, 0x0 ;  /* 0x00000000000a7802 */ /* 0x010fe20000000f00 */
[----:B------:R-:W-:-:S02]  /*b480*/  IMAD.MOV.U32 R11, RZ, RZ, 0x3fd80000 ;  /* 0x3fd80000ff0b7424 */ /* 0x000fc400078e00ff */
[----:B0-----:R-:W-:-:S04]  /*b490*/  IMAD.WIDE R28, R28, 0x4, R12 ;  /* 0x000000041c1c7825 */ /* 0x001fc800078e020c */
[----:B--2---:R-:W-:-:S04]  /*b4a0*/  FADD R16, R16, -R17 ;  /* 0x8000001110107221 */ /* 0x004fc80000000000 */
[----:B-1----:R0:W1:Y:S01]  /*b4b0*/  F2F.F64.F32 R14, R16 ;  /* 0x00000010000e7310 */ /* 0x0020620000201800 */
[----:B---3--:R-:W-:-:S07]  /*b4c0*/  FADD R0, R0, -R3 ;  /* 0x8000000300007221 */ /* 0x008fce0000000000 */
[----:B------:R-:W2:Y:S01]  /*b4d0*/  F2F.F64.F32 R8, R0 ;  /* 0x0000000000087310 */ /* 0x000ea20000201800 */
[----:B0-----:R-:W0:Y:S01]  /*b4e0*/  LDC.64 R16, c[0x0][0x3a0] ;  /* 0x0000e800ff107b82 */ /* 0x001e220000000a00 */
[----:B-1----:R-:W-:-:S08]  /*b4f0*/  DMUL R14, R14, R14 ;  /* 0x0000000e0e0e7228 */ /* 0x002fd00000000000 */
[----:B--2---:R-:W-:-:S06]  /*b500*/  DFMA R58, R8, R8, R14 ;  /* 0x00000008083a722b */ /* 0x004fcc000000000e */
[----:B------:R-:W1:Y:S04]  /*b510*/  MUFU.RSQ64H R9, R59 ;  /* 0x0000003b00097308 */ /* 0x000e680000001c00 */
[----:B------:R-:W-:Y:S02]  /*b520*/  VIADD R8, R59, 0xfcb00000 ;  /* 0xfcb000003b087836 */ /* 0x000fe40000000000 */
[----:B0-----:R-:W-:-:S03]  /*b530*/  IMAD.WIDE R26, R26, 0x4, R16 ;  /* 0x000000041a1a7825 */ /* 0x001fc600078e0210 */
[----:B------:R-:W-:Y:S01]  /*b540*/  ISETP.GE.U32.AND P0, PT, R8, 0x7ca00000, PT ;  /* 0x7ca000000800780c */ /* 0x000fe20003f06070 */
[----:B-1----:R-:W-:-:S08]  /*b550*/  DMUL R14, R8, R8 ;  /* 0x00000008080e7228 */ /* 0x002fd00000000000 */
[----:B------:R-:W-:-:S08]  /*b560*/  DFMA R14, R58, -R14, 1 ;  /* 0x3ff000003a0e742b */ /* 0x000fd0000000080e */
[----:B------:R-:W-:Y:S02]  /*b570*/  DFMA R10, R14, R10, 0.5 ;  /* 0x3fe000000e0a742b */ /* 0x000fe4000000000a */
[----:B------:R-:W-:-:S08]  /*b580*/  DMUL R14, R8, R14 ;  /* 0x0000000e080e7228 */ /* 0x000fd00000000000 */
[----:B------:R-:W-:Y:S02]  /*b590*/  DFMA R10, R10, R14, R8 ;  /* 0x0000000e0a0a722b */ /* 0x000fe40000000008 */
[----:B------:R-:W0:Y:S06]  /*b5a0*/  LDC.64 R14, c[0x0][0x390] ;  /* 0x0000e400ff0e7b82 */ /* 0x000e2c0000000a00 */
        /* <DEDUP_REMOVED lines=15> */
.L_x_393:
[----:B------:R-:W-:Y:S05]  /*b6a0*/  BSYNC.RECONVERGENT B2 ;  /* 0x0000000000027941 */ /* 0x000fea0003800200 */
.L_x_392:
[----:B------:R-:W0:Y:S01]  /*b6b0*/  LDC.64 R12, c[0x0][0x3b8] ;  /* 0x0000ee00ff0c7b82 */ /* 0x000e220000000a00 */
[----:B------:R-:W-:Y:S01]  /*b6c0*/  IADD3 R10, P0, PT, R4, 0x2, RZ ;  /* 0x00000002040a7810 */ /* 0x000fe20007f1e0ff */
[----:B------:R-:W-:-:S04]  /*b6d0*/  IMAD.WIDE R2, R2, 0x4, R24 ;  /* 0x0000000402027825 */ /* 0x000fc800078e0218 */
        /* <DEDUP_REMOVED lines=30> */
[----:B------:R-:W-:Y:S01]  /*b8c0*/  VIADD R47, R9, 0xfff00000 ;  /* 0xfff00000092f7836 */ /* 0x000fe20000000000 */
[----:B------:R-:W-:-:S05]  /*b8d0*/  MOV R46, R8 ;  /* 0x00000008002e7202 */ /* 0x000fca0000000f00 */
[----:B------:R-:W-:-:S08]  /*b8e0*/  DFMA R44, R48, -R48, R58 ;  /* 0x80000030302c722b */ /* 0x000fd0000000003a */
[----:B------:R-:W-:Y:S01]  /*b8f0*/  DFMA R4, R44, R46, R48 ;  /* 0x0000002e2c04722b */ /* 0x000fe20000000030 */
[----:B01----:R-:W-:Y:S10]  /*b900*/  @!P0 BRA `(.L_x_395) ;  /* 0x00000000001c8947 */ /* 0x003ff40003800000 */
[----:B------:R-:W-:Y:S01]  /*b910*/  IMAD.MOV.U32 R46, RZ, RZ, R8 ;  /* 0x000000ffff2e7224 */ /* 0x000fe200078e0008 */
[----:B------:R-:W-:Y:S01]  /*b920*/  MOV R42, R6 ;  /* 0x00000006002a7202 */ /* 0x000fe20000000f00 */
[----:B------:R-:W-:Y:S01]  /*b930*/  IMAD.MOV.U32 R43, RZ, RZ, R59 ;  /* 0x000000ffff2b7224 */ /* 0x000fe200078e003b */
[----:B------:R-:W-:-:S07]  /*b940*/  MOV R0, 0xb960 ;  /* 0x0000b96000007802 */ /* 0x000fce0000000f00 */
[----:B------:R-:W-:Y:S05]  /*b950*/  CALL.REL.NOINC `($__internal_2_$__cuda_sm20_dsqrt_rn_f64_mediumpath_v1) ;  /* 0x0000006c00187944 */ /* 0x000fea0003c00000 */
[----:B------:R-:W-:Y:S02]  /*b960*/  IMAD.MOV.U32 R4, RZ, RZ, R43 ;  /* 0x000000ffff047224 */ /* 0x000fe400078e002b */
[----:B------:R-:W-:-:S07]  /*b970*/  IMAD.MOV.U32 R5, RZ, RZ, R42 ;  /* 0x000000ffff057224 */ /* 0x000fce00078e002a */
.L_x_395:
[----:B------:R-:W-:Y:S05]  /*b980*/  BSYNC.RECONVERGENT B2 ;  /* 0x0000000000027941 */ /* 0x000fea0003800200 */
.L_x_394:
[----:B------:R-:W0:Y:S01]  /*b990*/  F2I.F64.TRUNC R5, R4 ;  /* 0x0000000400057311 */ /* 0x000e22000030d100 */
[----:B------:R-:W-:Y:S01]  /*b9a0*/  BSSY.RECONVERGENT B2, `(.L_x_396) ;  /* 0x00005c7000027945 */ /* 0x000fe20003800200 */
[----:B------:R-:W-:Y:S01]  /*b9b0*/  IMAD.MOV.U32 R14, RZ, RZ, 0x4 ;  /* 0x00000004ff0e7424 */ /* 0x000fe200078e00ff */
[----:B------:R-:W-:Y:S01]  /*b9c0*/  MOV R0, 0x2 ;  /* 0x0000000200007802 */ /* 0x000fe20000000f00 */
[----:B------:R-:W-:Y:S01]  /*b9d0*/  IMAD.MOV.U32 R13, RZ, RZ, 0x1 ;  /* 0x00000001ff0d7424 */ /* 0x000fe200078e00ff */
[----:B------:R-:W-:Y:S01]  /*b9e0*/  PRMT R11, RZ, 0x7610, R11 ;  /* 0x00007610ff0b7816 */ /* 0x000fe2000000000b */
[----:B------:R-:W-:Y:S01]  /*b9f0*/  IMAD.MOV.U32 R12, RZ, RZ, 0x3 ;  /* 0x00000003ff0c7424 */ /* 0x000fe200078e00ff */
[----:B------:R-:W-:Y:S01]  /*ba00*/  PRMT R10, RZ, 0x7610, R10 ;  /* 0x00007610ff0a7816 */ /* 0x000fe2000000000a */
[----:B------:R-:W-:Y:S01]  /*ba10*/  IMAD.MOV.U32 R9, RZ, RZ, 0x3 ;  /* 0x00000003ff097424 */ /* 0x000fe200078e00ff */
[----:B------:R-:W-:Y:S02]  /*ba20*/  CS2R R34, SRZ ;  /* 0x0000000000227805 */ /* 0x000fe4000001ff00 */
[----:B0-----:R-:W-:-:S04]  /*ba30*/  IADD3 R2, PT, PT, R2, -R5, RZ ;  /* 0x8000000502027210 */ /* 0x001fc80007ffe0ff */
[----:B------:R0:W1:Y:S03]  /*ba40*/  I2F.F64 R36, R2 ;  /* 0x0000000200247312 */ /* 0x0000660000201c00 */
.L_x_525:
[----:B0-----:R-:W0:Y:S01]  /*ba50*/  LDC.64 R2, c[0x0][0x3b0] ;  /* 0x0000ec00ff027b82 */ /* 0x001e220000000a00 */
[----:B------:R-:W-:-:S05]  /*ba60*/  IMAD.WIDE.U32 R40, R14, 0x4, R30 ;  /* 0x000000040e287825 */ /* 0x000fca00078e001e */
[----:B--2---:R-:W2:Y:S04]  /*ba70*/  LDG.E R4, desc[UR4][R40.64+-0x4] ;  /* 0xfffffc0428047981 */ /* 0x004ea8000c1e1900 */
[----:B0-----:R-:W3:Y:S04]  /*ba80*/  LDG.E R19, desc[UR4][R2.64] ;  /* 0x0000000402137981 */ /* 0x001ee8000c1e1900 */
[----:B------:R-:W-:Y:S01]  /*ba90*/  STG.E desc[UR4][R26.64], RZ ;  /* 0x000000ff1a007986 */ /* 0x000fe2000c101904 */
[----:B--2---:R-:W-:-:S04]  /*baa0*/  ISETP.NE.AND P0, PT, R4, RZ, PT ;  /* 0x000000ff0400720c */ /* 0x004fc80003f05270 */
[----:B---3--:R-:W-:-:S04]  /*bab0*/  SEL R8, R19, R4, !P0 ;  /* 0x0000000413087207 */ /* 0x008fc80004000000 */
[----:B------:R-:W-:-:S05]  /*bac0*/  IADD3 R8, PT, PT, R8, -0x1, RZ ;  /* 0xffffffff08087810 */ /* 0x000fca0007ffe0ff */
[----:B------:R-:W-:Y:S04]  /*bad0*/  STG.E desc[UR4][R40.64], R8 ;  /* 0x0000000828007986 */ /* 0x000fe8000c101904 */
[----:B------:R-:W2:Y:S01]  /*bae0*/  LDG.E R21, desc[UR4][R30.64+0x4] ;  /* 0x000004041e157981 */ /* 0x000ea2000c1e1900 */
[----:B------:R-:W-:-:S04]  /*baf0*/  IABS R18, R19 ;  /* 0x0000001300127213 */ /* 0x000fc80000000000 */
[----:B------:R-:W0:Y:S08]  /*bb00*/  I2F.RP R15, R18 ;  /* 0x00000012000f7306 */ /* 0x000e300000209400 */
[----:B0-----:R-:W0:Y:S02]  /*bb10*/  MUFU.RCP R15, R15 ;  /* 0x0000000f000f7308 */ /* 0x001e240000001000 */
[----:B0-----:R-:W-:-:S06]  /*bb20*/  VIADD R16, R15, 0xffffffe ;  /* 0x0ffffffe0f107836 */ /* 0x001fcc0000000000 */
[----:B------:R-:W0:Y:S01]  /*bb30*/  F2I.FTZ.U32.TRUNC.NTZ R17, R16 ;  /* 0x0000001000117305 */ /* 0x000e22000021f000 */
[----:B------:R-:W-:Y:S02]  /*bb40*/  IADD3 R4, PT, PT, R4, 0x1, RZ ;  /* 0x0000000104047810 */ /* 0x000fe40007ffe0ff */
[----:B------:R-:W-:Y:S01]  /*bb50*/  IABS R38, R19 ;  /* 0x0000001300267213 */ /* 0x000fe20000000000 */
[----:B--2---:R2:W-:Y:S04]  /*bb60*/  STG.E desc[UR4][R40.64+0x4], R21 ;  /* 0x0000041528007986 */ /* 0x0045e8000c101904 */
[----:B------:R-:W3:Y:S01]  /*bb70*/  LDG.E R5, desc[UR4][R2.64] ;  /* 0x0000000402057981 */ /* 0x000ee2000c1e1900 */
[----:B0-----:R-:W-:Y:S01]  /*bb80*/  IMAD.MOV R39, RZ, RZ, -R17 ;  /* 0x000000ffff277224 */ /* 0x001fe200078e0a11 */
[----:B------:R-:W-:Y:S01]  /*bb90*/  IABS R20, R4 ;  /* 0x0000000400147213 */ /* 0x000fe20000000000 */
[----:B------:R-:W-:Y:S01]  /*bba0*/  IMAD.MOV.U32 R16, RZ, RZ, RZ ;  /* 0x000000ffff107224 */ /* 0x000fe200078e00ff */
[----:B------:R-:W-:Y:S01]  /*bbb0*/  ISETP.GE.AND P2, PT, R4, RZ, PT ;  /* 0x000000ff0400720c */ /* 0x000fe20003f46270 */
[----:B------:R-:W-:-:S02]  /*bbc0*/  IMAD.MOV R15, RZ, RZ, -R38 ;  /* 0x000000ffff0f7224 */ /* 0x000fc400078e0a26 */
[----:B--2---:R-:W-:-:S04]  /*bbd0*/  IMAD R21, R39, R18, RZ ;  /* 0x0000001227157224 */ /* 0x004fc800078e02ff */
[----:B------:R-:W-:-:S06]  /*bbe0*/  IMAD.HI.U32 R17, R17, R21, R16 ;  /* 0x0000001511117227 */ /* 0x000fcc00078e0010 */
[----:B------:R-:W-:-:S04]  /*bbf0*/  IMAD.HI.U32 R17, R17, R20, RZ ;  /* 0x0000001411117227 */ /* 0x000fc800078e00ff */
[----:B------:R-:W-:Y:S02]  /*bc00*/  IMAD R15, R17, R15, R20 ;  /* 0x0000000f110f7224 */ /* 0x000fe400078e0214 */
[----:B------:R-:W-:-:S03]  /*bc10*/  VIADD R20, R10, 0x2 ;  /* 0x000000020a147836 */ /* 0x000fc60000000000 */
[----:B------:R-:W-:Y:S02]  /*bc20*/  ISETP.GT.U32.AND P0, PT, R18, R15, PT ;  /* 0x0000000f1200720c */ /* 0x000fe40003f04070 */
[----:B------:R-:W-:-:S05]  /*bc30*/  LOP3.LUT R20, R20, 0x7, RZ, 0xc0, !PT ;  /* 0x0000000714147812 */ /* 0x000fca00078ec0ff */
[----:B------:R-:W-:-:S06]  /*bc40*/  VIADD R21, R20, 0xffffffff ;  /* 0xffffffff14157836 */ /* 0x000fcc0000000000 */
[----:B------:R-:W-:Y:S02]  /*bc50*/  @!P0 IADD3 R15, PT, PT, R15, -R18, RZ ;  /* 0x800000120f0f8210 */ /* 0x000fe40007ffe0ff */
[----:B------:R-:W-:Y:S02]  /*bc60*/  ISETP.NE.AND P0, PT, R19, RZ, PT ;  /* 0x000000ff1300720c */ /* 0x000fe40003f05270 */
[----:B------:R-:W-:-:S13]  /*bc70*/  ISETP.GT.U32.AND P1, PT, R18, R15, PT ;  /* 0x0000000f1200720c */ /* 0x000fda0003f24070 */
[----:B------:R-:W-:-:S05]  /*bc80*/  @!P1 IMAD.IADD R15, R15, 0x1, -R18 ;  /* 0x000000010f0f9824 */ /* 0x000fca00078e0a12 */
[----:B------:R-:W-:Y:S02]  /*bc90*/  @!P2 IADD3 R15, PT, PT, -R15, RZ, RZ ;  /* 0x000000ff0f0fa210 */ /* 0x000fe40007ffe1ff */
[----:B------:R-:W-:Y:S02]  /*bca0*/  @!P0 LOP3.LUT R15, RZ, R19, RZ, 0x33, !PT ;  /* 0x00000013ff0f8212 */ /* 0x000fe400078e33ff */
[----:B---3--:R-:W-:Y:S01]  /*bcb0*/  ISETP.GE.AND P1, PT, R5, 0x1, PT ;  /* 0x000000010500780c */ /* 0x008fe20003f26270 */
[----:B------:R-:W-:-:S12]  /*bcc0*/  IMAD.MOV.U32 R42, RZ, RZ, R5 ;  /* 0x000000ffff2a7224 */ /* 0x000fd800078e0005 */
[----:B------:R-:W-:Y:S05]  /*bcd0*/  @!P1 BRA `(.L_x_397) ;  /* 0x0000000400389947 */ /* 0x000fea0003800000 */
[----:B------:R-:W-:Y:S02]  /*bce0*/  HFMA2 R17, -RZ, RZ, 0, 0 ;  /* 0x00000000ff117431 */ /* 0x000fe400000001ff */
[----:B------:R-:W-:-:S07]  /*bcf0*/  IMAD.MOV.U32 R16, RZ, RZ, R42 ;  /* 0x000000ffff107224 */ /* 0x000fce00078e002a */
.L_x_398:
[-C--:B------:R-:W-:Y:S01]  /*bd00*/  IABS R38, R16.reuse ;  /* 0x0000001000267213 */ /* 0x080fe20000000000 */
[----:B------:R-:W-:Y:S01]  /*bd10*/  VIADD R47, R17, 0x1 ;  /* 0x00000001112f7836 */ /* 0x000fe20000000000 */
[----:B------:R-:W-:Y:S02]  /*bd20*/  IABS R39, R16 ;  /* 0x0000001000277213 */ /* 0x000fe40000000000 */
[----:B------:R-:W0:Y:S02]  /*bd30*/  I2F.RP R18, R38 ;  /* 0x0000002600127306 */ /* 0x000e240000209400 */
[----:B------:R-:W-:Y:S02]  /*bd40*/  IADD3 R39, PT, PT, RZ, -R39, RZ ;  /* 0x80000027ff277210 */ /* 0x000fe40007ffe0ff */
[----:B------:R-:W-:-:S04]  /*bd50*/  ISETP.GE.AND P2, PT, R47, RZ, PT ;  /* 0x000000ff2f00720c */ /* 0x000fc80003f46270 */
[----:B0-----:R-:W0:Y:S02]  /*bd60*/  MUFU.RCP R18, R18 ;  /* 0x0000001200127308 */ /* 0x001e240000001000 */
[----:B0-----:R-:W-:Y:S01]  /*bd70*/  VIADD R4, R18, 0xffffffe ;  /* 0x0ffffffe12047836 */ /* 0x001fe20000000000 */
[----:B------:R-:W-:-:S05]  /*bd80*/  IABS R18, R47 ;  /* 0x0000002f00127213 */ /* 0x000fca0000000000 */
[----:B------:R0:W2:Y:S02]  /*bd90*/  F2I.FTZ.U32.TRUNC.NTZ R5, R4 ;  /* 0x0000000400057305 */ /* 0x0000a4000021f000 */
[----:B0-----:R-:W-:Y:S01]  /*bda0*/  IMAD.MOV.U32 R4, RZ, RZ, RZ ;  /* 0x000000ffff047224 */ /* 0x001fe200078e00ff */
[----:B--2---:R-:W-:-:S05]  /*bdb0*/  IADD3 R19, PT, PT, RZ, -R5, RZ ;  /* 0x80000005ff137210 */ /* 0x004fca0007ffe0ff */
        /* <DEDUP_REMOVED lines=9> */
[----:B------:R-:W-:-:S05]  /*be50*/  @!P1 IADD3 R5, PT, PT, R5, -R38, RZ ;  /* 0x8000002605059210 */ /* 0x000fca0007ffe0ff */
[----:B------:R-:W-:Y:S02]  /*be60*/  IMAD.MOV.U32 R19, RZ, RZ, R5 ;  /* 0x000000ffff137224 */ /* 0x000fe400078e0005 */
[----:B------:R-:W-:-:S03]  /*be70*/  IMAD.WIDE.U32 R4, R17, 0x4, R24 ;  /* 0x0000000411047825 */ /* 0x000fc600078e0018 */
[----:B------:R-:W-:Y:S02]  /*be80*/  @!P2 IADD3 R19, PT, PT, -R19, RZ, RZ ;  /* 0x000000ff1313a210 */ /* 0x000fe40007ffe1ff */
        /* <DEDUP_REMOVED lines=12> */
[----:B0-----:R-:W-:Y:S05]  /*bf50*/  @!P0 BRA `(.L_x_398) ;  /* 0xfffffffc00688947 */ /* 0x001fea000383ffff */
[----:B------:R-:W-:Y:S01]  /*bf60*/  BSSY.RECONVERGENT B0, `(.L_x_397) ;  /* 0x0000025000007945 */ /* 0x000fe20003800200 */
[----:B------:R-:W-:Y:S01]  /*bf70*/  MOV R39, 0x1 ;  /* 0x0000000100277802 */ /* 0x000fe20000000f00 */
[----:B------:R-:W-:-:S07]  /*bf80*/  IMAD.MOV.U32 R5, RZ, RZ, R42 ;  /* 0x000000ffff057224 */ /* 0x000fce00078e002a */
.L_x_405:
[----:B0-----:R-:W-:-:S05]  /*bf90*/  IMAD.WIDE.U32 R2, R39, 0x4, R30 ;  /* 0x0000000427027825 */ /* 0x001fca00078e001e */
[----:B------:R-:W2:Y:S04]  /*bfa0*/  LDG.E R17, desc[UR4][R2.64] ;  /* 0x0000000402117981 */ /* 0x000ea8000c1e1900 */
[----:B------:R-:W3:Y:S01]  /*bfb0*/  LDG.E R19, desc[UR4][R2.64+0x4] ;  /* 0x0000040402137981 */ /* 0x000ee2000c1e1900 */
[----:B--2---:R-:W-:-:S04]  /*bfc0*/  IMAD.WIDE R16, R17, 0x4, R24 ;  /* 0x0000000411107825 */ /* 0x004fc800078e0218 */
[----:B---3--:R-:W-:Y:S02]  /*bfd0*/  IMAD.WIDE R18, R19, 0x4, R24 ;  /* 0x0000000413127825 */ /* 0x008fe400078e0218 */
[----:B------:R-:W2:Y:S04]  /*bfe0*/  LDG.E R16, desc[UR4][R16.64] ;  /* 0x0000000410107981 */ /* 0x000ea8000c1e1900 */
[----:B------:R-:W2:Y:S01]  /*bff0*/  LDG.E R19, desc[UR4][R18.64] ;  /* 0x0000000412137981 */ /* 0x000ea2000c1e1900 */
[----:B------:R-:W-:Y:S01]  /*c000*/  IADD3 R39, PT, PT, R39, 0x2, RZ ;  /* 0x0000000227277810 */ /* 0x000fe20007ffe0ff */
[----:B------:R-:W-:Y:S01]  /*c010*/  BSSY.RECONVERGENT B3, `(.L_x_399) ;  /* 0x0000018000037945 */ /* 0x000fe20003800200 */
[----:B------:R-:W-:Y:S02]  /*c020*/  IMAD.MOV.U32 R43, RZ, RZ, RZ ;  /* 0x000000ffff2b7224 */ /* 0x000fe400078e00ff */
[----:B------:R-:W-:-:S02]  /*c030*/  ISETP.GE.U32.AND P1, PT, R39, R14, PT ;  /* 0x0000000e2700720c */ /* 0x000fc40003f26070 */
[CC--:B--2---:R-:W-:Y:S02]  /*c040*/  VIMNMX R38, PT, PT, R16.reuse, R19.reuse, !PT ;  /* 0x0000001310267248 */ /* 0x0c4fe40007fe0100 */
[----:B------:R-:W-:-:S09]  /*c050*/  VIMNMX R45, PT, PT, R16, R19, PT ;  /* 0x00000013102d7248 */ /* 0x000fd20003fe0100 */
.L_x_403:
        /* <DEDUP_REMOVED lines=10> */
.L_x_401:
[----:B------:R-:W-:Y:S05]  /*c100*/  BSYNC.RELIABLE B4 ;  /* 0x0000000000047941 */ /* 0x000fea0003800100 */
.L_x_400:
[----:B------:R-:W-:-:S04]  /*c110*/  IADD3 R43, PT, PT, R43, 0x1, RZ ;  /* 0x000000012b2b7810 */ /* 0x000fc80007ffe0ff */
[----:B------:R-:W-:-:S13]  /*c120*/  ISETP.NE.AND P0, PT, R43, R42, PT ;  /* 0x0000002a2b00720c */ /* 0x000fda0003f05270 */
[----:B------:R-:W-:Y:S05]  /*c130*/  @P0 BRA `(.L_x_403) ;  /* 0xfffffffc00c80947 */ /* 0x000fea000383ffff */
[----:B------:R-:W-:Y:S05]  /*c140*/  BRA `(.L_x_404) ;  /* 0x0000000000107947 */ /* 0x000fea0003800000 */
.L_x_402:
[----:B------:R-:W-:Y:S01]  /*c150*/  IMAD.MOV.U32 R17, RZ, RZ, -0x63 ;  /* 0xffffff9dff117424 */ /* 0x000fe200078e00ff */
[----:B------:R-:W-:-:S04]  /*c160*/  IADD3 R5, PT, PT, R5, -0x1, RZ ;  /* 0xffffffff05057810 */ /* 0x000fc80007ffe0ff */
[----:B------:R0:W-:Y:S04]  /*c170*/  STG.E desc[UR4][R2.64], R17 ;  /* 0x0000001102007986 */ /* 0x0001e8000c101904 */
[----:B------:R0:W-:Y:S02]  /*c180*/  STG.E desc[UR4][R2.64+0x4], R17 ;  /* 0x0000041102007986 */ /* 0x0001e4000c101904 */
.L_x_404:
[----:B------:R-:W-:Y:S05]  /*c190*/  BSYNC.RECONVERGENT B3 ;  /* 0x0000000000037941 */ /* 0x000fea0003800200 */
.L_x_399:
[----:B------:R-:W-:Y:S05]  /*c1a0*/  @!P1 BRA `(.L_x_405) ;  /* 0xfffffffc00789947 */ /* 0x000fea000383ffff */
[----:B------:R-:W-:Y:S05]  /*c1b0*/  BSYNC.RECONVERGENT B0 ;  /* 0x0000000000007941 */ /* 0x000fea0003800200 */
.L_x_397:
[----:B------:R-:W-:Y:S01]  /*c1c0*/  ISETP.GE.U32.AND P0, PT, R13, 0x7, PT ;  /* 0x000000070d00780c */ /* 0x000fe20003f06070 */
[----:B------:R-:W-:Y:S01]  /*c1d0*/  BSSY.RECONVERGENT B0, `(.L_x_406) ;  /* 0x0000063000007945 */ /* 0x000fe20003800200 */
[----:B------:R-:W-:Y:S02]  /*c1e0*/  HFMA2 R43, -RZ, RZ, 0, 1.1920928955078125e-07 ;  /* 0x00000002ff2b7431 */ /* 0x000fe400000001ff */
[----:B------:R-:W-:Y:S01]  /*c1f0*/  IMAD.IADD R38, R5, 0x1, R0 ;  /* 0x0000000105267824 */ /* 0x000fe200078e0200 */
[----:B------:R-:W-:-:S08]  /*c200*/  LOP3.LUT R39, R0, 0x7, RZ, 0xc0, !PT ;  /* 0x0000000700277812 */ /* 0x000fd000078ec0ff */
[----:B------:R-:W-:Y:S05]  /*c210*/  @!P0 BRA `(.L_x_407) ;  /* 0x0000000400788947 */ /* 0x000fea0003800000 */
[----:B------:R-:W-:Y:S01]  /*c220*/  BSSY.RECONVERGENT B3, `(.L_x_408) ;  /* 0x000005c000037945 */ /* 0x000fe20003800200 */
[----:B------:R-:W-:Y:S01]  /*c230*/  LOP3.LUT R7, R0, 0xfffffff8, RZ, 0xc0, !PT ;  /* 0xfffffff800077812 */ /* 0x000fe200078ec0ff */
[----:B------:R-:W-:Y:S01]  /*c240*/  IMAD.MOV.U32 R44, RZ, RZ, RZ ;  /* 0x000000ffff2c7224 */ /* 0x000fe200078e00ff */
[----:B------:R-:W-:-:S07]  /*c250*/  MOV R43, 0x2 ;  /* 0x00000002002b7802 */ /* 0x000fce0000000f00 */
.L_x_409:
[----:B0-----:R-:W-:-:S05]  /*c260*/  IMAD.WIDE.U32 R2, R43, 0x4, R30 ;  /* 0x000000042b027825 */ /* 0x001fca00078e001e */
[----:B------:R-:W2:Y:S04]  /*c270*/  LDG.E R49, desc[UR4][R2.64] ;  /* 0x0000000402317981 */ /* 0x000ea8000c1e1900 */
[----:B---3--:R-:W3:Y:S01]  /*c280*/  LDG.E R19, desc[UR4][R2.64+0x4] ;  /* 0x0000040402137981 */ /* 0x008ee2000c1e1900 */
        /* <DEDUP_REMOVED lines=8> */
[----:B------:R-:W-:Y:S04]  /*c310*/  STG.E desc[UR4][R4.64+0x4], R51 ;  /* 0x0000043304007986 */ /* 0x000fe8000c101904 */
[----:B------:R-:W2:Y:S04]  /*c320*/  LDG.E R47, desc[UR4][R2.64+0x8] ;  /* 0x00000804022f7981 */ /* 0x000ea8000c1e1900 */
        /* <DEDUP_REMOVED lines=8> */
[----:B------:R-:W-:Y:S04]  /*c3b0*/  STG.E desc[UR4][R4.64+0xc], R53 ;  /* 0x00000c3504007986 */ /* 0x000fe8000c101904 */
[----:B------:R-:W3:Y:S04]  /*c3c0*/  LDG.E R19, desc[UR4][R2.64+0x10] ;  /* 0x0000100402137981 */ /* 0x000ee8000c1e1900 */
[----:B0-----:R-:W4:Y:S01]  /*c3d0*/  LDG.E R45, desc[UR4][R2.64+0x14] ;  /* 0x00001404022d7981 */ /* 0x001f22000c1e1900 */
        /* <DEDUP_REMOVED lines=8> */
[----:B--2---:R-:W2:Y:S04]  /*c460*/  LDG.E R49, desc[UR4][R2.64+0x18] ;  /* 0x0000180402317981 */ /* 0x004ea8000c1e1900 */
[----:B------:R-:W3:Y:S01]  /*c470*/  LDG.E R51, desc[UR4][R2.64+0x1c] ;  /* 0x00001c0402337981 */ /* 0x000ee2000c1e1900 */
        /* <DEDUP_REMOVED lines=8> */
[----:B0-----:R-:W3:Y:S04]  /*c500*/  LDG.E R45, desc[UR4][R2.64+0x20] ;  /* 0x00002004022d7981 */ /* 0x001ee8000c1e1900 */
[----:B------:R-:W4:Y:S01]  /*c510*/  LDG.E R47, desc[UR4][R2.64+0x24] ;  /* 0x00002404022f7981 */ /* 0x000f22000c1e1900 */
[----:B---3--:R-:W-:-:S04]  /*c520*/  IMAD.WIDE R16, R45, 0x4, R24 ;  /* 0x000000042d107825 */ /* 0x008fc800078e0218 */
[----:B----4-:R-:W-:Y:S01]  /*c530*/  IMAD.WIDE R18, R47, 0x4, R24 ;  /* 0x000000042f127825 */ /* 0x010fe200078e0218 */
        /* <DEDUP_REMOVED lines=29> */
[----:B----4-:R-:W-:Y:S02]  /*c710*/  IMAD.WIDE R46, R47, 0x4, R24 ;  /* 0x000000042f2e7825 */ /* 0x010fe400078e0218 */
[----:B------:R-:W2:Y:S04]  /*c720*/  LDG.E R48, desc[UR4][R48.64] ;  /* 0x0000000430307981 */ /* 0x000ea8000c1e1900 */
[----:B------:R-:W2:Y:S01]  /*c730*/  LDG.E R47, desc[UR4][R46.64] ;  /* 0x000000042e2f7981 */ /* 0x000ea2000c1e1900 */
[----:B------:R-:W-:Y:S01]  /*c740*/  VIADD R44, R44, 0x8 ;  /* 0x000000082c2c7836 */ /* 0x000fe20000000000 */
[----:B------:R-:W-:Y:S01]  /*c750*/  MOV R2, R42 ;  /* 0x0000002a00027202 */ /* 0x000fe20000000f00 */
[----:B------:R-:W-:Y:S01]  /*c760*/  VIADD R43, R43, 0x10 ;  /* 0x000000102b2b7836 */ /* 0x000fe20000000000 */
[----:B------:R-:W-:-:S02]  /*c770*/  IADD3 R42, PT, PT, R42, 0x8, RZ ;  /* 0x000000082a2a7810 */ /* 0x000fc40007ffe0ff */
[----:B------:R-:W-:Y:S02]  /*c780*/  ISETP.NE.AND P0, PT, R44, R7, PT ;  /* 0x000000072c00720c */ /* 0x000fe40003f05270 */
[CC--:B--2---:R-:W-:Y:S02]  /*c790*/  VIMNMX R17, PT, PT, R48.reuse, R47.reuse, !PT ;  /* 0x0000002f30117248 */ /* 0x0c4fe40007fe0100 */
[----:B------:R-:W-:-:S03]  /*c7a0*/  VIMNMX R19, PT, PT, R48, R47, PT ;  /* 0x0000002f30137248 */ /* 0x000fc60003fe0100 */
[----:B------:R3:W-:Y:S04]  /*c7b0*/  STG.E desc[UR4][R4.64+0x38], R17 ;  /* 0x0000381104007986 */ /* 0x0007e8000c101904 */
[----:B------:R3:W-:Y:S02]  /*c7c0*/  STG.E desc[UR4][R4.64+0x3c], R19 ;  /* 0x00003c1304007986 */ /* 0x0007e4000c101904 */
[----:B------:R-:W-:Y:S05]  /*c7d0*/  @P0 BRA `(.L_x_409) ;  /* 0xfffffff800a00947 */ /* 0x000fea000383ffff */
[----:B------:R-:W-:Y:S05]  /*c7e0*/  BSYNC.RECONVERGENT B3 ;  /* 0x0000000000037941 */ /* 0x000fea0003800200 */
.L_x_408:
[----:B------:R-:W-:-:S07]  /*c7f0*/  VIADD R7, R2, 0x7 ;  /* 0x0000000702077836 */ /* 0x000fce0000000000 */
.L_x_407:
[----:B------:R-:W-:Y:S05]  /*c800*/  BSYNC.RECONVERGENT B0 ;  /* 0x0000000000007941 */ /* 0x000fea0003800200 */
.L_x_406:
[----:B------:R-:W-:Y:S01]  /*c810*/  ISETP.NE.AND P0, PT, R39, RZ, PT ;  /* 0x000000ff2700720c */ /* 0x000fe20003f05270 */
[----:B------:R-:W-:-:S12]  /*c820*/  BSSY.RECONVERGENT B0, `(.L_x_410) ;  /* 0x0000065000007945 */ /* 0x000fd80003800200 */
[----:B------:R-:W-:Y:S05]  /*c830*/  @!P0 BRA `(.L_x_411) ;  /* 0x00000004008c8947 */ /* 0x000fea0003800000 */
[----:B------:R-:W-:Y:S01]  /*c840*/  ISETP.GE.U32.AND P0, PT, R21, 0x3, PT ;  /* 0x000000031500780c */ /* 0x000fe20003f06070 */
[----:B------:R-:W-:Y:S01]  /*c850*/  BSSY.RECONVERGENT B3, `(.L_x_412) ;  /* 0x0000030000037945 */ /* 0x000fe20003800200 */
[----:B------:R-:W-:-:S11]  /*c860*/  LOP3.LUT P1, RZ, R20, 0x3, RZ, 0xc0, !PT ;  /* 0x0000000314ff7812 */ /* 0x000fd6000782c0ff */
[----:B------:R-:W-:Y:S05]  /*c870*/  @!P0 BRA `(.L_x_413) ;  /* 0x0000000000b48947 */ /* 0x000fea0003800000 */
[----:B0-----:R-:W-:-:S05]  /*c880*/  IMAD.WIDE.U32 R2, R43, 0x4, R30 ;  /* 0x000000042b027825 */ /* 0x001fca00078e001e */
        /* <DEDUP_REMOVED lines=25> */
[----:B------:R-:W0:Y:S04]  /*ca20*/  LDG.E R16, desc[UR4][R16.64] ;  /* 0x0000000410107981 */ /* 0x000e28000c1e1900 */
[----:B------:R-:W0:Y:S02]  /*ca30*/  LDG.E R19, desc[UR4][R18.64] ;  /* 0x0000000412137981 */ /* 0x000e24000c1e1900 */
[CC--:B0-----:R-:W-:Y:S02]  /*ca40*/  VIMNMX R7, PT, PT, R16.reuse, R19.reuse, !PT ;  /* 0x0000001310077248 */ /* 0x0c1fe40007fe0100 */
        /* <DEDUP_REMOVED lines=9> */
[C---:B0-----:R-:W-:Y:S01]  /*cae0*/  IADD3 R7, PT, PT, R42.reuse, 0x3, RZ ;  /* 0x000000032a077810 */ /* 0x041fe20007ffe0ff */
[----:B------:R-:W-:Y:S01]  /*caf0*/  VIADD R43, R43, 0x8 ;  /* 0x000000082b2b7836 */ /* 0x000fe20000000000 */
[----:B------:R-:W-:Y:S02]  /*cb00*/  IADD3 R42, PT, PT, R42, 0x4, RZ ;  /* 0x000000042a2a7810 */ /* 0x000fe40007ffe0ff */
[----:B---3--:R-:W-:-:S02]  /*cb10*/  VIMNMX R17, PT, PT, R44, R47, !PT ;  /* 0x0000002f2c117248 */ /* 0x008fc40007fe0100 */
[----:B------:R-:W-:-:S03]  /*cb20*/  VIMNMX R19, PT, PT, R44, R47, PT ;  /* 0x0000002f2c137248 */ /* 0x000fc60003fe0100 */
[----:B------:R2:W-:Y:S04]  /*cb30*/  STG.E desc[UR4][R4.64+0x18], R17 ;  /* 0x0000181104007986 */ /* 0x0005e8000c101904 */
[----:B------:R2:W-:Y:S02]  /*cb40*/  STG.E desc[UR4][R4.64+0x1c], R19 ;  /* 0x00001c1304007986 */ /* 0x0005e4000c101904 */
.L_x_413:
[----:B------:R-:W-:Y:S05]  /*cb50*/  BSYNC.RECONVERGENT B3 ;  /* 0x0000000000037941 */ /* 0x000fea0003800200 */
.L_x_412:
[----:B------:R-:W-:Y:S05]  /*cb60*/  @!P1 BRA `(.L_x_411) ;  /* 0x0000000000c09947 */ /* 0x000fea0003800000 */
[C---:B0-----:R-:W-:Y:S01]  /*cb70*/  LOP3.LUT R2, R11.reuse, 0x3, RZ, 0xc0, !PT ;  /* 0x000000030b027812 */ /* 0x041fe200078ec0ff */
[----:B------:R-:W-:Y:S01]  /*cb80*/  BSSY.RECONVERGENT B3, `(.L_x_414) ;  /* 0x000001e000037945 */ /* 0x000fe20003800200 */
[----:B------:R-:W-:Y:S02]  /*cb90*/  LOP3.LUT R3, R11, 0x1, RZ, 0xc0, !PT ;  /* 0x000000010b037812 */ /* 0x000fe400078ec0ff */
[----:B------:R-:W-:Y:S02]  /*cba0*/  ISETP.NE.AND P0, PT, R2, 0x3, PT ;  /* 0x000000030200780c */ /* 0x000fe40003f05270 */
[----:B------:R-:W-:-:S11]  /*cbb0*/  ISETP.NE.U32.AND P1, PT, R3, 0x1, PT ;  /* 0x000000010300780c */ /* 0x000fd60003f25070 */
[----:B------:R-:W-:Y:S05]  /*cbc0*/  @!P0 BRA `(.L_x_415) ;  /* 0x0000000000648947 */ /* 0x000fea0003800000 */
[----:B------:R-:W-:-:S05]  /*cbd0*/  IMAD.WIDE.U32 R2, R43, 0x4, R30 ;  /* 0x000000042b027825 */ /* 0x000fca00078e001e */
[----:B--23--:R-:W2:Y:S04]  /*cbe0*/  LDG.E R17, desc[UR4][R2.64] ;  /* 0x0000000402117981 */ /* 0x00cea8000c1e1900 */
        /* <DEDUP_REMOVED lines=16> */
[C---:B0-----:R-:W-:Y:S01]  /*ccf0*/  VIADD R7, R42.reuse, 0x1 ;  /* 0x000000012a077836 */ /* 0x041fe20000000000 */
[----:B------:R-:W-:Y:S01]  /*cd00*/  IADD3 R43, PT, PT, R43, 0x4, RZ ;  /* 0x000000042b2b7810 */ /* 0x000fe20007ffe0ff */
[----:B------:R-:W-:Y:S01]  /*cd10*/  VIADD R42, R42, 0x2 ;  /* 0x000000022a2a7836 */ /* 0x000fe20000000000 */
[----:B--2---:R-:W-:-:S02]  /*cd20*/  VIMNMX R17, PT, PT, R44, R47, !PT ;  /* 0x0000002f2c117248 */ /* 0x004fc40007fe0100 */
[----:B------:R-:W-:-:S03]  /*cd30*/  VIMNMX R19, PT, PT, R44, R47, PT ;  /* 0x0000002f2c137248 */ /* 0x000fc60003fe0100 */
[----:B------:R4:W-:Y:S04]  /*cd40*/  STG.E desc[UR4][R4.64+0x8], R17 ;  /* 0x0000081104007986 */ /* 0x0009e8000c101904 */
[----:B------:R4:W-:Y:S02]  /*cd50*/  STG.E desc[UR4][R4.64+0xc], R19 ;  /* 0x00000c1304007986 */ /* 0x0009e4000c101904 */
.L_x_415:
[----:B------:R-:W-:Y:S05]  /*cd60*/  BSYNC.RECONVERGENT B3 ;  /* 0x0000000000037941 */ /* 0x000fea0003800200 */
.L_x_414:
[----:B------:R-:W-:Y:S05]  /*cd70*/  @P1 BRA `(.L_x_411) ;  /* 0x00000000003c1947 */ /* 0x000fea0003800000 */
[----:B------:R-:W-:-:S05]  /*cd80*/  IMAD.WIDE.U32 R2, R43, 0x4, R30 ;  /* 0x000000042b027825 */ /* 0x000fca00078e001e */
[----:B--234-:R-:W2:Y:S04]  /*cd90*/  LDG.E R5, desc[UR4][R2.64] ;  /* 0x0000000402057981 */ /* 0x01cea8000c1e1900 */
[----:B------:R-:W3:Y:S01]  /*cda0*/  LDG.E R17, desc[UR4][R2.64+0x4] ;  /* 0x0000040402117981 */ /* 0x000ee2000c1e1900 */
[----:B--2---:R-:W-:-:S04]  /*cdb0*/  IMAD.WIDE R4, R5, 0x4, R24 ;  /* 0x0000000405047825 */ /* 0x004fc800078e0218 */
[----:B---3--:R-:W-:Y:S02]  /*cdc0*/  IMAD.WIDE R16, R17, 0x4, R24 ;  /* 0x0000000411107825 */ /* 0x008fe400078e0218 */
[----:B------:R-:W2:Y:S04]  /*cdd0*/  LDG.E R4, desc[UR4][R4.64] ;  /* 0x0000000404047981 */ /* 0x000ea8000c1e1900 */
[----:B------:R-:W2:Y:S01]  /*cde0*/  LDG.E R17, desc[UR4][R16.64] ;  /* 0x0000000410117981 */ /* 0x000ea2000c1e1900 */
[C---:B------:R-:W-:Y:S01]  /*cdf0*/  IMAD.WIDE R18, R42.reuse, 0x8, R32 ;  /* 0x000000082a127825 */ /* 0x040fe200078e0220 */
[----:B------:R-:W-:-:S03]  /*ce00*/  IADD3 R44, PT, PT, R42, 0x1, RZ ;  /* 0x000000012a2c7810 */ /* 0x000fc60007ffe0ff */
[----:B------:R-:W-:Y:S01]  /*ce10*/  IMAD.MOV.U32 R7, RZ, RZ, R42 ;  /* 0x000000ffff077224 */ /* 0x000fe200078e002a */
[----:B------:R-:W-:Y:S02]  /*ce20*/  MOV R42, R44 ;  /* 0x0000002c002a7202 */ /* 0x000fe40000000f00 */
[CC--:B--2---:R-:W-:Y:S02]  /*ce30*/  VIMNMX R43, PT, PT, R4.reuse, R17.reuse, !PT ;  /* 0x00000011042b7248 */ /* 0x0c4fe40007fe0100 */
[----:B------:R-:W-:-:S03]  /*ce40*/  VIMNMX R45, PT, PT, R4, R17, PT ;  /* 0x00000011042d7248 */ /* 0x000fc60003fe0100 */
[----:B------:R0:W-:Y:S04]  /*ce50*/  STG.E desc[UR4][R18.64], R43 ;  /* 0x0000002b12007986 */ /* 0x0001e8000c101904 */
[----:B------:R0:W-:Y:S02]  /*ce60*/  STG.E desc[UR4][R18.64+0x4], R45 ;  /* 0x0000042d12007986 */ /* 0x0001e4000c101904 */
.L_x_411:
[----:B------:R-:W-:Y:S05]  /*ce70*/  BSYNC.RECONVERGENT B0 ;  /* 0x0000000000007941 */ /* 0x000fea0003800200 */
.L_x_410:
[----:B------:R-:W-:Y:S01]  /*ce80*/  ISETP.GE.AND P1, PT, R7, RZ, PT ;  /* 0x000000ff0700720c */ /* 0x000fe20003f26270 */
[----:B------:R-:W-:Y:S01]  /*ce90*/  BSSY.RECONVERGENT B0, `(.L_x_416) ;  /* 0x0000010000007945 */ /* 0x000fe20003800200 */
[----:B0-234-:R-:W-:Y:S02]  /*cea0*/  HFMA2 R17, -RZ, RZ, 0, 0 ;  /* 0x00000000ff117431 */ /* 0x01dfe400000001ff */
[----:B------:R-:W-:-:S09]  /*ceb0*/  IMAD.MOV.U32 R5, RZ, RZ, -0x1 ;  /* 0xffffffffff057424 */ /* 0x000fd200078e00ff */
[----:B------:R-:W-:Y:S05]  /*cec0*/  @!P1 BRA `(.L_x_417) ;  /* 0x0000000000309947 */ /* 0x000fea0003800000 */
[----:B------:R-:W-:-:S07]  /*ced0*/  IMAD.MOV.U32 R17, RZ, RZ, RZ ;  /* 0x000000ffff117224 */ /* 0x000fce00078e00ff */
.L_x_419:
[----:B------:R-:W-:-:S05]  /*cee0*/  IMAD.WIDE.U32 R2, R17, 0x8, R32 ;  /* 0x0000000811027825 */ /* 0x000fca00078e0020 */
[----:B------:R-:W2:Y:S02]  /*cef0*/  LDG.E R19, desc[UR4][R2.64] ;  /* 0x0000000402137981 */ /* 0x000ea4000c1e1900 */
[----:B--2---:R-:W-:-:S13]  /*cf00*/  ISETP.NE.AND P0, PT, R19, -0x63, PT ;  /* 0xffffff9d1300780c */ /* 0x004fda0003f05270 */
[----:B------:R-:W-:Y:S05]  /*cf10*/  @P0 BRA `(.L_x_418) ;  /* 0x0000000000100947 */ /* 0x000fea0003800000 */
[C---:B------:R-:W-:Y:S02]  /*cf20*/  ISETP.GE.AND P0, PT, R17.reuse, R7, PT ;  /* 0x000000071100720c */ /* 0x040fe40003f06270 */
[----:B------:R-:W-:-:S11]  /*cf30*/  IADD3 R17, PT, PT, R17, 0x1, RZ ;  /* 0x0000000111117810 */ /* 0x000fd60007ffe0ff */
[----:B------:R-:W-:Y:S05]  /*cf40*/  @!P0 BRA `(.L_x_419) ;  /* 0xfffffffc00e48947 */ /* 0x000fea000383ffff */
[----:B------:R-:W-:Y:S05]  /*cf50*/  BRA `(.L_x_417) ;  /* 0x00000000000c7947 */ /* 0x000fea0003800000 */
.L_x_418:
[----:B------:R0:W-:Y:S04]  /*cf60*/  STG.E desc[UR4][R28.64], R19 ;  /* 0x000000131c007986 */ /* 0x0001e8000c101904 */
[----:B------:R-:W2:Y:S04]  /*cf70*/  LDG.E R5, desc[UR4][R2.64+0x4] ;  /* 0x0000040402057981 */ /* 0x000ea8000c1e1900 */
[----:B--2---:R0:W-:Y:S02]  /*cf80*/  STG.E desc[UR4][R28.64+0x4], R5 ;  /* 0x000004051c007986 */ /* 0x0041e4000c101904 */
.L_x_417:
[----:B------:R-:W-:Y:S05]  /*cf90*/  BSYNC.RECONVERGENT B0 ;  /* 0x0000000000007941 */ /* 0x000fea0003800200 */
.L_x_416:
[----:B------:R-:W-:Y:S01]  /*cfa0*/  IMAD.WIDE.U32 R2, R17, 0x8, R32 ;  /* 0x0000000811027825 */ /* 0x000fe200078e0020 */
[----:B------:R-:W-:Y:S03]  /*cfb0*/  BSSY.RECONVERGENT B0, `(.L_x_420) ;  /* 0x0000040000007945 */ /* 0x000fe60003800200 */
[----:B------:R-:W-:-:S05]  /*cfc0*/  IMAD.MOV.U32 R17, RZ, RZ, -0x63 ;  /* 0xffffff9dff117424 */ /* 0x000fca00078e00ff */
[----:B------:R2:W-:Y:S04]  /*cfd0*/  STG.E desc[UR4][R2.64], R17 ;  /* 0x0000001102007986 */ /* 0x0005e8000c101904 */
[----:B------:R2:W-:Y:S01]  /*cfe0*/  STG.E desc[UR4][R2.64+0x4], R17 ;  /* 0x0000041102007986 */ /* 0x0005e2000c101904 */
[----:B------:R-:W-:Y:S05]  /*cff0*/  @!P1 BRA `(.L_x_421) ;  /* 0x0000000000a89947 */ /* 0x000fea0003800000 */
[----:B--2---:R-:W-:Y:S01]  /*d000*/  MOV R3, 0x1 ;  /* 0x0000000100037802 */ /* 0x004fe20000000f00 */
[----:B------:R-:W-:Y:S01]  /*d010*/  BSSY.RECONVERGENT B3, `(.L_x_422) ;  /* 0x0000027000037945 */ /* 0x000fe20003800200 */
[----:B------:R-:W-:Y:S02]  /*d020*/  IMAD.MOV.U32 R17, RZ, RZ, 0x2 ;  /* 0x00000002ff117424 */ /* 0x000fe400078e00ff */
[----:B------:R-:W-:-:S04]  /*d030*/  VIADDMNMX R2, R38, -R3, 0x1, !PT ;  /* 0x0000000126027446 */ /* 0x000fc80007800903 */
[----:B------:R-:W-:-:S07]  /*d040*/  IADD3 R18, PT, PT, R2, 0x1, RZ ;  /* 0x0000000102127810 */ /* 0x000fce0007ffe0ff */
.L_x_430:
[----:B------:R-:W-:Y:S01]  /*d050*/  BSSY.RECONVERGENT B4, `(.L_x_423) ;  /* 0x0000015000047945 */ /* 0x000fe20003800200 */
[----:B--2---:R-:W-:-:S07]  /*d060*/  IMAD.MOV.U32 R4, RZ, RZ, RZ ;  /* 0x000000ffff047224 */ /* 0x004fce00078e00ff */
.L_x_428:
        /* <DEDUP_REMOVED lines=12> */
.L_x_426:
[----:B------:R-:W-:Y:S05]  /*d130*/  BSYNC.RELIABLE B5 ;  /* 0x0000000000057941 */ /* 0x000fea0003800100 */
.L_x_425:
[C---:B------:R-:W-:Y:S02]  /*d140*/  ISETP.GE.AND P0, PT, R4.reuse, R7, PT ;  /* 0x000000070400720c */ /* 0x040fe40003f06270 */
[----:B------:R-:W-:-:S11]  /*d150*/  IADD3 R4, PT, PT, R4, 0x1, RZ ;  /* 0x0000000104047810 */ /* 0x000fd60007ffe0ff */
[----:B------:R-:W-:Y:S05]  /*d160*/  @!P0 BRA `(.L_x_428) ;  /* 0xfffffffc00c08947 */ /* 0x000fea000383ffff */
[----:B------:R-:W-:Y:S01]  /*d170*/  IMAD.MOV.U32 R16, RZ, RZ, R5 ;  /* 0x000000ffff107224 */ /* 0x000fe200078e0005 */
[----:B------:R-:W-:Y:S06]  /*d180*/  BRA `(.L_x_427) ;  /* 0x0000000000047947 */ /* 0x000fec0003800000 */
.L_x_424:
[----:B------:R2:W5:Y:S02]  /*d190*/  LDG.E R16, desc[UR4][R2.64+0x4] ;  /* 0x0000040402107981 */ /* 0x000564000c1e1900 */
.L_x_427:
[----:B------:R-:W-:Y:S05]  /*d1a0*/  BSYNC.RECONVERGENT B4 ;  /* 0x0000000000047941 */ /* 0x000fea0003800200 */
.L_x_423:
[----:B------:R-:W-:-:S13]  /*d1b0*/  ISETP.NE.AND P0, PT, R4, R42, PT ;  /* 0x0000002a0400720c */ /* 0x000fda0003f05270 */
[----:B------:R-:W-:Y:S05]  /*d1c0*/  @!P0 BRA `(.L_x_429) ;  /* 0x00000000002c8947 */ /* 0x000fea0003800000 */
[----:B--2---:R-:W-:Y:S01]  /*d1d0*/  IMAD.WIDE.U32 R2, R4, 0x8, R32 ;  /* 0x0000000804027825 */ /* 0x004fe200078e0020 */
[----:B0-----:R-:W-:Y:S02]  /*d1e0*/  MOV R5, 0xffffff9d ;  /* 0xffffff9d00057802 */ /* 0x001fe40000000f00 */
[----:B------:R-:W-:-:S03]  /*d1f0*/  ISETP.NE.AND P0, PT, R17, R18, PT ;  /* 0x000000121100720c */ /* 0x000fc60003f05270 */
[----:B------:R3:W-:Y:S04]  /*d200*/  STG.E desc[UR4][R2.64], R5 ;  /* 0x0000000502007986 */ /* 0x0007e8000c101904 */
[----:B------:R3:W-:Y:S06]  /*d210*/  STG.E desc[UR4][R2.64+0x4], R5 ;  /* 0x0000040502007986 */ /* 0x0007ec000c101904 */
[----:B------:R-:W-:Y:S05]  /*d220*/  @!P0 BRA `(.L_x_429) ;  /* 0x0000000000148947 */ /* 0x000fea0003800000 */
[C---:B---3--:R-:W-:Y:S01]  /*d230*/  IMAD.WIDE.U32 R2, R17.reuse, 0x4, R28 ;  /* 0x0000000411027825 */ /* 0x048fe200078e001c */
[----:B------:R-:W-:-:S03]  /*d240*/  IADD3 R17, PT, PT, R17, 0x1, RZ ;  /* 0x0000000111117810 */ /* 0x000fc60007ffe0ff */
[----:B-----5:R-:W-:Y:S01]  /*d250*/  IMAD.MOV.U32 R5, RZ, RZ, R16 ;  /* 0x000000ffff057224 */ /* 0x020fe200078e0010 */
[----:B------:R2:W-:Y:S01]  /*d260*/  STG.E desc[UR4][R2.64], R16 ;  /* 0x0000001002007986 */ /* 0x0005e2000c101904 */
[----:B------:R-:W-:Y:S05]  /*d270*/  BRA `(.L_x_430) ;  /* 0xfffffffc00747947 */ /* 0x000fea000383ffff */
.L_x_429:
[----:B------:R-:W-:Y:S05]  /*d280*/  BSYNC.RECONVERGENT B3 ;  /* 0x0000000000037941 */ /* 0x000fea0003800200 */
.L_x_422:
[----:B------:R-:W-:Y:S05]  /*d290*/  BRA `(.L_x_431) ;  /* 0x0000000000447947 */ /* 0x000fea0003800000 */
.L_x_421:
[----:B------:R-:W-:-:S13]  /*d2a0*/  ISETP.NE.AND P0, PT, R42, RZ, PT ;  /* 0x000000ff2a00720c */ /* 0x000fda0003f05270 */
[----:B------:R-:W-:Y:S05]  /*d2b0*/  @!P0 BRA `(.L_x_431) ;  /* 0x00000000003c8947 */ /* 0x000fea0003800000 */
[----:B--2---:R-:W-:Y:S02]  /*d2c0*/  IMAD.MOV.U32 R3, RZ, RZ, 0x1 ;  /* 0x00000001ff037424 */ /* 0x004fe400078e00ff */
[----:B------:R-:W-:Y:S01]  /*d2d0*/  HFMA2 R17, -RZ, RZ, 0, 1.1920928955078125e-07 ;  /* 0x00000002ff117431 */ /* 0x000fe200000001ff */
[----:B------:R-:W-:Y:S01]  /*d2e0*/  BSSY.RECONVERGENT B3, `(.L_x_431) ;  /* 0x000000c000037945 */ /* 0x000fe20003800200 */
[----:B0-----:R-:W-:Y:S01]  /*d2f0*/  IMAD.MOV.U32 R19, RZ, RZ, -0x63 ;  /* 0xffffff9dff137424 */ /* 0x001fe200078e00ff */
[----:B------:R-:W-:-:S04]  /*d300*/  VIADDMNMX R3, R38, -R3, 0x1, !PT ;  /* 0x0000000126037446 */ /* 0x000fc80007800903 */
[----:B------:R-:W-:-:S07]  /*d310*/  IADD3 R4, PT, PT, R3, 0x1, RZ ;  /* 0x0000000103047810 */ /* 0x000fce0007ffe0ff */
.L_x_433:
[----:B0-----:R0:W-:Y:S01]  /*d320*/  STG.E desc[UR4][R32.64], R19 ;  /* 0x0000001320007986 */ /* 0x0011e2000c101904 */
[----:B------:R-:W-:-:S03]  /*d330*/  ISETP.NE.AND P0, PT, R17, R4, PT ;  /* 0x000000041100720c */ /* 0x000fc60003f05270 */
[----:B------:R0:W-:Y:S10]  /*d340*/  STG.E desc[UR4][R32.64+0x4], R19 ;  /* 0x0000041320007986 */ /* 0x0001f4000c101904 */
[----:B--2---:R-:W-:Y:S05]  /*d350*/  @!P0 BRA `(.L_x_432) ;  /* 0x0000000000108947 */ /* 0x004fea0003800000 */
[----:B------:R-:W-:-:S04]  /*d360*/  IMAD.WIDE.U32 R2, R17, 0x4, R28 ;  /* 0x0000000411027825 */ /* 0x000fc800078e001c */
[----:B------:R-:W-:Y:S01]  /*d370*/  VIADD R17, R17, 0x1 ;  /* 0x0000000111117836 */ /* 0x000fe20000000000 */
[----:B------:R2:W-:Y:S01]  /*d380*/  STG.E desc[UR4][R2.64], R5 ;  /* 0x0000000502007986 */ /* 0x0005e2000c101904 */
[----:B------:R-:W-:Y:S05]  /*d390*/  BRA `(.L_x_433) ;  /* 0xfffffffc00e07947 */ /* 0x000fea000383ffff */
.L_x_432:
[----:B------:R-:W-:Y:S05]  /*d3a0*/  BSYNC.RECONVERGENT B3 ;  /* 0x0000000000037941 */ /* 0x000fea0003800200 */
.L_x_431:
[----:B------:R-:W-:Y:S05]  /*d3b0*/  BSYNC.RECONVERGENT B0 ;  /* 0x0000000000007941 */ /* 0x000fea0003800200 */
.L_x_420:
[----:B--23--:R-:W2:Y:S01]  /*d3c0*/  LDC.64 R2, c[0x0][0x3b0] ;  /* 0x0000ec00ff027b82 */ /* 0x00cea20000000a00 */
[----:B------:R3:W-:Y:S04]  /*d3d0*/  STG.E desc[UR4][R26.64], R38 ;  /* 0x000000261a007986 */ /* 0x0007e8000c101904 */
[----:B--2---:R-:W2:Y:S01]  /*d3e0*/  LDG.E R3, desc[UR4][R2.64] ;  /* 0x0000000402037981 */ /* 0x004ea2000c1e1900 */
[----:B------:R-:W-:Y:S01]  /*d3f0*/  BSSY.RELIABLE B3, `(.L_x_434) ;  /* 0x00001a2000037945 */ /* 0x000fe20003800100 */
[----:B--2---:R-:W-:-:S13]  /*d400*/  ISETP.NE.AND P0, PT, R38, R3, PT ;  /* 0x000000032600720c */ /* 0x004fda0003f05270 */
[----:B---3--:R-:W-:Y:S05]  /*d410*/  @P0 BRA `(.L_x_435) ;  /* 0x00000000003c0947 */ /* 0x008fea0003800000 */
[----:B------:R-:W-:-:S13]  /*d420*/  ISETP.GE.AND P0, PT, R38, 0x2, PT ;  /* 0x000000022600780c */ /* 0x000fda0003f06270 */
[----:B------:R-:W-:Y:S05]  /*d430*/  @!P0 BRA `(.L_x_436) ;  /* 0x0000001800688947 */ /* 0x000fea0003800000 */
[----:B------:R-:W-:Y:S01]  /*d440*/  IADD3 R18, PT, PT, R38, -0x1, RZ ;  /* 0xffffffff26127810 */ /* 0x000fe20007ffe0ff */
[----:B------:R-:W-:-:S07]  /*d450*/  IMAD.MOV.U32 R17, RZ, RZ, RZ ;  /* 0x000000ffff117224 */ /* 0x000fce00078e00ff */
.L_x_478:
[----:B0-----:R-:W-:Y:S01]  /*d460*/  MOV R19, R17 ;  /* 0x0000001100137202 */ /* 0x001fe20000000f00 */
[----:B------:R-:W-:-:S07]  /*d470*/  IMAD.WIDE.U32 R2, R17, 0x4, R28 ;  /* 0x0000000411027825 */ /* 0x000fce00078e001c */
.L_x_438:
[----:B------:R-:W-:-:S05]  /*d480*/  VIADD R43, R19, 0x1 ;  /* 0x00000001132b7836 */ /* 0x000fca0000000000 */
[----:B------:R-:W-:-:S13]  /*d490*/  ISETP.GE.AND P0, PT, R43, R38, PT ;  /* 0x000000262b00720c */ /* 0x000fda0003f06270 */
[----:B------:R-:W-:Y:S05]  /*d4a0*/  @P0 BRA `(.L_x_437) ;  /* 0x0000001800400947 */ /* 0x000fea0003800000 */
[----:B------:R-:W-:Y:S01]  /*d4b0*/  IMAD.WIDE.U32 R4, R19, 0x4, R28 ;  /* 0x0000000413047825 */ /* 0x000fe200078e001c */
[----:B-----5:R-:W2:Y:S05]  /*d4c0*/  LDG.E R16, desc[UR4][R2.64] ;  /* 0x0000000402107981 */ /* 0x020eaa000c1e1900 */
[----:B------:R-:W2:Y:S01]  /*d4d0*/  LDG.E R5, desc[UR4][R4.64+0x4] ;  /* 0x0000040404057981 */ /* 0x000ea2000c1e1900 */
[----:B------:R-:W-:Y:S02]  /*d4e0*/  MOV R19, R43 ;  /* 0x0000002b00137202 */ /* 0x000fe40000000f00 */
[----:B--2---:R-:W-:-:S13]  /*d4f0*/  ISETP.NE.AND P0, PT, R16, R5, PT ;  /* 0x000000051000720c */ /* 0x004fda0003f05270 */
[----:B------:R-:W-:Y:S05]  /*d500*/  @P0 BRA `(.L_x_438) ;  /* 0xfffffffc00dc0947 */ /* 0x000fea000383ffff */
.L_x_435:
[----:B------:R2:W-:Y:S04]  /*d510*/  STG.E desc[UR4][R26.64], RZ ;  /* 0x000000ff1a007986 */ /* 0x0005e8000c101904 */
[----:B------:R2:W-:Y:S04]  /*d520*/  STG.E desc[UR4][R40.64], R15 ;  /* 0x0000000f28007986 */ /* 0x0005e8000c101904 */
[----:B------:R-:W3:Y:S01]  /*d530*/  LDG.E R17, desc[UR4][R30.64+0x4] ;  /* 0x000004041e117981 */ /* 0x000ee2000c1e1900 */
[----:B0-----:R-:W0:Y:S03]  /*d540*/  LDC.64 R4, c[0x0][0x3b0] ;  /* 0x0000ec00ff047b82 */ /* 0x001e260000000a00 */
[----:B---3--:R2:W-:Y:S04]  /*d550*/  STG.E desc[UR4][R40.64+0x4], R17 ;  /* 0x0000041128007986 */ /* 0x0085e8000c101904 */
[----:B0-----:R-:W3:Y:S02]  /*d560*/  LDG.E R43, desc[UR4][R4.64] ;  /* 0x00000004042b7981 */ /* 0x001ee4000c1e1900 */
[----:B---3--:R-:W-:Y:S01]  /*d570*/  ISETP.GE.AND P0, PT, R43, 0x1, PT ;  /* 0x000000012b00780c */ /* 0x008fe20003f06270 */
[----:B------:R-:W-:-:S12]  /*d580*/  IMAD.MOV.U32 R3, RZ, RZ, R43 ;  /* 0x000000ffff037224 */ /* 0x000fd800078e002b */
[----:B--2---:R-:W-:Y:S05]  /*d590*/  @!P0 BRA `(.L_x_439) ;  /* 0x0000000400408947 */ /* 0x004fea0003800000 */
[----:B------:R-:W-:Y:S01]  /*d5a0*/  HFMA2 R19, -RZ, RZ, 0, 0 ;  /* 0x00000000ff137431 */ /* 0x000fe200000001ff */
[----:B------:R-:W-:Y:S01]  /*d5b0*/  BSSY.RECONVERGENT B0, `(.L_x_440) ;  /* 0x0000028000007945 */ /* 0x000fe20003800200 */
[----:B------:R-:W-:-:S07]  /*d5c0*/  IMAD.MOV.U32 R2, RZ, RZ, R3 ;  /* 0x000000ffff027224 */ /* 0x000fce00078e0003 */
.L_x_441:
[-C--:B------:R-:W-:Y:S02]  /*d5d0*/  IABS R18, R2.reuse ;  /* 0x0000000200127213 */ /* 0x080fe40000000000 */
[----:B------:R-:W-:Y:S02]  /*d5e0*/  IADD3 R51, PT, PT, R19, 0x1, RZ ;  /* 0x0000000113337810 */ /* 0x000fe40007ffe0ff */
[----:B------:R-:W0:Y:S01]  /*d5f0*/  I2F.RP R8, R18 ;  /* 0x0000001200087306 */ /* 0x000e220000209400 */
[----:B------:R-:W-:Y:S02]  /*d600*/  IABS R38, R2 ;  /* 0x0000000200267213 */ /* 0x000fe40000000000 */
[----:B------:R-:W-:-:S03]  /*d610*/  ISETP.GE.AND P2, PT, R51, RZ, PT ;  /* 0x000000ff3300720c */ /* 0x000fc60003f46270 */
[----:B------:R-:W-:Y:S02]  /*d620*/  IMAD.MOV R38, RZ, RZ, -R38 ;  /* 0x000000ffff267224 */ /* 0x000fe400078e0a26 */
[----:B0-----:R-:W0:Y:S02]  /*d630*/  MUFU.RCP R8, R8 ;  /* 0x0000000800087308 */ /* 0x001e240000001000 */
[----:B0----5:R-:W-:Y:S02]  /*d640*/  IADD3 R16, PT, PT, R8, 0xffffffe, RZ ;  /* 0x0ffffffe08107810 */ /* 0x021fe40007ffe0ff */
[----:B------:R-:W-:-:S04]  /*d650*/  IABS R8, R51 ;  /* 0x0000003300087213 */ /* 0x000fc80000000000 */
[----:B------:R0:W2:Y:S02]  /*d660*/  F2I.FTZ.U32.TRUNC.NTZ R17, R16 ;  /* 0x0000001000117305 */ /* 0x0000a4000021f000 */
[----:B0-----:R-:W-:Y:S01]  /*d670*/  MOV R16, RZ ;  /* 0x000000ff00107202 */ /* 0x001fe20000000f00 */
[----:B--2---:R-:W-:-:S04]  /*d680*/  IMAD.MOV R43, RZ, RZ, -R17 ;  /* 0x000000ffff2b7224 */ /* 0x004fc800078e0a11 */
[----:B------:R-:W-:-:S04]  /*d690*/  IMAD R43, R43, R18, RZ ;  /* 0x000000122b2b7224 */ /* 0x000fc800078e02ff */
[----:B------:R-:W-:-:S04]  /*d6a0*/  IMAD.HI.U32 R17, R17, R43, R16 ;  /* 0x0000002b11117227 */ /* 0x000fc800078e0010 */
[----:B------:R-:W-:Y:S02]  /*d6b0*/  IMAD.MOV.U32 R16, RZ, RZ, R38 ;  /* 0x000000ffff107224 */ /* 0x000fe400078e0026 */
[----:B------:R-:W-:-:S04]  /*d6c0*/  IMAD.HI.U32 R17, R17, R8, RZ ;  /* 0x0000000811117227 */ /* 0x000fc800078e00ff */
[----:B------:R-:W-:-:S05]  /*d6d0*/  IMAD R17, R17, R16, R8 ;  /* 0x0000001011117224 */ /* 0x000fca00078e0208 */
[----:B------:R-:W-:-:S13]  /*d6e0*/  ISETP.GT.U32.AND P0, PT, R18, R17, PT ;  /* 0x000000111200720c */ /* 0x000fda0003f04070 */
[----:B------:R-:W-:Y:S02]  /*d6f0*/  @!P0 IADD3 R17, PT, PT, R17, -R18, RZ ;  /* 0x8000001211118210 */ /* 0x000fe40007ffe0ff */
[----:B------:R-:W-:Y:S02]  /*d700*/  ISETP.NE.AND P0, PT, R2, RZ, PT ;  /* 0x000000ff0200720c */ /* 0x000fe40003f05270 */
        /* <DEDUP_REMOVED lines=15> */
[----:B------:R-:W-:Y:S02]  /*d800*/  MOV R19, R51 ;  /* 0x0000003300137202 */ /* 0x000fe40000000f00 */
[----:B--2---:R-:W-:-:S13]  /*d810*/  ISETP.GE.AND P0, PT, R51, R2, PT ;  /* 0x000000023300720c */ /* 0x004fda0003f06270 */
[----:B0-----:R-:W-:Y:S05]  /*d820*/  @!P0 BRA `(.L_x_441) ;  /* 0xfffffffc00688947 */ /* 0x001fea000383ffff */
[----:B------:R-:W-:Y:S05]  /*d830*/  BSYNC.RECONVERGENT B0 ;  /* 0x0000000000007941 */ /* 0x000fea0003800200 */
.L_x_440:
[----:B------:R-:W-:Y:S01]  /*d840*/  BSSY.RECONVERGENT B0, `(.L_x_439) ;  /* 0x0000025000007945 */ /* 0x000fe20003800200 */
[----:B------:R-:W-:Y:S01]  /*d850*/  IMAD.MOV.U32 R45, RZ, RZ, 0x1 ;  /* 0x00000001ff2d7424 */ /* 0x000fe200078e00ff */
[----:B------:R-:W-:-:S07]  /*d860*/  MOV R43, R3 ;  /* 0x00000003002b7202 */ /* 0x000fce0000000f00 */
.L_x_448:
[----:B0-----:R-:W-:-:S05]  /*d870*/  IMAD.WIDE.U32 R4, R45, 0x4, R30 ;  /* 0x000000042d047825 */ /* 0x001fca00078e001e */
        /* <DEDUP_REMOVED lines=12> */
.L_x_446:
        /* <DEDUP_REMOVED lines=10> */
.L_x_444:
[----:B------:R-:W-:Y:S05]  /*d9e0*/  BSYNC.RELIABLE B5 ;  /* 0x0000000000057941 */ /* 0x000fea0003800100 */
.L_x_443:
[----:B------:R-:W-:-:S05]  /*d9f0*/  VIADD R2, R2, 0x1 ;  /* 0x0000000102027836 */ /* 0x000fca0000000000 */
[----:B------:R-:W-:-:S13]  /*da00*/  ISETP.NE.AND P0, PT, R2, R3, PT ;  /* 0x000000030200720c */ /* 0x000fda0003f05270 */
[----:B------:R-:W-:Y:S05]  /*da10*/  @P0 BRA `(.L_x_446) ;  /* 0xfffffffc00c80947 */ /* 0x000fea000383ffff */
[----:B------:R-:W-:Y:S05]  /*da20*/  BRA `(.L_x_447) ;  /* 0x0000000000107947 */ /* 0x000fea0003800000 */
.L_x_445:
[----:B------:R-:W-:Y:S01]  /*da30*/  MOV R17, 0xffffff9d ;  /* 0xffffff9d00117802 */ /* 0x000fe20000000f00 */
[----:B------:R-:W-:-:S04]  /*da40*/  VIADD R43, R43, 0xffffffff ;  /* 0xffffffff2b2b7836 */ /* 0x000fc80000000000 */
[----:B------:R0:W-:Y:S04]  /*da50*/  STG.E desc[UR4][R4.64], R17 ;  /* 0x0000001104007986 */ /* 0x0001e8000c101904 */
[----:B------:R0:W-:Y:S02]  /*da60*/  STG.E desc[UR4][R4.64+0x4], R17 ;  /* 0x0000041104007986 */ /* 0x0001e4000c101904 */
.L_x_447:
[----:B------:R-:W-:Y:S05]  /*da70*/  BSYNC.RECONVERGENT B4 ;  /* 0x0000000000047941 */ /* 0x000fea0003800200 */
.L_x_442:
[----:B------:R-:W-:Y:S05]  /*da80*/  @!P1 BRA `(.L_x_448) ;  /* 0xfffffffc00789947 */ /* 0x000fea000383ffff */
[----:B------:R-:W-:Y:S05]  /*da90*/  BSYNC.RECONVERGENT B0 ;  /* 0x0000000000007941 */ /* 0x000fea0003800200 */
.L_x_439:
[----:B------:R-:W-:Y:S01]  /*daa0*/  ISETP.GE.U32.AND P0, PT, R13, 0x7, PT ;  /* 0x000000070d00780c */ /* 0x000fe20003f06070 */
[----:B------:R-:W-:Y:S01]  /*dab0*/  BSSY.RECONVERGENT B0, `(.L_x_449) ;  /* 0x0000062000007945 */ /* 0x000fe20003800200 */
[----:B------:R-:W-:Y:S01]  /*dac0*/  IADD3 R43, PT, PT, R43, R0, RZ ;  /* 0x000000002b2b7210 */ /* 0x000fe20007ffe0ff */
[----:B------:R-:W-:-:S10]  /*dad0*/  IMAD.MOV.U32 R19, RZ, RZ, 0x2 ;  /* 0x00000002ff137424 */ /* 0x000fd400078e00ff */
[----:B------:R-:W-:Y:S05]  /*dae0*/  @!P0 BRA `(.L_x_450) ;  /* 0x0000000400788947 */ /* 0x000fea0003800000 */
[----:B------:R-:W-:Y:S01]  /*daf0*/  HFMA2 R45, -RZ, RZ, 0, 0 ;  /* 0x00000000ff2d7431 */ /* 0x000fe200000001ff */
[----:B------:R-:W-:Y:S01]  /*db00*/  BSSY.RECONVERGENT B4, `(.L_x_451) ;  /* 0x000005b000047945 */ /* 0x000fe20003800200 */
[----:B------:R-:W-:Y:S01]  /*db10*/  LOP3.LUT R0, R0, 0xfffffff8, RZ, 0xc0, !PT ;  /* 0xfffffff800007812 */ /* 0x000fe200078ec0ff */
[----:B------:R-:W-:-:S07]  /*db20*/  IMAD.MOV.U32 R19, RZ, RZ, 0x2 ;  /* 0x00000002ff137424 */ /* 0x000fce00078e00ff */
.L_x_452:
[----:B0-----:R-:W-:-:S05]  /*db30*/  IMAD.WIDE.U32 R4, R19, 0x4, R30 ;  /* 0x0000000413047825 */ /* 0x001fca00078e001e */
[----:B---3--:R-:W2:Y:S04]  /*db40*/  LDG.E R47, desc[UR4][R4.64] ;  /* 0x00000004042f7981 */ /* 0x008ea8000c1e1900 */
[----:B------:R-:W3:Y:S01]  /*db50*/  LDG.E R49, desc[UR4][R4.64+0x4] ;  /* 0x0000040404317981 */ /* 0x000ee2000c1e1900 */
[----:B--2---:R-:W-:-:S04]  /*db60*/  IMAD.WIDE R46, R47, 0x4, R24 ;  /* 0x000000042f2e7825 */ /* 0x004fc800078e0218 */
[----:B---3--:R-:W-:Y:S02]  /*db70*/  IMAD.WIDE R48, R49, 0x4, R24 ;  /* 0x0000000431307825 */ /* 0x008fe400078e0218 */
[----:B------:R-:W2:Y:S04]  /*db80*/  LDG.E R46, desc[UR4][R46.64] ;  /* 0x000000042e2e7981 */ /* 0x000ea8000c1e1900 */
[----:B------:R-:W2:Y:S01]  /*db90*/  LDG.E R49, desc[UR4][R48.64] ;  /* 0x0000000430317981 */ /* 0x000ea2000c1e1900 */
[----:B-----5:R-:W-:Y:S01]  /*dba0*/  IMAD.WIDE R16, R3, 0x8, R32 ;  /* 0x0000000803107825 */ /* 0x020fe200078e0220 */
        /* <DEDUP_REMOVED lines=58> */
[----:B------:R-:W0:Y:S04]  /*df50*/  LDG.E R46, desc[UR4][R46.64] ;  /* 0x000000042e2e7981 */ /* 0x000e28000c1e1900 */
[----:B------:R-:W0:Y:S02]  /*df60*/  LDG.E R49, desc[UR4][R48.64] ;  /* 0x0000000430317981 */ /* 0x000e24000c1e1900 */
[CC--:B0-----:R-:W-:Y:S02]  /*df70*/  VIMNMX R55, PT, PT, R46.reuse, R49.reuse, !PT ;  /* 0x000000312e377248 */ /* 0x0c1fe40007fe0100 */
        /* <DEDUP_REMOVED lines=9> */
[----:B------:R-:W-:Y:S01]  /*e010*/  IADD3 R45, PT, PT, R45, 0x8, RZ ;  /* 0x000000082d2d7810 */ /* 0x000fe20007ffe0ff */
[----:B------:R-:W-:Y:S01]  /*e020*/  IMAD.MOV.U32 R2, RZ, RZ, R3 ;  /* 0x000000ffff027224 */ /* 0x000fe200078e0003 */
[----:B------:R-:W-:Y:S01]  /*e030*/  IADD3 R19, PT, PT, R19, 0x10, RZ ;  /* 0x0000001013137810 */ /* 0x000fe20007ffe0ff */
        /* <DEDUP_REMOVED lines=8> */
.L_x_451:
[----:B------:R-:W-:-:S07]  /*e0c0*/  IADD3 R6, PT, PT, R2, 0x7, RZ ;  /* 0x0000000702067810 */ /* 0x000fce0007ffe0ff */
.L_x_450:
[----:B------:R-:W-:Y:S05]  /*e0d0*/  BSYNC.RECONVERGENT B0 ;  /* 0x0000000000007941 */ /* 0x000fea0003800200 */
.L_x_449:
        /* <DEDUP_REMOVED lines=8> */
[----:B------:R-:W2:Y:S04]  /*e160*/  LDG.E R21, desc[UR4][R4.64] ;  /* 0x0000000404157981 */ /* 0x000ea8000c1e1900 */
[----:B------:R-:W4:Y:S01]  /*e170*/  LDG.E R39, desc[UR4][R4.64+0x4] ;  /* 0x0000040404277981 */ /* 0x000f22000c1e1900 */
[----:B--2---:R-:W-:-:S04]  /*e180*/  IMAD.WIDE R20, R21, 0x4, R24 ;  /* 0x0000000415147825 */ /* 0x004fc800078e0218 */
[----:B----4-:R-:W-:Y:S02]  /*e190*/  IMAD.WIDE R38, R39, 0x4, R24 ;  /* 0x0000000427267825 */ /* 0x010fe400078e0218 */
[----:B------:R-:W2:Y:S04]  /*e1a0*/  LDG.E R20, desc[UR4][R20.64] ;  /* 0x0000000414147981 */ /* 0x000ea8000c1e1900 */
[----:B------:R-:W2:Y:S01]  /*e1b0*/  LDG.E R39, desc[UR4][R38.64] ;  /* 0x0000000426277981 */ /* 0x000ea2000c1e1900 */
[----:B---3-5:R-:W-:Y:S01]  /*e1c0*/  IMAD.WIDE R16, R3, 0x8, R32 ;  /* 0x0000000803107825 */ /* 0x028fe200078e0220 */
        /* <DEDUP_REMOVED lines=15> */
[----:B------:R-:W2:Y:S01]  /*e2c0*/  LDG.E R39, desc[UR4][R4.64+0x14] ;  /* 0x0000140404277981 */ /* 0x000ea2000c1e1900 */
[----:B---3--:R-:W-:-:S04]  /*e2d0*/  IMAD.WIDE R20, R21, 0x4, R24 ;  /* 0x0000000415147825 */ /* 0x008fc800078e0218 */
        /* <DEDUP_REMOVED lines=14> */
[----:B------:R-:W-:Y:S01]  /*e3c0*/  IADD3 R19, PT, PT, R19, 0x8, RZ ;  /* 0x0000000813137810 */ /* 0x000fe20007ffe0ff */
[----:B------:R-:W-:Y:S01]  /*e3d0*/  VIADD R3, R3, 0x4 ;  /* 0x0000000403037836 */ /* 0x000fe20000000000 */
[----:B--2---:R-:W-:-:S02]  /*e3e0*/  VIMNMX R21, PT, PT, R44, R47, !PT ;  /* 0x0000002f2c157248 */ /* 0x004fc40007fe0100 */
[----:B------:R-:W-:-:S03]  /*e3f0*/  VIMNMX R39, PT, PT, R44, R47, PT ;  /* 0x0000002f2c277248 */ /* 0x000fc60003fe0100 */
[----:B------:R4:W-:Y:S04]  /*e400*/  STG.E desc[UR4][R16.64+0x18], R21 ;  /* 0x0000181510007986 */ /* 0x0009e8000c101904 */
[----:B------:R4:W-:Y:S02]  /*e410*/  STG.E desc[UR4][R16.64+0x1c], R39 ;  /* 0x00001c2710007986 */ /* 0x0009e4000c101904 */
.L_x_456:
[----:B------:R-:W-:Y:S05]  /*e420*/  BSYNC.RECONVERGENT B4 ;  /* 0x0000000000047941 */ /* 0x000fea0003800200 */
.L_x_455:
[----:B------:R-:W-:Y:S05]  /*e430*/  @!P1 BRA `(.L_x_454) ;  /* 0x0000000000c09947 */ /* 0x000fea0003800000 */
[C---:B------:R-:W-:Y:S01]  /*e440*/  LOP3.LUT R0, R11.reuse, 0x3, RZ, 0xc0, !PT ;  /* 0x000000030b007812 */ /* 0x040fe200078ec0ff */
[----:B------:R-:W-:Y:S01]  /*e450*/  BSSY.RECONVERGENT B4, `(.L_x_457) ;  /* 0x000001e000047945 */ /* 0x000fe20003800200 */
[----:B------:R-:W-:Y:S02]  /*e460*/  LOP3.LUT R2, R11, 0x1, RZ, 0xc0, !PT ;  /* 0x000000010b027812 */ /* 0x000fe400078ec0ff */
[----:B------:R-:W-:Y:S02]  /*e470*/  ISETP.NE.AND P0, PT, R0, 0x3, PT ;  /* 0x000000030000780c */ /* 0x000fe40003f05270 */
[----:B------:R-:W-:-:S11]  /*e480*/  ISETP.NE.U32.AND P1, PT, R2, 0x1, PT ;  /* 0x000000010200780c */ /* 0x000fd60003f25070 */
[----:B------:R-:W-:Y:S05]  /*e490*/  @!P0 BRA `(.L_x_458) ;  /* 0x0000000000648947 */ /* 0x000fea0003800000 */
[----:B0-----:R-:W-:-:S05]  /*e4a0*/  IMAD.WIDE.U32 R4, R19, 0x4, R30 ;  /* 0x0000000413047825 */ /* 0x001fca00078e001e */
[----:B----4-:R-:W2:Y:S04]  /*e4b0*/  LDG.E R21, desc[UR4][R4.64] ;  /* 0x0000000404157981 */ /* 0x010ea8000c1e1900 */
        /* <DEDUP_REMOVED lines=16> */
[----:B------:R-:W-:Y:S01]  /*e5c0*/  IADD3 R6, PT, PT, R3, 0x1, RZ ;  /* 0x0000000103067810 */ /* 0x000fe20007ffe0ff */
[----:B------:R-:W-:Y:S01]  /*e5d0*/  VIADD R19, R19, 0x4 ;  /* 0x0000000413137836 */ /* 0x000fe20000000000 */
[----:B------:R-:W-:Y:S02]  /*e5e0*/  IADD3 R3, PT, PT, R3, 0x2, RZ ;  /* 0x0000000203037810 */ /* 0x000fe40007ffe0ff */
[----:B---3--:R-:W-:-:S02]  /*e5f0*/  VIMNMX R21, PT, PT, R44, R47, !PT ;  /* 0x0000002f2c157248 */ /* 0x008fc40007fe0100 */
[----:B------:R-:W-:-:S03]  /*e600*/  VIMNMX R39, PT, PT, R44, R47, PT ;  /* 0x0000002f2c277248 */ /* 0x000fc60003fe0100 */
[----:B------:R2:W-:Y:S04]  /*e610*/  STG.E desc[UR4][R16.64+0x8], R21 ;  /* 0x0000081510007986 */ /* 0x0005e8000c101904 */
[----:B------:R2:W-:Y:S02]  /*e620*/  STG.E desc[UR4][R16.64+0xc], R39 ;  /* 0x00000c2710007986 */ /* 0x0005e4000c101904 */
.L_x_458:
[----:B------:R-:W-:Y:S05]  /*e630*/  BSYNC.RECONVERGENT B4 ;  /* 0x0000000000047941 */ /* 0x000fea0003800200 */
.L_x_457:
[----:B------:R-:W-:Y:S05]  /*e640*/  @P1 BRA `(.L_x_454) ;  /* 0x00000000003c1947 */ /* 0x000fea0003800000 */
[----:B0-----:R-:W-:-:S05]  /*e650*/  IMAD.WIDE.U32 R4, R19, 0x4, R30 ;  /* 0x0000000413047825 */ /* 0x001fca00078e001e */
[----:B--234-:R-:W2:Y:S04]  /*e660*/  LDG.E R17, desc[UR4][R4.64] ;  /* 0x0000000404117981 */ /* 0x01cea8000c1e1900 */
[----:B------:R-:W3:Y:S01]  /*e670*/  LDG.E R19, desc[UR4][R4.64+0x4] ;  /* 0x0000040404137981 */ /* 0x000ee2000c1e1900 */
[----:B--2--5:R-:W-:-:S04]  /*e680*/  IMAD.WIDE R16, R17, 0x4, R24 ;  /* 0x0000000411107825 */ /* 0x024fc800078e0218 */
        /* <DEDUP_REMOVED lines=11> */
.L_x_454:
[----:B------:R-:W-:Y:S05]  /*e740*/  BSYNC.RECONVERGENT B0 ;  /* 0x0000000000007941 */ /* 0x000fea0003800200 */
.L_x_453:
[----:B------:R-:W-:Y:S01]  /*e750*/  ISETP.GE.AND P0, PT, R6, RZ, PT ;  /* 0x000000ff0600720c */ /* 0x000fe20003f06270 */
[----:B------:R-:W-:Y:S01]  /*e760*/  BSSY.RECONVERGENT B0, `(.L_x_459) ;  /* 0x0000010000007945 */ /* 0x000fe20003800200 */
[----:B------:R-:W-:Y:S01]  /*e770*/  MOV R19, 0xffffffff ;  /* 0xffffffff00137802 */ /* 0x000fe20000000f00 */
[----:B0-234-:R-:W-:-:S10]  /*e780*/  IMAD.MOV.U32 R17, RZ, RZ, RZ ;  /* 0x000000ffff117224 */ /* 0x01dfd400078e00ff */
[----:B------:R-:W-:Y:S05]  /*e790*/  @!P0 BRA `(.L_x_460) ;  /* 0x0000000000308947 */ /* 0x000fea0003800000 */
[----:B------:R-:W-:-:S07]  /*e7a0*/  HFMA2 R17, -RZ, RZ, 0, 0 ;  /* 0x00000000ff117431 */ /* 0x000fce00000001ff */
.L_x_462:
        /* <DEDUP_REMOVED lines=8> */
.L_x_461:
[----:B------:R0:W-:Y:S04]  /*e830*/  STG.E desc[UR4][R28.64], R21 ;  /* 0x000000151c007986 */ /* 0x0001e8000c101904 */
[----:B------:R-:W2:Y:S04]  /*e840*/  LDG.E R19, desc[UR4][R4.64+0x4] ;  /* 0x0000040404137981 */ /* 0x000ea8000c1e1900 */
[----:B--2---:R0:W-:Y:S02]  /*e850*/  STG.E desc[UR4][R28.64+0x4], R19 ;  /* 0x000004131c007986 */ /* 0x0041e4000c101904 */
.L_x_460:
[----:B------:R-:W-:Y:S05]  /*e860*/  BSYNC.RECONVERGENT B0 ;  /* 0x0000000000007941 */ /* 0x000fea0003800200 */
.L_x_459:
[----:B------:R-:W-:Y:S01]  /*e870*/  IMAD.WIDE.U32 R4, R17, 0x8, R32 ;  /* 0x0000000811047825 */ /* 0x000fe200078e0020 */
[----:B------:R-:W-:-:S03]  /*e880*/  MOV R17, 0xffffff9d ;  /* 0xffffff9d00117802 */ /* 0x000fc60000000f00 */
[----:B0-----:R-:W-:Y:S01]  /*e890*/  HFMA2 R21, -RZ, RZ, 0, 1.1920928955078125e-07 ;  /* 0x00000002ff157431 */ /* 0x001fe200000001ff */
[----:B------:R-:W-:Y:S01]  /*e8a0*/  BSSY.RECONVERGENT B0, `(.L_x_463) ;  /* 0x000002c000007945 */ /* 0x000fe20003800200 */
[----:B------:R-:W-:Y:S01]  /*e8b0*/  VIADD R18, R43, 0xffffffff ;  /* 0xffffffff2b127836 */ /* 0x000fe20000000000 */
[----:B------:R0:W-:Y:S01]  /*e8c0*/  STG.E desc[UR4][R4.64], R17 ;  /* 0x0000001104007986 */ /* 0x0001e2000c101904 */
[----:B------:R-:W-:-:S03]  /*e8d0*/  IMAD.MOV.U32 R39, RZ, RZ, R19 ;  /* 0x000000ffff277224 */ /* 0x000fc600078e0013 */
[----:B------:R-:W-:Y:S01]  /*e8e0*/  VIMNMX R0, PT, PT, R18, 0x1, !PT ;  /* 0x0000000112007848 */ /* 0x000fe20007fe0100 */
[----:B------:R0:W-:Y:S03]  /*e8f0*/  STG.E desc[UR4][R4.64+0x4], R17 ;  /* 0x0000041104007986 */ /* 0x0001e6000c101904 */
[----:B------:R-:W-:-:S07]  /*e900*/  IADD3 R2, PT, PT, R0, 0x1, RZ ;  /* 0x0000000100027810 */ /* 0x000fce0007ffe0ff */
.L_x_471:
[----:B------:R-:W-:Y:S01]  /*e910*/  ISETP.GE.AND P0, PT, R6, RZ, PT ;  /* 0x000000ff0600720c */ /* 0x000fe20003f06270 */
[----:B------:R-:W-:Y:S01]  /*e920*/  BSSY.RECONVERGENT B4, `(.L_x_464) ;  /* 0x0000017000047945 */ /* 0x000fe20003800200 */
[----:B------:R-:W-:-:S11]  /*e930*/  IMAD.MOV.U32 R0, RZ, RZ, RZ ;  /* 0x000000ffff007224 */ /* 0x000fd600078e00ff */
[----:B---3--:R-:W-:Y:S05]  /*e940*/  @!P0 BRA `(.L_x_465) ;  /* 0x0000000000508947 */ /* 0x008fea0003800000 */
[----:B------:R-:W-:-:S07]  /*e950*/  MOV R0, RZ ;  /* 0x000000ff00007202 */ /* 0x000fce0000000f00 */
.L_x_469:
[----:B0-----:R-:W-:-:S05]  /*e960*/  IMAD.WIDE.U32 R4, R0, 0x8, R32 ;  /* 0x0000000800047825 */ /* 0x001fca00078e0020 */
        /* <DEDUP_REMOVED lines=11> */
.L_x_468:
[----:B------:R-:W-:Y:S05]  /*ea20*/  BSYNC.RELIABLE B5 ;  /* 0x0000000000057941 */ /* 0x000fea0003800100 */
.L_x_467:
[C---:B------:R-:W-:Y:S01]  /*ea30*/  ISETP.GE.AND P0, PT, R0.reuse, R6, PT ;  /* 0x000000060000720c */ /* 0x040fe20003f06270 */
[----:B------:R-:W-:-:S12]  /*ea40*/  VIADD R0, R0, 0x1 ;  /* 0x0000000100007836 */ /* 0x000fd80000000000 */
[----:B------:R-:W-:Y:S05]  /*ea50*/  @!P0 BRA `(.L_x_469) ;  /* 0xfffffffc00c08947 */ /* 0x000fea000383ffff */
[----:B------:R-:W-:Y:S01]  /*ea60*/  MOV R39, R19 ;  /* 0x0000001300277202 */ /* 0x000fe20000000f00 */
[----:B------:R-:W-:Y:S06]  /*ea70*/  BRA `(.L_x_465) ;  /* 0x0000000000047947 */ /* 0x000fec0003800000 */
.L_x_466:
[----:B------:R2:W5:Y:S02]  /*ea80*/  LDG.E R39, desc[UR4][R4.64+0x4] ;  /* 0x0000040404277981 */ /* 0x000564000c1e1900 */
.L_x_465:
[----:B------:R-:W-:Y:S05]  /*ea90*/  BSYNC.RECONVERGENT B4 ;  /* 0x0000000000047941 */ /* 0x000fea0003800200 */
.L_x_464:
[----:B------:R-:W-:-:S13]  /*eaa0*/  ISETP.NE.AND P0, PT, R0, R3, PT ;  /* 0x000000030000720c */ /* 0x000fda0003f05270 */
[----:B------:R-:W-:Y:S05]  /*eab0*/  @!P0 BRA `(.L_x_470) ;  /* 0x0000000000288947 */ /* 0x000fea0003800000 */
[----:B------:R-:W-:Y:S01]  /*eac0*/  ISETP.NE.AND P0, PT, R21, R2, PT ;  /* 0x000000021500720c */ /* 0x000fe20003f05270 */
[----:B0-2---:R-:W-:-:S04]  /*ead0*/  IMAD.WIDE.U32 R4, R0, 0x8, R32 ;  /* 0x0000000800047825 */ /* 0x005fc800078e0020 */
[----:B------:R-:W-:-:S05]  /*eae0*/  IMAD.MOV.U32 R45, RZ, RZ, -0x63 ;  /* 0xffffff9dff2d7424 */ /* 0x000fca00078e00ff */
[----:B------:R3:W-:Y:S03]  /*eaf0*/  STG.E desc[UR4][R4.64], R45 ;  /* 0x0000002d04007986 */ /* 0x0007e6000c101904 */
[C---:B-----5:R-:W-:Y:S01]  /*eb00*/  @P0 IMAD.WIDE.U32 R16, R21.reuse, 0x4, R28 ;  /* 0x0000000415100825 */ /* 0x060fe200078e001c */
[----:B------:R3:W-:Y:S01]  /*eb10*/  STG.E desc[UR4][R4.64+0x4], R45 ;  /* 0x0000042d04007986 */ /* 0x0007e2000c101904 */
[----:B------:R-:W-:Y:S02]  /*eb20*/  @P0 MOV R19, R39 ;  /* 0x0000002700130202 */ /* 0x000fe40000000f00 */
[----:B------:R-:W-:Y:S01]  /*eb30*/  @P0 VIADD R21, R21, 0x1 ;  /* 0x0000000115150836 */ /* 0x000fe20000000000 */
[----:B------:R3:W-:Y:S01]  /*eb40*/  @P0 STG.E desc[UR4][R16.64], R39 ;  /* 0x0000002710000986 */ /* 0x0007e2000c101904 */
[----:B------:R-:W-:Y:S05]  /*eb50*/  @P0 BRA `(.L_x_471) ;  /* 0xfffffffc006c0947 */ /* 0x000fea000383ffff */
.L_x_470:
[----:B------:R-:W-:Y:S05]  /*eb60*/  BSYNC.RECONVERGENT B0 ;  /* 0x0000000000007941 */ /* 0x000fea0003800200 */
.L_x_463:
[----:B------:R-:W4:Y:S01]  /*eb70*/  LDC.64 R2, c[0x0][0x3b0] ;  /* 0x0000ec00ff027b82 */ /* 0x000f220000000a00 */
[----:B------:R0:W-:Y:S04]  /*eb80*/  STG.E desc[UR4][R26.64], R43 ;  /* 0x0000002b1a007986 */ /* 0x0001e8000c101904 */
[----:B----4-:R-:W4:Y:S02]  /*eb90*/  LDG.E R2, desc[UR4][R2.64] ;  /* 0x0000000402027981 */ /* 0x010f24000c1e1900 */
[----:B----4-:R-:W-:-:S13]  /*eba0*/  ISETP.NE.AND P0, PT, R43, R2, PT ;  /* 0x000000022b00720c */ /* 0x010fda0003f05270 */
[----:B------:R-:W-:Y:S05]  /*ebb0*/  @P0 BREAK.RELIABLE B3 ;  /* 0x0000000000030942 */ /* 0x000fea0003800100 */
[----:B0-----:R-:W-:Y:S05]  /*ebc0*/  @P0 BRA `(.L_x_472) ;  /* 0x0000002800900947 */ /* 0x001fea0003800000 */
[----:B------:R-:W-:Y:S02]  /*ebd0*/  ISETP.GE.AND P0, PT, R43, 0x2, PT ;  /* 0x000000022b00780c */ /* 0x000fe40003f06270 */
[----:B------:R-:W-:-:S11]  /*ebe0*/  MOV R8, R15 ;  /* 0x0000000f00087202 */ /* 0x000fd60000000f00 */
[----:B------:R-:W-:Y:S05]  /*ebf0*/  @!P0 BRA `(.L_x_436) ;  /* 0x0000000000788947 */ /* 0x000fea0003800000 */
[----:B------:R-:W-:Y:S01]  /*ec00*/  BSSY.RELIABLE B0, `(.L_x_473) ;  /* 0x0000018000007945 */ /* 0x000fe20003800100 */
[----:B--23--:R-:W-:-:S07]  /*ec10*/  IMAD.MOV.U32 R5, RZ, RZ, RZ ;  /* 0x000000ffff057224 */ /* 0x00cfce00078e00ff */
.L_x_477:
[----:B------:R-:W-:Y:S01]  /*ec20*/  IADD3 R0, PT, PT, R5, 0x1, RZ ;  /* 0x0000000105007810 */ /* 0x000fe20007ffe0ff */
[----:B------:R-:W-:Y:S03]  /*ec30*/  BSSY.RELIABLE B4, `(.L_x_474) ;  /* 0x0000011000047945 */ /* 0x000fe60003800100 */
[----:B------:R-:W-:-:S13]  /*ec40*/  ISETP.GE.AND P0, PT, R0, R43, PT ;  /* 0x0000002b0000720c */ /* 0x000fda0003f06270 */
[----:B------:R-:W-:Y:S05]  /*ec50*/  @P0 BRA `(.L_x_475) ;  /* 0x0000000000380947 */ /* 0x000fea0003800000 */
[----:B------:R-:W-:-:S05]  /*ec60*/  IMAD.WIDE.U32 R2, R5, 0x4, R28 ;  /* 0x0000000405027825 */ /* 0x000fca00078e001c */
[----:B------:R0:W5:Y:S01]  /*ec70*/  LDG.E R19, desc[UR4][R2.64] ;  /* 0x0000000402137981 */ /* 0x000162000c1e1900 */
[----:B------:R-:W-:-:S07]  /*ec80*/  IMAD.MOV.U32 R17, RZ, RZ, R5 ;  /* 0x000000ffff117224 */ /* 0x000fce00078e0005 */
.L_x_476:
[----:B0-----:R-:W-:-:S06]  /*ec90*/  IMAD.WIDE.U32 R2, R17, 0x4, R28 ;  /* 0x0000000411027825 */ /* 0x001fcc00078e001c */
        /* <DEDUP_REMOVED lines=10> */
.L_x_475:
[----:B------:R-:W-:Y:S05]  /*ed40*/  BSYNC.RELIABLE B4 ;  /* 0x0000000000047941 */ /* 0x000fea0003800100 */
.L_x_474:
[----:B------:R-:W-:-:S04]  /*ed50*/  IADD3 R5, PT, PT, R5, 0x1, RZ ;  /* 0x0000000105057810 */ /* 0x000fc80007ffe0ff */
[----:B------:R-:W-:-:S13]  /*ed60*/  ISETP.GE.AND P0, PT, R5, R18, PT ;  /* 0x000000120500720c */ /* 0x000fda0003f06270 */
[----:B------:R-:W-:Y:S05]  /*ed70*/  @!P0 BRA `(.L_x_477) ;  /* 0xfffffffc00a88947 */ /* 0x000fea000383ffff */
[----:B------:R-:W-:Y:S05]  /*ed80*/  BSYNC.RELIABLE B0 ;  /* 0x0000000000007941 */ /* 0x000fea0003800100 */
.L_x_473:
[----:B------:R-:W-:Y:S01]  /*ed90*/  IMAD.MOV.U32 R8, RZ, RZ, R15 ;  /* 0x000000ffff087224 */ /* 0x000fe200078e000f */
[----:B------:R-:W-:Y:S06]  /*eda0*/  BRA `(.L_x_436) ;  /* 0x00000000000c7947 */ /* 0x000fec0003800000 */
.L_x_437:
[----:B------:R-:W-:-:S04]  /*edb0*/  IADD3 R17, PT, PT, R17, 0x1, RZ ;  /* 0x0000000111117810 */ /* 0x000fc80007ffe0ff */
[----:B------:R-:W-:-:S13]  /*edc0*/  ISETP.GE.AND P0, PT, R17, R18, PT ;  /* 0x000000121100720c */ /* 0x000fda0003f06270 */
[----:B------:R-:W-:Y:S05]  /*edd0*/  @!P0 BRA `(.L_x_478) ;  /* 0xffffffe400a08947 */ /* 0x000fea000383ffff */
.L_x_436:
[----:B------:R-:W-:-:S13]  /*ede0*/  ISETP.NE.AND P0, PT, R8, -0x1, PT ;  /* 0xffffffff0800780c */ /* 0x000fda0003f05270 */
[----:B------:R-:W-:Y:S05]  /*edf0*/  @!P0 BREAK.RELIABLE B3 ;  /* 0x0000000000038942 */ /* 0x000fea0003800100 */
[----:B------:R-:W-:Y:S05]  /*ee00*/  @!P0 BRA `(.L_x_472) ;  /* 0x0000002800008947 */ /* 0x000fea0003800000 */
[----:B------:R-:W-:Y:S05]  /*ee10*/  BSYNC.RELIABLE B3 ;  /* 0x0000000000037941 */ /* 0x000fea0003800100 */
.L_x_434:
[----:B------:R-:W4:Y:S01]  /*ee20*/  LDC.64 R2, c[0x0][0x3b0] ;  /* 0x0000ec00ff027b82 */ /* 0x000f220000000a00 */
[----:B------:R0:W-:Y:S04]  /*ee30*/  STG.E desc[UR4][R40.64], R8 ;  /* 0x0000000828007986 */ /* 0x0001e8000c101904 */
[----:B----4-:R-:W4:Y:S01]  /*ee40*/  LDG.E R2, desc[UR4][R2.64] ;  /* 0x0000000402027981 */ /* 0x010f22000c1e1900 */
[----:B0-23--:R-:W-:Y:S02]  /*ee50*/  IMAD.MOV.U32 R5, RZ, RZ, -0x1 ;  /* 0xffffffffff057424 */ /* 0x00dfe400078e00ff */
[----:B-----5:R-:W-:Y:S01]  /*ee60*/  IMAD.WIDE R38, R8, 0x4, R24 ;  /* 0x0000000408267825 */ /* 0x020fe200078e0218 */
[----:B----4-:R-:W-:-:S13]  /*ee70*/  ISETP.GE.AND P0, PT, R2, 0x1, PT ;  /* 0x000000010200780c */ /* 0x010fda0003f06270 */
[----:B------:R-:W-:Y:S05]  /*ee80*/  @!P0 BRA `(.L_x_479) ;  /* 0x0000001800ac8947 */ /* 0x000fea0003800000 */
[----:B------:R-:W-:Y:S01]  /*ee90*/  HFMA2 R3, -RZ, RZ, 0, 0 ;  /* 0x00000000ff037431 */ /* 0x000fe200000001ff */
[----:B------:R-:W-:Y:S01]  /*eea0*/  BSSY.RECONVERGENT B5, `(.L_x_479) ;  /* 0x00001a9000057945 */ /* 0x000fe20003800200 */
[----:B------:R-:W-:Y:S01]  /*eeb0*/  IADD3 R4, PT, PT, R14, -0x2, RZ ;  /* 0xfffffffe0e047810 */ /* 0x000fe20007ffe0ff */
[----:B------:R-:W-:Y:S01]  /*eec0*/  IMAD.MOV.U32 R5, RZ, RZ, -0x1 ;  /* 0xffffffffff057424 */ /* 0x000fe200078e00ff */
[----:B------:R-:W-:Y:S01]  /*eed0*/  MOV R53, 0x7fefffff ;  /* 0x7fefffff00357802 */ /* 0x000fe20000000f00 */
[----:B------:R-:W-:-:S07]  /*eee0*/  IMAD.MOV.U32 R52, RZ, RZ, -0x1 ;  /* 0xffffffffff347424 */ /* 0x000fce00078e00ff */
.L_x_514:
[----:B------:R-:W-:Y:S01]  /*eef0*/  ISETP.NE.AND P0, PT, R3, R8, PT ;  /* 0x000000080300720c */ /* 0x000fe20003f05270 */
[----:B------:R-:W-:-:S12]  /*ef00*/  BSSY.RECONVERGENT B4, `(.L_x_480) ;  /* 0x000019d000047945 */ /* 0x000fd80003800200 */
[----:B--2---:R-:W-:Y:S05]  /*ef10*/  @!P0 BRA `(.L_x_481) ;  /* 0x00000018006c8947 */ /* 0x004fea0003800000 */
[----:B------:R-:W-:Y:S01]  /*ef20*/  BSSY.RELIABLE B0, `(.L_x_482) ;  /* 0x0000019000007945 */ /* 0x000fe20003800100 */
[----:B------:R-:W-:-:S07]  /*ef30*/  IMAD.MOV.U32 R15, RZ, RZ, RZ ;  /* 0x000000ffff0f7224 */ /* 0x000fce00078e00ff */
.L_x_487:
        /* <DEDUP_REMOVED lines=8> */
[----:B------:R-:W-:Y:S05]  /*efc0*/  @!P0 BREAK.RELIABLE B0 ;  /* 0x0000000000008942 */ /* 0x000fea0003800100 */
[----:B------:R-:W-:Y:S05]  /*efd0*/  @!P0 BRA `(.L_x_481) ;  /* 0x00000018003c8947 */ /* 0x000fea0003800000 */
.L_x_484:
[----:B------:R-:W-:Y:S05]  /*efe0*/  BSYNC.RELIABLE B6 ;  /* 0x0000000000067941 */ /* 0x000fea0003800100 */
.L_x_483:
        /* <DEDUP_REMOVED lines=8> */
.L_x_486:
[----:B------:R-:W-:Y:S05]  /*f070*/  BSYNC.RELIABLE B6 ;  /* 0x0000000000067941 */ /* 0x000fea0003800100 */
.L_x_485:
[----:B------:R-:W-:-:S04]  /*f080*/  IADD3 R15, PT, PT, R15, 0x1, RZ ;  /* 0x000000010f0f7810 */ /* 0x000fc80007ffe0ff */
[----:B------:R-:W-:-:S13]  /*f090*/  ISETP.NE.AND P0, PT, R15, R14, PT ;  /* 0x0000000e0f00720c */ /* 0x000fda0003f05270 */
[----:B------:R-:W-:Y:S05]  /*f0a0*/  @P0 BRA `(.L_x_487) ;  /* 0xfffffffc00a40947 */ /* 0x000fea000383ffff */
[----:B------:R-:W-:Y:S05]  /*f0b0*/  BSYNC.RELIABLE B0 ;  /* 0x0000000000007941 */ /* 0x000fea0003800100 */
.L_x_482:
[----:B------:R-:W0:Y:S02]  /*f0c0*/  LDC.64 R50, c[0x0][0x3b8] ;  /* 0x0000ee00ff327b82 */ /* 0x000e240000000a00 */
[----:B0-----:R-:W5:Y:S01]  /*f0d0*/  LDG.E.64 R50, desc[UR4][R50.64] ;  /* 0x0000000432327981 */ /* 0x001f62000c1e1b00 */
[----:B------:R-:W-:Y:S01]  /*f0e0*/  HFMA2 R20, -RZ, RZ, 0, 5.9604644775390625e-08 ;  /* 0x00000001ff147431 */ /* 0x000fe200000001ff */
[----:B------:R-:W-:Y:S01]  /*f0f0*/  BSSY.RECONVERGENT B6, `(.L_x_488) ;  /* 0x00000ce000067945 */ /* 0x000fe20003800200 */
[----:B------:R-:W-:-:S07]  /*f100*/  IMAD.MOV.U32 R2, RZ, RZ, RZ ;  /* 0x000000ffff027224 */ /* 0x000fce00078e00ff */
.L_x_497:
[C---:B------:R-:W-:Y:S01]  /*f110*/  ISETP.NE.AND P0, PT, R20.reuse, R4, PT ;  /* 0x000000041400720c */ /* 0x040fe20003f05270 */
[----:B------:R-:W-:Y:S02]  /*f120*/  IMAD.MOV.U32 R15, RZ, RZ, R3 ;  /* 0x000000ffff0f7224 */ /* 0x000fe400078e0003 */
[----:B------:R-:W-:-:S05]  /*f130*/  IMAD.WIDE.U32 R18, R20, 0x4, R30 ;  /* 0x0000000414127825 */ /* 0x000fca00078e001e */
[----:B------:R-:W2:Y:S01]  /*f140*/  LDG.E R55, desc[UR4][R18.64+0x4] ;  /* 0x0000040412377981 */ /* 0x000ea2000c1e1900 */
[----:B------:R-:W0:Y:S03]  /*f150*/  LDC.64 R42, c[0x0][0x3b8] ;  /* 0x0000ee00ff2a7b82 */ /* 0x000e260000000a00 */
[----:B-----5:R-:W5:Y:S04]  /*f160*/  LDG.E R17, desc[UR4][R18.64] ;  /* 0x0000000412117981 */ /* 0x020f68000c1e1900 */
[----:B------:R-:W3:Y:S01]  /*f170*/  @P0 LDG.E R15, desc[UR4][R18.64+0x8] ;  /* 0x00000804120f0981 */ /* 0x000ee2000c1e1900 */
[----:B------:R-:W-:-:S04]  /*f180*/  IADD3 R44, P0, PT, R50, 0x1, RZ ;  /* 0x00000001322c7810 */ /* 0x000fc80007f1e0ff */
[----:B------:R-:W-:-:S05]  /*f190*/  IADD3.X R45, PT, PT, RZ, R51, RZ, P0, !PT ;  /* 0x00000033ff2d7210 */ /* 0x000fca00007fe4ff */
[----:B0-----:R0:W-:Y:S02]  /*f1a0*/  STG.E.64 desc[UR4][R42.64], R44 ;  /* 0x0000002c2a007986 */ /* 0x0011e4000c101b04 */
[----:B0-----:R-:W0:Y:S01]  /*f1b0*/  LDC.64 R42, c[0x0][0x3a8] ;  /* 0x0000ea00ff2a7b82 */ /* 0x001e220000000a00 */
[----:B--2---:R-:W-:-:S04]  /*f1c0*/  IMAD.WIDE R54, R55, 0x4, R24 ;  /* 0x0000000437367825 */ /* 0x004fc800078e0218 */
[----:B---3--:R-:W-:Y:S02]  /*f1d0*/  IMAD.WIDE R46, R15, 0x4, R24 ;  /* 0x000000040f2e7825 */ /* 0x008fe400078e0218 */
[----:B------:R-:W2:Y:S04]  /*f1e0*/  LDG.E R15, desc[UR4][R54.64] ;  /* 0x00000004360f7981 */ /* 0x000ea8000c1e1900 */
[----:B------:R-:W0:Y:S02]  /*f1f0*/  LDG.E R47, desc[UR4][R46.64] ;  /* 0x000000042e2f7981 */ /* 0x000e24000c1e1900 */
[----:B0-----:R-:W-:-:S04]  /*f200*/  IMAD.WIDE R44, R47, 0x8, R42 ;  /* 0x000000082f2c7825 */ /* 0x001fc800078e022a */
[----:B--2---:R-:W-:Y:S01]  /*f210*/  IMAD.WIDE R42, R15, 0x8, R42 ;  /* 0x000000080f2a7825 */ /* 0x004fe200078e022a */
[----:B------:R-:W2:Y:S04]  /*f220*/  LDG.E R16, desc[UR4][R44.64+0x4] ;  /* 0x000004042c107981 */ /* 0x000ea8000c1e1900 */
[----:B------:R-:W2:Y:S04]  /*f230*/  LDG.E R21, desc[UR4][R42.64+0x4] ;  /* 0x000004042a157981 */ /* 0x000ea8000c1e1900 */
[----:B------:R0:W3:Y:S04]  /*f240*/  LDG.E R0, desc[UR4][R44.64] ;  /* 0x000000042c007981 */ /* 0x0000e8000c1e1900 */
[----:B------:R-:W3:Y:S01]  /*f250*/  LDG.E R15, desc[UR4][R42.64] ;  /* 0x000000042a0f7981 */ /* 0x000ee2000c1e1900 */
[----:B0-----:R-:W-:Y:S01]  /*f260*/  MOV R44, 0x0 ;  /* 0x00000000002c7802 */ /* 0x001fe20000000f00 */
[----:B------:R-:W-:Y:S01]  /*f270*/  IMAD.MOV.U32 R45, RZ, RZ, 0x3fd80000 ;  /* 0x3fd80000ff2d7424 */ /* 0x000fe200078e00ff */
[----:B------:R-:W-:Y:S01]  /*f280*/  BSSY.RECONVERGENT B7, `(.L_x_489) ;  /* 0x000001d000077945 */ /* 0x000fe20003800200 */
[----:B--2---:R-:W-:-:S04]  /*f290*/  FADD R16, R16, -R21 ;  /* 0x8000001510107221 */ /* 0x004fc80000000000 */
[----:B------:R-:W0:Y:S01]  /*f2a0*/  F2F.F64.F32 R58, R16 ;  /* 0x00000010003a7310 */ /* 0x000e220000201800 */
[----:B---3--:R-:W-:-:S07]  /*f2b0*/  FADD R0, R0, -R15 ;  /* 0x8000000f00007221 */ /* 0x008fce0000000000 */
[----:B------:R-:W2:Y:S01]  /*f2c0*/  F2F.F64.F32 R42, R0 ;  /* 0x00000000002a7310 */ /* 0x000ea20000201800 */
[----:B0-----:R-:W-:-:S08]  /*f2d0*/  DMUL R58, R58, R58 ;  /* 0x0000003a3a3a7228 */ /* 0x001fd00000000000 */
[----:B--2---:R-:W-:-:S06]  /*f2e0*/  DFMA R58, R42, R42, R58 ;  /* 0x0000002a2a3a722b */ /* 0x004fcc000000003a */
        /* <DEDUP_REMOVED lines=12> */
[----:B------:R-:W-:Y:S01]  /*f3b0*/  MOV R15, R50 ;  /* 0x00000032000f7202 */ /* 0x000fe20000000f00 */
[----:B------:R-:W-:-:S06]  /*f3c0*/  IMAD.MOV.U32 R16, RZ, RZ, R51 ;  /* 0x000000ffff107224 */ /* 0x000fcc00078e0033 */
[----:B------:R-:W-:Y:S01]  /*f3d0*/  DFMA R56, R44, R46, R48 ;  /* 0x0000002e2c38722b */ /* 0x000fe20000000030 */
[----:B------:R-:W-:Y:S10]  /*f3e0*/  @!P0 BRA `(.L_x_490) ;  /* 0x0000000000188947 */ /* 0x000ff40003800000 */
[----:B------:R-:W-:Y:S01]  /*f3f0*/  MOV R46, R60 ;  /* 0x0000003c002e7202 */ /* 0x000fe20000000f00 */
[----:B------:R-:W-:Y:S01]  /*f400*/  IMAD.MOV.U32 R43, RZ, RZ, R59 ;  /* 0x000000ffff2b7224 */ /* 0x000fe200078e003b */
[----:B------:R-:W-:-:S07]  /*f410*/  MOV R0, 0xf430 ;  /* 0x0000f43000007802 */ /* 0x000fce0000000f00 */
[----:B-1---5:R-:W-:Y:S05]  /*f420*/  CALL.REL.NOINC `($__internal_2_$__cuda_sm20_dsqrt_rn_f64_mediumpath_v1) ;  /* 0x0000003000647944 */ /* 0x022fea0003c00000 */
[----:B------:R-:W-:Y:S01]  /*f430*/  MOV R56, R43 ;  /* 0x0000002b00387202 */ /* 0x000fe20000000f00 */
[----:B------:R-:W-:-:S07]  /*f440*/  IMAD.MOV.U32 R57, RZ, RZ, R42 ;  /* 0x000000ffff397224 */ /* 0x000fce00078e002a */
.L_x_490:
[----:B------:R-:W-:Y:S05]  /*f450*/  BSYNC.RECONVERGENT B7 ;  /* 0x0000000000077941 */ /* 0x000fea0003800200 */
.L_x_489:
[----:B------:R-:W0:Y:S01]  /*f460*/  LDC.64 R42, c[0x0][0x3b8] ;  /* 0x0000ee00ff2a7b82 */ /* 0x000e220000000a00 */
[----:B------:R-:W-:Y:S01]  /*f470*/  IADD3 R44, P0, PT, R50, 0x2, RZ ;  /* 0x00000002322c7810 */ /* 0x000fe20007f1e0ff */
[----:B-----5:R-:W-:-:S03]  /*f480*/  IMAD.WIDE R46, R17, 0x4, R24 ;  /* 0x00000004112e7825 */ /* 0x020fc600078e0218 */
[----:B------:R-:W-:-:S05]  /*f490*/  IADD3.X R45, PT, PT, RZ, R51, RZ, P0, !PT ;  /* 0x00000033ff2d7210 */ /* 0x000fca00007fe4ff */
[----:B0-----:R0:W-:Y:S04]  /*f4a0*/  STG.E.64 desc[UR4][R42.64], R44 ;  /* 0x0000002c2a007986 */ /* 0x0011e8000c101b04 */
[----:B------:R-:W2:Y:S04]  /*f4b0*/  LDG.E R55, desc[UR4][R54.64] ;  /* 0x0000000436377981 */ /* 0x000ea8000c1e1900 */
[----:B------:R-:W3:Y:S01]  /*f4c0*/  LDG.E R47, desc[UR4][R46.64] ;  /* 0x000000042e2f7981 */ /* 0x000ee2000c1e1900 */
[----:B0-----:R-:W2:Y:S02]  /*f4d0*/  LDC.64 R42, c[0x0][0x3a8] ;  /* 0x0000ea00ff2a7b82 */ /* 0x001ea40000000a00 */
[----:B--2---:R-:W-:-:S04]  /*f4e0*/  IMAD.WIDE R44, R55, 0x8, R42 ;  /* 0x00000008372c7825 */ /* 0x004fc800078e022a */
[----:B---3--:R-:W-:Y:S01]  /*f4f0*/  IMAD.WIDE R42, R47, 0x8, R42 ;  /* 0x000000082f2a7825 */ /* 0x008fe200078e022a */
[----:B------:R-:W2:Y:S04]  /*f500*/  LDG.E R21, desc[UR4][R44.64+0x4] ;  /* 0x000004042c157981 */ /* 0x000ea8000c1e1900 */
[----:B------:R-:W2:Y:S04]  /*f510*/  LDG.E R48, desc[UR4][R42.64+0x4] ;  /* 0x000004042a307981 */ /* 0x000ea8000c1e1900 */
[----:B------:R0:W3:Y:S04]  /*f520*/  LDG.E R0, desc[UR4][R44.64] ;  /* 0x000000042c007981 */ /* 0x0000e8000c1e1900 */
[----:B------:R-:W3:Y:S01]  /*f530*/  LDG.E R17, desc[UR4][R42.64] ;  /* 0x000000042a117981 */ /* 0x000ee2000c1e1900 */
[----:B------:R-:W-:Y:S01]  /*f540*/  BSSY.RECONVERGENT B7, `(.L_x_491) ;  /* 0x0000020000077945 */ /* 0x000fe20003800200 */
[----:B0-----:R-:W-:Y:S01]  /*f550*/  MOV R44, 0x0 ;  /* 0x00000000002c7802 */ /* 0x001fe20000000f00 */
[----:B------:R-:W-:-:S02]  /*f560*/  IMAD.MOV.U32 R45, RZ, RZ, 0x3fd80000 ;  /* 0x3fd80000ff2d7424 */ /* 0x000fc400078e00ff */
[----:B--2---:R-:W-:-:S04]  /*f570*/  FADD R21, R21, -R48 ;  /* 0x8000003015157221 */ /* 0x004fc80000000000 */
[----:B------:R-:W0:Y:S01]  /*f580*/  F2F.F64.F32 R58, R21 ;  /* 0x00000015003a7310 */ /* 0x000e220000201800 */
[----:B---3--:R-:W-:-:S07]  /*f590*/  FADD R0, R0, -R17 ;  /* 0x8000001100007221 */ /* 0x008fce0000000000 */
[----:B------:R-:W2:Y:S01]  /*f5a0*/  F2F.F64.F32 R42, R0 ;  /* 0x00000000002a7310 */ /* 0x000ea20000201800 */
[----:B0-----:R-:W-:-:S07]  /*f5b0*/  DMUL R58, R58, R58 ;  /* 0x0000003a3a3a7228 */ /* 0x001fce0000000000 */
[----:B------:R0:W3:Y:S01]  /*f5c0*/  F2I.F64.TRUNC R17, R56 ;  /* 0x0000003800117311 */ /* 0x0000e2000030d100 */
[----:B--2---:R-:W-:-:S07]  /*f5d0*/  DFMA R58, R42, R42, R58 ;  /* 0x0000002a2a3a722b */ /* 0x004fce000000003a */
[----:B------:R-:W2:Y:S03]  /*f5e0*/  MUFU.RSQ64H R43, R59 ;  /* 0x0000003b002b7308 */ /* 0x000ea60000001c00 */
[----:B------:R-:W-:-:S05]  /*f5f0*/  VIADD R42, R59, 0xfcb00000 ;  /* 0xfcb000003b2a7836 */ /* 0x000fca0000000000 */
[----:B------:R-:W-:Y:S01]  /*f600*/  ISETP.GE.U32.AND P0, PT, R42, 0x7ca00000, PT ;  /* 0x7ca000002a00780c */ /* 0x000fe20003f06070 */
[----:B--2---:R-:W-:-:S08]  /*f610*/  DMUL R46, R42, R42 ;  /* 0x0000002a2a2e7228 */ /* 0x004fd00000000000 */
        /* <DEDUP_REMOVED lines=9> */
[----:B0--3--:R-:W-:Y:S10]  /*f6b0*/  @!P0 BRA `(.L_x_492) ;  /* 0x0000000000208947 */ /* 0x009ff40003800000 */
[----:B------:R-:W-:Y:S01]  /*f6c0*/  MOV R46, R60 ;  /* 0x0000003c002e7202 */ /* 0x000fe20000000f00 */
[----:B------:R-:W-:Y:S01]  /*f6d0*/  IMAD.MOV.U32 R43, RZ, RZ, R59 ;  /* 0x000000ffff2b7224 */ /* 0x000fe200078e003b */
[----:B------:R-:W-:Y:S01]  /*f6e0*/  MOV R44, R54 ;  /* 0x00000036002c7202 */ /* 0x000fe20000000f00 */
[----:B------:R-:W-:Y:S01]  /*f6f0*/  IMAD.MOV.U32 R45, RZ, RZ, R55 ;  /* 0x000000ffff2d7224 */ /* 0x000fe200078e0037 */
[----:B------:R-:W-:-:S07]  /*f700*/  MOV R0, 0xf720 ;  /* 0x0000f72000007802 */ /* 0x000fce0000000f00 */
[----:B-1----:R-:W-:Y:S05]  /*f710*/  CALL.REL.NOINC `($__internal_2_$__cuda_sm20_dsqrt_rn_f64_mediumpath_v1) ;  /* 0x0000002c00a87944 */ /* 0x002fea0003c00000 */
[----:B------:R-:W-:Y:S01]  /*f720*/  MOV R44, R43 ;  /* 0x0000002b002c7202 */ /* 0x000fe20000000f00 */
[----:B------:R-:W-:-:S07]  /*f730*/  IMAD.MOV.U32 R45, RZ, RZ, R42 ;  /* 0x000000ffff2d7224 */ /* 0x000fce00078e002a */
.L_x_492:
[----:B------:R-:W-:Y:S05]  /*f740*/  BSYNC.RECONVERGENT B7 ;  /* 0x0000000000077941 */ /* 0x000fea0003800200 */
.L_x_491:
[----:B------:R-:W-:Y:S01]  /*f750*/  IADD3 R21, PT, PT, R14, -0x3, RZ ;  /* 0xfffffffd0e157810 */ /* 0x000fe20007ffe0ff */
[----:B------:R-:W2:Y:S03]  /*f760*/  LDG.E R55, desc[UR4][R18.64+0x8] ;  /* 0x0000080412377981 */ /* 0x000ea6000c1e1900 */
[----:B------:R-:W-:Y:S01]  /*f770*/  ISETP.NE.AND P0, PT, R20, R21, PT ;  /* 0x000000151400720c */ /* 0x000fe20003f05270 */
[----:B------:R-:W-:-:S12]  /*f780*/  IMAD.MOV.U32 R21, RZ, RZ, R3 ;  /* 0x000000ffff157224 */ /* 0x000fd800078e0003 */
[----:B------:R-:W3:Y:S01]  /*f790*/  @P0 LDG.E R21, desc[UR4][R18.64+0xc] ;  /* 0x00000c0412150981 */ /* 0x000ee2000c1e1900 */
[----:B------:R-:W0:Y:S01]  /*f7a0*/  LDC.64 R42, c[0x0][0x3b8] ;  /* 0x0000ee00ff2a7b82 */ /* 0x000e220000000a00 */
[----:B------:R-:W-:-:S04]  /*f7b0*/  IADD3 R46, P0, PT, R50, 0x3, RZ ;  /* 0x00000003322e7810 */ /* 0x000fc80007f1e0ff */
[----:B------:R-:W-:Y:S01]  /*f7c0*/  IADD3.X R47, PT, PT, RZ, R51, RZ, P0, !PT ;  /* 0x00000033ff2f7210 */ /* 0x000fe200007fe4ff */
[----:B------:R-:W5:Y:S04]  /*f7d0*/  LDG.E R18, desc[UR4][R18.64+0x4] ;  /* 0x0000040412127981 */ /* 0x000f68000c1e1900 */
        /* <DEDUP_REMOVED lines=14> */
[----:B------:R-:W-:Y:S01]  /*f8c0*/  F2I.F64.TRUNC R19, R44 ;  /* 0x0000002c00137311 */ /* 0x000fe2000030d100 */
[----:B------:R-:W-:Y:S01]  /*f8d0*/  BSSY.RECONVERGENT B7, `(.L_x_493) ;  /* 0x000001c000077945 */ /* 0x000fe20003800200 */
[----:B------:R-:W-:Y:S01]  /*f8e0*/  IADD3 R20, PT, PT, R20, 0x2, RZ ;  /* 0x0000000214147810 */ /* 0x000fe20007ffe0ff */
[----:B--2---:R-:W-:-:S05]  /*f8f0*/  FADD R56, R56, -R57 ;  /* 0x8000003938387221 */ /* 0x004fca0000000000 */
        /* <DEDUP_REMOVED lines=22> */
[----:B-1---5:R-:W-:Y:S05]  /*fa60*/  CALL.REL.NOINC `($__internal_2_$__cuda_sm20_dsqrt_rn_f64_mediumpath_v1) ;  /* 0x0000002800d47944 */ /* 0x022fea0003c00000 */
[----:B------:R-:W-:Y:S01]  /*fa70*/  IMAD.MOV.U32 R56, RZ, RZ, R43 ;  /* 0x000000ffff387224 */ /* 0x000fe200078e002b */
[----:B------:R-:W-:-:S07]  /*fa80*/  MOV R57, R42 ;  /* 0x0000002a00397202 */ /* 0x000fce0000000f00 */
.L_x_494:
[----:B------:R-:W-:Y:S05]  /*fa90*/  BSYNC.RECONVERGENT B7 ;  /* 0x0000000000077941 */ /* 0x000fea0003800200 */
.L_x_493:
[----:B------:R-:W0:Y:S01]  /*faa0*/  LDC.64 R42, c[0x0][0x3b8] ;  /* 0x0000ee00ff2a7b82 */ /* 0x000e220000000a00 */
[----:B------:R-:W-:Y:S01]  /*fab0*/  IADD3 R50, P0, PT, R50, 0x4, RZ ;  /* 0x0000000432327810 */ /* 0x000fe20007f1e0ff */
[----:B-----5:R-:W-:-:S04]  /*fac0*/  IMAD.WIDE R44, R18, 0x4, R24 ;  /* 0x00000004122c7825 */ /* 0x020fc800078e0218 */
[----:B------:R-:W-:-:S05]  /*fad0*/  IMAD.X R51, RZ, RZ, R51, P0 ;  /* 0x000000ffff337224 */ /* 0x000fca00000e0633 */
[----:B0-----:R0:W-:Y:S04]  /*fae0*/  STG.E.64 desc[UR4][R42.64], R50 ;  /* 0x000000322a007986 */ /* 0x0011e8000c101b04 */
[----:B------:R-:W2:Y:S04]  /*faf0*/  LDG.E R55, desc[UR4][R54.64] ;  /* 0x0000000436377981 */ /* 0x000ea8000c1e1900 */
[----:B------:R2:W3:Y:S01]  /*fb00*/  LDG.E R21, desc[UR4][R44.64] ;  /* 0x000000042c157981 */ /* 0x0004e2000c1e1900 */
        /* <DEDUP_REMOVED lines=18> */
[----:B------:R-:W-:-:S04]  /*fc30*/  IADD3 R42, PT, PT, R55, -0x3500000, RZ ;  /* 0xfcb00000372a7810 */ /* 0x000fc80007ffe0ff */
[----:B------:R-:W-:Y:S02]  /*fc40*/  ISETP.GE.U32.AND P0, PT, R42, 0x7ca00000, PT ;  /* 0x7ca000002a00780c */ /* 0x000fe40003f06070 */
[----:B--2---:R-:W-:-:S08]  /*fc50*/  DMUL R46, R42, R42 ;  /* 0x0000002a2a2e7228 */ /* 0x004fd00000000000 */
        /* <DEDUP_REMOVED lines=8> */
[----:B0-----:R-:W-:Y:S01]  /*fce0*/  DFMA R56, R44, R46, R48 ;  /* 0x0000002e2c38722b */ /* 0x001fe20000000030 */
[----:B---3--:R-:W-:Y:S10]  /*fcf0*/  @!P0 BRA `(.L_x_496) ;  /* 0x00000000001c8947 */ /* 0x008ff40003800000 */
[----:B------:R-:W-:Y:S01]  /*fd00*/  IMAD.MOV.U32 R46, RZ, RZ, R58 ;  /* 0x000000ffff2e7224 */ /* 0x000fe200078e003a */
[----:B------:R-:W-:Y:S01]  /*fd10*/  MOV R58, R54 ;  /* 0x00000036003a7202 */ /* 0x000fe20000000f00 */
[----:B------:R-:W-:Y:S01]  /*fd20*/  IMAD.MOV.U32 R43, RZ, RZ, R55 ;  /* 0x000000ffff2b7224 */ /* 0x000fe200078e0037 */
[----:B------:R-:W-:-:S07]  /*fd30*/  MOV R0, 0xfd50 ;  /* 0x0000fd5000007802 */ /* 0x000fce0000000f00 */
[----:B-1----:R-:W-:Y:S05]  /*fd40*/  CALL.REL.NOINC `($__internal_2_$__cuda_sm20_dsqrt_rn_f64_mediumpath_v1) ;  /* 0x00000028001c7944 */ /* 0x002fea0003c00000 */
[----:B------:R-:W-:Y:S01]  /*fd50*/  MOV R56, R43 ;  /* 0x0000002b00387202 */ /* 0x000fe20000000f00 */
[----:B------:R-:W-:-:S07]  /*fd60*/  IMAD.MOV.U32 R57, RZ, RZ, R42 ;  /* 0x000000ffff397224 */ /* 0x000fce00078e002a */
.L_x_496:
[----:B------:R-:W-:Y:S05]  /*fd70*/  BSYNC.RECONVERGENT B7 ;  /* 0x0000000000077941 */ /* 0x000fea0003800200 */
.L_x_495:
[----:B------:R-:W0:Y:S01]  /*fd80*/  F2I.F64.TRUNC R56, R56 ;  /* 0x0000003800387311 */ /* 0x000e22000030d100 */
[----:B------:R-:W-:Y:S02]  /*fd90*/  ISETP.NE.AND P0, PT, R20, R12, PT ;  /* 0x0000000c1400720c */ /* 0x000fe40003f05270 */
[----:B------:R-:W-:-:S04]  /*fda0*/  IADD3 R2, PT, PT, R18, R17, R2 ;  /* 0x0000001112027210 */ /* 0x000fc80007ffe002 */
[----:B0-----:R-:W-:-:S07]  /*fdb0*/  IADD3 R2, PT, PT, R2, -R19, -R56 ;  /* 0x8000001302027210 */ /* 0x001fce0007ffe838 */
[----:B------:R-:W-:Y:S05]  /*fdc0*/  @P0 BRA `(.L_x_497) ;  /* 0xfffffff000d00947 */ /* 0x000fea000383ffff */
[----:B------:R-:W-:Y:S05]  /*fdd0*/  BSYNC.RECONVERGENT B6 ;  /* 0x0000000000067941 */ /* 0x000fea0003800200 */
.L_x_488:
[----:B------:R-:W-:-:S13]  /*fde0*/  ISETP.GE.AND P0, PT, R2, 0x1, PT ;  /* 0x000000010200780c */ /* 0x000fda0003f06270 */
[----:B------:R-:W-:Y:S05]  /*fdf0*/  @!P0 BRA `(.L_x_481) ;  /* 0x0000000800b48947 */ /* 0x000fea0003800000 */
[----:B------:R-:W0:Y:S02]  /*fe00*/  LDC.64 R20, c[0x0][0x3b0] ;  /* 0x0000ec00ff147b82 */ /* 0x000e240000000a00 */
[----:B0-----:R0:W2:Y:S01]  /*fe10*/  LDG.E R0, desc[UR4][R20.64] ;  /* 0x0000000414007981 */ /* 0x0010a2000c1e1900 */
[----:B------:R-:W-:-:S04]  /*fe20*/  IADD3 R2, PT, PT, R3, 0x1, RZ ;  /* 0x0000000103027810 */ /* 0x000fc80007ffe0ff */
[----:B------:R-:W-:Y:S02]  /*fe30*/  ISETP.GE.AND P2, PT, R2, RZ, PT ;  /* 0x000000ff0200720c */ /* 0x000fe40003f46270 */
[----:B0-----:R-:W-:Y:S02]  /*fe40*/  IABS R20, R2 ;  /* 0x0000000200147213 */ /* 0x001fe40000000000 */
[----:B--2---:R-:W-:-:S04]  /*fe50*/  IABS R42, R0 ;  /* 0x00000000002a7213 */ /* 0x004fc80000000000 */
[----:B------:R-:W0:Y:S08]  /*fe60*/  I2F.RP R17, R42 ;  /* 0x0000002a00117306 */ /* 0x000e300000209400 */
[----:B0-----:R-:W0:Y:S02]  /*fe70*/  MUFU.RCP R17, R17 ;  /* 0x0000001100117308 */ /* 0x001e240000001000 */
[----:B0-----:R-:W-:-:S06]  /*fe80*/  IADD3 R18, PT, PT, R17, 0xffffffe, RZ ;  /* 0x0ffffffe11127810 */ /* 0x001fcc0007ffe0ff */
[----:B------:R0:W2:Y:S02]  /*fe90*/  F2I.FTZ.U32.TRUNC.NTZ R19, R18 ;  /* 0x0000001200137305 */ /* 0x0000a4000021f000 */
[----:B0-----:R-:W-:Y:S02]  /*fea0*/  IMAD.MOV.U32 R18, RZ, RZ, RZ ;  /* 0x000000ffff127224 */ /* 0x001fe400078e00ff */
[----:B--2---:R-:W-:-:S04]  /*feb0*/  IMAD.MOV R43, RZ, RZ, -R19 ;  /* 0x000000ffff2b7224 */ /* 0x004fc800078e0a13 */
[----:B------:R-:W-:Y:S01]  /*fec0*/  IMAD R21, R43, R42, RZ ;  /* 0x0000002a2b157224 */ /* 0x000fe200078e02ff */
[----:B------:R-:W-:-:S03]  /*fed0*/  IABS R43, R0 ;  /* 0x00000000002b7213 */ /* 0x000fc60000000000 */
[----:B------:R-:W-:Y:S01]  /*fee0*/  IMAD.HI.U32 R19, R19, R21, R18 ;  /* 0x0000001513137227 */ /* 0x000fe200078e0012 */
[----:B------:R-:W-:-:S05]  /*fef0*/  IADD3 R17, PT, PT, RZ, -R43, RZ ;  /* 0x8000002bff117210 */ /* 0x000fca0007ffe0ff */
[----:B------:R-:W-:-:S04]  /*ff00*/  IMAD.HI.U32 R19, R19, R20, RZ ;  /* 0x0000001413137227 */ /* 0x000fc800078e00ff */
[----:B------:R-:W-:-:S05]  /*ff10*/  IMAD R19, R19, R17, R20 ;  /* 0x0000001113137224 */ /* 0x000fca00078e0214 */
[----:B------:R-:W-:-:S13]  /*ff20*/  ISETP.GT.U32.AND P0, PT, R42, R19, PT ;  /* 0x000000132a00720c */ /* 0x000fda0003f04070 */
[----:B------:R-:W-:Y:S01]  /*ff30*/  @!P0 IMAD.IADD R19, R19, 0x1, -R42 ;  /* 0x0000000113138824 */ /* 0x000fe200078e0a2a */
[----:B------:R-:W-:-:S04]  /*ff40*/  ISETP.NE.AND P0, PT, R0, RZ, PT ;  /* 0x000000ff0000720c */ /* 0x000fc80003f05270 */
[----:B------:R-:W-:-:S13]  /*ff50*/  ISETP.GT.U32.AND P1, PT, R42, R19, PT ;  /* 0x000000132a00720c */ /* 0x000fda0003f24070 */
[----:B------:R-:W-:-:S05]  /*ff60*/  @!P1 IADD3 R19, PT, PT, R19, -R42, RZ ;  /* 0x8000002a13139210 */ /* 0x000fca0007ffe0ff */
[----:B------:R-:W-:-:S05]  /*ff70*/  IMAD.MOV.U32 R20, RZ, RZ, R19 ;  /* 0x000000ffff147224 */ /* 0x000fca00078e0013 */
[----:B------:R-:W-:Y:S02]  /*ff80*/  @!P2 IADD3 R20, PT, PT, -R20, RZ, RZ ;  /* 0x000000ff1414a210 */ /* 0x000fe40007ffe1ff */
[----:B------:R-:W-:-:S04]  /*ff90*/  @!P0 LOP3.LUT R20, RZ, R0, RZ, 0x33, !PT ;  /* 0x00000000ff148212 */ /* 0x000fc800078e33ff */
[----:B------:R-:W-:-:S13]  /*ffa0*/  ISETP.NE.AND P0, PT, R3, R20, PT ;  /* 0x000000140300720c */ /* 0x000fda0003f05270 */
[----:B------:R-:W-:Y:S05]  /*ffb0*/  @!P0 BRA `(.L_x_498) ;  /* 0x00000000005c8947 */ /* 0x000fea0003800000 */
[----:B------:R-:W-:-:S07]  /*ffc0*/  IMAD.MOV.U32 R17, RZ, RZ, 0x1 ;  /* 0x00000001ff117424 */ /* 0x000fce00078e00ff */
.L_x_503:
        /* <DEDUP_REMOVED lines=9> */
.L_x_500:
[----:B------:R-:W-:Y:S05]  /*10060*/  BSYNC.RELIABLE B6 ;  /* 0x0000000000067941 */ /* 0x000fea0003800100 */
.L_x_499:
[----:B------:R-:W-:Y:S01]  /*10070*/  ISETP.NE.AND P0, PT, R21, R20, PT ;  /* 0x000000141500720c */ /* 0x000fe20003f05270 */
[----:B------:R-:W-:-:S12]  /*10080*/  BSSY.RELIABLE B7, `(.L_x_501) ;  /* 0x0000006000077945 */ /* 0x000fd80003800100 */
[----:B------:R-:W-:Y:S05]  /*10090*/  @P0 BRA `(.L_x_502) ;  /* 0x0000000000100947 */ /* 0x000fea0003800000 */
[----:B------:R-:W2:Y:S02]  /*100a0*/  LDG.E R18, desc[UR4][R18.64+0x4] ;  /* 0x0000040412127981 */ /* 0x000ea4000c1e1900 */
[----:B--2---:R-:W-:-:S13]  /*100b0*/  ISETP.NE.AND P0, PT, R18, R3, PT ;  /* 0x000000031200720c */ /* 0x004fda0003f05270 */
[----:B------:R-:W-:Y:S05]  /*100c0*/  @!P0 BREAK.RELIABLE B7 ;  /* 0x0000000000078942 */ /* 0x000fea0003800100 */
[----:B------:R-:W-:Y:S05]  /*100d0*/  @!P0 BRA `(.L_x_498) ;  /* 0x0000000000148947 */ /* 0x000fea0003800000 */
.L_x_502:
[----:B------:R-:W-:Y:S05]  /*100e0*/  BSYNC.RELIABLE B7 ;  /* 0x0000000000077941 */ /* 0x000fea0003800100 */
.L_x_501:
[----:B------:R-:W-:-:S04]  /*100f0*/  IADD3 R17, PT, PT, R17, 0x2, RZ ;  /* 0x0000000211117810 */ /* 0x000fc80007ffe0ff */
[----:B------:R-:W-:-:S13]  /*10100*/  ISETP.GE.U32.AND P0, PT, R17, R14, PT ;  /* 0x0000000e1100720c */ /* 0x000fda0003f06070 */
[----:B------:R-:W-:Y:S05]  /*10110*/  @!P0 BRA `(.L_x_503) ;  /* 0xfffffffc00ac8947 */ /* 0x000fea000383ffff */
[----:B------:R-:W-:Y:S05]  /*10120*/  BRA `(.L_x_504) ;  /* 0x00000000006c7947 */ /* 0x000fea0003800000 */
.L_x_498:
[----:B------:R-:W-:-:S04]  /*10130*/  ISETP.NE.AND P0, PT, R3, RZ, PT ;  /* 0x000000ff0300720c */ /* 0x000fc80003f05270 */
[----:B------:R-:W-:-:S05]  /*10140*/  SEL R0, R0, R3, !P0 ;  /* 0x0000000300007207 */ /* 0x000fca0004000000 */
[----:B------:R-:W-:-:S05]  /*10150*/  VIADD R2, R0, 0xffffffff ;  /* 0xffffffff00027836 */ /* 0x000fca0000000000 */
[----:B------:R-:W-:-:S13]  /*10160*/  ISETP.NE.AND P0, PT, R3, R2, PT ;  /* 0x000000020300720c */ /* 0x000fda0003f05270 */
[----:B------:R-:W-:Y:S05]  /*10170*/  @!P0 BRA `(.L_x_481) ;  /* 0x0000000400d48947 */ /* 0x000fea0003800000 */
[----:B------:R-:W-:-:S07]  /*10180*/  HFMA2 R17, -RZ, RZ, 0, 5.9604644775390625e-08 ;  /* 0x00000001ff117431 */ /* 0x000fce00000001ff */
.L_x_509:
        /* <DEDUP_REMOVED lines=9> */
.L_x_506:
[----:B------:R-:W-:Y:S05]  /*10220*/  BSYNC.RELIABLE B0 ;  /* 0x0000000000007941 */ /* 0x000fea0003800100 */
.L_x_505:
[----:B------:R-:W-:Y:S01]  /*10230*/  ISETP.NE.AND P0, PT, R20, R2, PT ;  /* 0x000000021400720c */ /* 0x000fe20003f05270 */
[----:B------:R-:W-:-:S12]  /*10240*/  BSSY.RELIABLE B0, `(.L_x_507) ;  /* 0x0000006000007945 */ /* 0x000fd80003800100 */
[----:B------:R-:W-:Y:S05]  /*10250*/  @P0 BRA `(.L_x_508) ;  /* 0x0000000000100947 */ /* 0x000fea0003800000 */
[----:B------:R-:W2:Y:S02]  /*10260*/  LDG.E R18, desc[UR4][R18.64+0x4] ;  /* 0x0000040412127981 */ /* 0x000ea4000c1e1900 */
[----:B--2---:R-:W-:-:S13]  /*10270*/  ISETP.NE.AND P0, PT, R18, R3, PT ;  /* 0x000000031200720c */ /* 0x004fda0003f05270 */
[----:B------:R-:W-:Y:S05]  /*10280*/  @!P0 BREAK.RELIABLE B0 ;  /* 0x0000000000008942 */ /* 0x000fea0003800100 */
[----:B------:R-:W-:Y:S05]  /*10290*/  @!P0 BRA `(.L_x_481) ;  /* 0x00000004008c8947 */ /* 0x000fea0003800000 */
.L_x_508:
[----:B------:R-:W-:Y:S05]  /*102a0*/  BSYNC.RELIABLE B0 ;  /* 0x0000000000007941 */ /* 0x000fea0003800100 */
.L_x_507:
[----:B------:R-:W-:-:S05]  /*102b0*/  VIADD R17, R17, 0x2 ;  /* 0x0000000211117836 */ /* 0x000fca0000000000 */
[----:B------:R-:W-:-:S13]  /*102c0*/  ISETP.GE.U32.AND P0, PT, R17, R14, PT ;  /* 0x0000000e1100720c */ /* 0x000fda0003f06070 */
[----:B------:R-:W-:Y:S05]  /*102d0*/  @!P0 BRA `(.L_x_509) ;  /* 0xfffffffc00ac8947 */ /* 0x000fea000383ffff */
.L_x_504:
[----:B------:R-:W0:Y:S01]  /*102e0*/  LDC.64 R42, c[0x0][0x3b8] ;  /* 0x0000ee00ff2a7b82 */ /* 0x000e220000000a00 */
[----:B------:R-:W-:Y:S01]  /*102f0*/  IADD3 R20, P0, PT, R15, 0x5, RZ ;  /* 0x000000050f147810 */ /* 0x000fe20007f1e0ff */
[----:B------:R-:W-:-:S03]  /*10300*/  IMAD.WIDE.U32 R18, R3, 0x4, R24 ;  /* 0x0000000403127825 */ /* 0x000fc600078e0018 */
[----:B------:R-:W-:-:S03]  /*10310*/  IADD3.X R21, PT, PT, RZ, R16, RZ, P0, !PT ;  /* 0x00000010ff157210 */ /* 0x000fc600007fe4ff */
[----:B------:R-:W2:Y:S02]  /*10320*/  LDC.64 R46, c[0x0][0x3a8] ;  /* 0x0000ea00ff2e7b82 */ /* 0x000ea40000000a00 */
[----:B0-----:R0:W-:Y:S04]  /*10330*/  STG.E.64 desc[UR4][R42.64], R20 ;  /* 0x000000142a007986 */ /* 0x0011e8000c101b04 */
[----:B------:R-:W2:Y:S04]  /*10340*/  LDG.E R45, desc[UR4][R18.64] ;  /* 0x00000004122d7981 */ /* 0x000ea8000c1e1900 */
[----:B------:R-:W3:Y:S01]  /*10350*/  LDG.E R17, desc[UR4][R38.64] ;  /* 0x0000000426117981 */ /* 0x000ee2000c1e1900 */
[----:B--2---:R-:W-:-:S04]  /*10360*/  IMAD.WIDE R44, R45, 0x8, R46 ;  /* 0x000000082d2c7825 */ /* 0x004fc800078e022e */
[----:B---3--:R-:W-:Y:S01]  /*10370*/  IMAD.WIDE R46, R17, 0x8, R46 ;  /* 0x00000008112e7825 */ /* 0x008fe200078e022e */
[----:B------:R-:W2:Y:S04]  /*10380*/  LDG.E R2, desc[UR4][R44.64+0x4] ;  /* 0x000004042c027981 */ /* 0x000ea8000c1e1900 */
[----:B------:R-:W2:Y:S04]  /*10390*/  LDG.E R49, desc[UR4][R46.64+0x4] ;  /* 0x000004042e317981 */ /* 0x000ea8000c1e1900 */
[----:B------:R-:W3:Y:S04]  /*103a0*/  LDG.E R0, desc[UR4][R44.64] ;  /* 0x000000042c007981 */ /* 0x000ee8000c1e1900 */
[----:B------:R4:W3:Y:S01]  /*103b0*/  LDG.E R17, desc[UR4][R46.64] ;  /* 0x000000042e117981 */ /* 0x0008e2000c1e1900 */
[----:B------:R-:W-:Y:S01]  /*103c0*/  BSSY.RECONVERGENT B8, `(.L_x_510) ;  /* 0x000001e000087945 */ /* 0x000fe20003800200 */
[----:B----4-:R-:W-:Y:S01]  /*103d0*/  MOV R46, 0x0 ;  /* 0x00000000002e7802 */ /* 0x010fe20000000f00 */
[----:B------:R-:W-:-:S02]  /*103e0*/  IMAD.MOV.U32 R47, RZ, RZ, 0x3fd80000 ;  /* 0x3fd80000ff2f7424 */ /* 0x000fc400078e00ff */
[----:B--2---:R-:W-:-:S04]  /*103f0*/  FADD R2, R2, -R49 ;  /* 0x8000003102027221 */ /* 0x004fc80000000000 */
[----:B0-----:R-:W0:Y:S01]  /*10400*/  F2F.F64.F32 R20, R2 ;  /* 0x0000000200147310 */ /* 0x001e220000201800 */
[----:B---3--:R-:W-:-:S07]  /*10410*/  FADD R0, R0, -R17 ;  /* 0x8000001100007221 */ /* 0x008fce0000000000 */
[----:B------:R-:W2:Y:S01]  /*10420*/  F2F.F64.F32 R50, R0 ;  /* 0x0000000000327310 */ /* 0x000ea20000201800 */
[----:B0-----:R-:W-:-:S08]  /*10430*/  DMUL R20, R20, R20 ;  /* 0x0000001414147228 */ /* 0x001fd00000000000 */
[----:B--2---:R-:W-:-:S06]  /*10440*/  DFMA R50, R50, R50, R20 ;  /* 0x000000323232722b */ /* 0x004fcc0000000014 */
        /* <DEDUP_REMOVED lines=16> */
[----:B------:R-:W-:Y:S02]  /*10550*/  MOV R47, R21 ;  /* 0x00000015002f7202 */ /* 0x000fe40000000f00 */
[----:B------:R-:W-:-:S07]  /*10560*/  MOV R0, 0x10580 ;  /* 0x0001058000007802 */ /* 0x000fce0000000f00 */
[----:B-1----:R-:W-:Y:S05]  /*10570*/  CALL.REL.NOINC `($__internal_2_$__cuda_sm20_dsqrt_rn_f64_mediumpath_v1) ;  /* 0x0000002000107944 */ /* 0x002fea0003c00000 */
[----:B------:R-:W-:Y:S01]  /*10580*/  IMAD.MOV.U32 R54, RZ, RZ, R43 ;  /* 0x000000ffff367224 */ /* 0x000fe200078e002b */
[----:B------:R-:W-:-:S07]  /*10590*/  MOV R55, R42 ;  /* 0x0000002a00377202 */ /* 0x000fce0000000f00 */
.L_x_511:
[----:B------:R-:W-:Y:S05]  /*105a0*/  BSYNC.RECONVERGENT B8 ;  /* 0x0000000000087941 */ /* 0x000fea0003800200 */
.L_x_510:
[----:B------:R-:W0:Y:S08]  /*105b0*/  F2I.F64.TRUNC R20, R54 ;  /* 0x0000003600147311 */ /* 0x000e30000030d100 */
[----:B0-----:R-:W0:Y:S02]  /*105c0*/  I2F.F64 R20, R20 ;  /* 0x0000001400147312 */ /* 0x001e240000201c00 */
[----:B0-----:R-:W-:-:S14]  /*105d0*/  DSETP.GT.AND P0, PT, R52, R20, PT ;  /* 0x000000143400722a */ /* 0x001fdc0003f04000 */
[----:B------:R-:W-:Y:S05]  /*105e0*/  @!P0 BRA `(.L_x_481) ;  /* 0x0000000000b88947 */ /* 0x000fea0003800000 */
[----:B------:R-:W0:Y:S01]  /*105f0*/  LDC.64 R44, c[0x0][0x3b8] ;  /* 0x0000ee00ff2c7b82 */ /* 0x000e220000000a00 */
[----:B------:R-:W-:-:S05]  /*10600*/  IADD3 R42, P0, PT, R15, 0x6, RZ ;  /* 0x000000060f2a7810 */ /* 0x000fca0007f1e0ff */
[----:B------:R-:W-:Y:S02]  /*10610*/  IMAD.X R43, RZ, RZ, R16, P0 ;  /* 0x000000ffff2b7224 */ /* 0x000fe400000e0610 */
[----:B------:R-:W2:Y:S03]  /*10620*/  LDC.64 R20, c[0x0][0x3a8] ;  /* 0x0000ea00ff147b82 */ /* 0x000ea60000000a00 */
[----:B0-----:R0:W-:Y:S04]  /*10630*/  STG.E.64 desc[UR4][R44.64], R42 ;  /* 0x0000002a2c007986 */ /* 0x0011e8000c101b04 */
        /* <DEDUP_REMOVED lines=9> */
[----:B---3--:R-:W-:Y:S01]  /*106d0*/  IMAD.MOV.U32 R16, RZ, RZ, 0x0 ;  /* 0x00000000ff107424 */ /* 0x008fe200078e00ff */
[----:B------:R-:W-:Y:S01]  /*106e0*/  MOV R17, 0x3fd80000 ;  /* 0x3fd8000000117802 */ /* 0x000fe20000000f00 */
[----:B--2---:R-:W-:-:S04]  /*106f0*/  FADD R2, R2, -R15 ;  /* 0x8000000f02027221 */ /* 0x004fc80000000000 */
[----:B0-----:R-:W0:Y:S01]  /*10700*/  F2F.F64.F32 R42, R2 ;  /* 0x00000002002a7310 */ /* 0x001e220000201800 */
[----:B----4-:R-:W-:-:S07]  /*10710*/  FADD R0, R0, -R5 ;  /* 0x8000000500007221 */ /* 0x010fce0000000000 */
[----:B------:R-:W2:Y:S01]  /*10720*/  F2F.F64.F32 R58, R0 ;  /* 0x00000000003a7310 */ /* 0x000ea20000201800 */
[----:B0-----:R-:W-:-:S08]  /*10730*/  DMUL R42, R42, R42 ;  /* 0x0000002a2a2a7228 */ /* 0x001fd00000000000 */
[----:B--2---:R-:W-:-:S06]  /*10740*/  DFMA R58, R58, R58, R42 ;  /* 0x0000003a3a3a722b */ /* 0x004fcc000000002a */
        /* <DEDUP_REMOVED lines=17> */
[----:B-1----:R-:W-:Y:S05]  /*10860*/  CALL.REL.NOINC `($__internal_2_$__cuda_sm20_dsqrt_rn_f64_mediumpath_v1) ;  /* 0x0000001c00547944 */ /* 0x002fea0003c00000 */
[----:B------:R-:W-:Y:S01]  /*10870*/  IMAD.MOV.U32 R16, RZ, RZ, R43 ;  /* 0x000000ffff107224 */ /* 0x000fe200078e002b */
[----:B------:R-:W-:-:S07]  /*10880*/  MOV R17, R42 ;  /* 0x0000002a00117202 */ /* 0x000fce0000000f00 */
.L_x_513:
[----:B------:R-:W-:Y:S05]  /*10890*/  BSYNC.RECONVERGENT B8 ;  /* 0x0000000000087941 */ /* 0x000fea0003800200 */
.L_x_512:
[----:B------:R-:W0:Y:S01]  /*108a0*/  F2I.F64.TRUNC R16, R16 ;  /* 0x0000001000107311 */ /* 0x000e22000030d100 */
[----:B------:R-:W-:-:S07]  /*108b0*/  IMAD.MOV.U32 R5, RZ, RZ, R3 ;  /* 0x000000ffff057224 */ /* 0x000fce00078e0003 */
[----:B0-----:R0:W2:Y:S02]  /*108c0*/  I2F.F64 R52, R16 ;  /* 0x0000001000347312 */ /* 0x0010a40000201c00 */
.L_x_481:
[----:B------:R-:W-:Y:S05]  /*108d0*/  BSYNC.RECONVERGENT B4 ;  /* 0x0000000000047941 */ /* 0x000fea0003800200 */
.L_x_480:
[----:B0-----:R-:W0:Y:S02]  /*108e0*/  LDC.64 R16, c[0x0][0x3b0] ;  /* 0x0000ec00ff107b82 */ /* 0x001e240000000a00 */
[----:B0-----:R-:W3:Y:S01]  /*108f0*/  LDG.E R16, desc[UR4][R16.64] ;  /* 0x0000000410107981 */ /* 0x001ee2000c1e1900 */
[----:B------:R-:W-:-:S04]  /*10900*/  IADD3 R3, PT, PT, R3, 0x1, RZ ;  /* 0x0000000103037810 */ /* 0x000fc80007ffe0ff */
[----:B---3--:R-:W-:-:S13]  /*10910*/  ISETP.GE.AND P0, PT, R3, R16, PT ;  /* 0x000000100300720c */ /* 0x008fda0003f06270 */
[----:B------:R-:W-:Y:S05]  /*10920*/  @!P0 BRA `(.L_x_514) ;  /* 0xffffffe400708947 */ /* 0x000fea000383ffff */
[----:B------:R-:W-:Y:S05]  /*10930*/  BSYNC.RECONVERGENT B5 ;  /* 0x0000000000057941 */ /* 0x000fea0003800200 */
.L_x_479:
[----:B------:R-:W-:-:S13]  /*10940*/  ISETP.NE.AND P0, PT, R5, -0x1, PT ;  /* 0xffffffff0500780c */ /* 0x000fda0003f05270 */
[----:B------:R-:W-:Y:S05]  /*10950*/  @!P0 BRA `(.L_x_472) ;  /* 0x0000000c002c8947 */ /* 0x000fea0003800000 */
[----:B------:R-:W0:Y:S01]  /*10960*/  LDC.64 R44, c[0x0][0x3b8] ;  /* 0x0000ee00ff2c7b82 */ /* 0x000e220000000a00 */
[----:B------:R-:W3:Y:S07]  /*10970*/  LDG.E R17, desc[UR4][R40.64+-0x4] ;  /* 0xfffffc0428117981 */ /* 0x000eee000c1e1900 */
[----:B------:R-:W4:Y:S01]  /*10980*/  LDC.64 R20, c[0x0][0x3a8] ;  /* 0x0000ea00ff147b82 */ /* 0x000f220000000a00 */
[----:B0-----:R-:W5:Y:S01]  /*10990*/  LDG.E.64 R2, desc[UR4][R44.64] ;  /* 0x000000042c027981 */ /* 0x001f62000c1e1b00 */
[----:B---3--:R-:W-:Y:S01]  /*109a0*/  IMAD.WIDE R16, R17, 0x4, R24 ;  /* 0x0000000411107825 */ /* 0x008fe200078e0218 */
[----:B-----5:R-:W-:-:S05]  /*109b0*/  IADD3 R42, P0, PT, R2, 0x1, RZ ;  /* 0x00000001022a7810 */ /* 0x020fca0007f1e0ff */
[----:B------:R-:W-:-:S05]  /*109c0*/  IMAD.X R43, RZ, RZ, R3, P0 ;  /* 0x000000ffff2b7224 */ /* 0x000fca00000e0603 */
[----:B------:R0:W-:Y:S04]  /*109d0*/  STG.E.64 desc[UR4][R44.64], R42 ;  /* 0x0000002a2c007986 */ /* 0x0001e8000c101b04 */
[----:B------:R-:W4:Y:S04]  /*109e0*/  LDG.E R19, desc[UR4][R38.64] ;  /* 0x0000000426137981 */ /* 0x000f28000c1e1900 */
[----:B------:R-:W3:Y:S01]  /*109f0*/  LDG.E R17, desc[UR4][R16.64] ;  /* 0x0000000410117981 */ /* 0x000ee2000c1e1900 */
[----:B----4-:R-:W-:-:S04]  /*10a00*/  IMAD.WIDE R18, R19, 0x8, R20 ;  /* 0x0000000813127825 */ /* 0x010fc800078e0214 */
[----:B---3--:R-:W-:Y:S01]  /*10a10*/  IMAD.WIDE R20, R17, 0x8, R20 ;  /* 0x0000000811147825 */ /* 0x008fe200078e0214 */
[----:B------:R-:W3:Y:S04]  /*10a20*/  LDG.E R4, desc[UR4][R18.64+0x4] ;  /* 0x0000040412047981 */ /* 0x000ee8000c1e1900 */
[----:B------:R-:W3:Y:S04]  /*10a30*/  LDG.E R47, desc[UR4][R20.64+0x4] ;  /* 0x00000404142f7981 */ /* 0x000ee8000c1e1900 */
[----:B------:R4:W5:Y:S04]  /*10a40*/  LDG.E R0, desc[UR4][R18.64] ;  /* 0x0000000412007981 */ /* 0x000968000c1e1900 */
[----:B------:R-:W5:Y:S01]  /*10a50*/  LDG.E R15, desc[UR4][R20.64] ;  /* 0x00000004140f7981 */ /* 0x000f62000c1e1900 */
[----:B----4-:R-:W-:Y:S01]  /*10a60*/  IMAD.MOV.U32 R18, RZ, RZ, 0x0 ;  /* 0x00000000ff127424 */ /* 0x010fe200078e00ff */
[----:B------:R-:W-:Y:S01]  /*10a70*/  MOV R19, 0x3fd80000 ;  /* 0x3fd8000000137802 */ /* 0x000fe20000000f00 */
[----:B------:R-:W-:Y:S01]  /*10a80*/  BSSY.RECONVERGENT B3, `(.L_x_515) ;  /* 0x000001b000037945 */ /* 0x000fe20003800200 */
[----:B---3--:R-:W-:-:S04]  /*10a90*/  FADD R4, R4, -R47 ;  /* 0x8000002f04047221 */ /* 0x008fc80000000000 */
[----:B0-----:R-:W0:Y:S01]  /*10aa0*/  F2F.F64.F32 R42, R4 ;  /* 0x00000004002a7310 */ /* 0x001e220000201800 */
[----:B-----5:R-:W-:-:S07]  /*10ab0*/  FADD R0, R0, -R15 ;  /* 0x8000000f00007221 */ /* 0x020fce0000000000 */
[----:B------:R-:W3:Y:S01]  /*10ac0*/  F2F.F64.F32 R58, R0 ;  /* 0x00000000003a7310 */ /* 0x000ee20000201800 */
[----:B0-----:R-:W-:-:S08]  /*10ad0*/  DMUL R42, R42, R42 ;  /* 0x0000002a2a2a7228 */ /* 0x001fd00000000000 */
[----:B---3--:R-:W-:-:S06]  /*10ae0*/  DFMA R58, R58, R58, R42 ;  /* 0x0000003a3a3a722b */ /* 0x008fcc000000002a */
        /* <DEDUP_REMOVED lines=17> */
[----:B-12---:R-:W-:Y:S05]  /*10c00*/  CALL.REL.NOINC `($__internal_2_$__cuda_sm20_dsqrt_rn_f64_mediumpath_v1) ;  /* 0x00000018006c7944 */ /* 0x006fea0003c00000 */
[----:B------:R-:W-:Y:S01]  /*10c10*/  IMAD.MOV.U32 R16, RZ, RZ, R43 ;  /* 0x000000ffff107224 */ /* 0x000fe200078e002b */
[----:B------:R-:W-:-:S07]  /*10c20*/  MOV R17, R42 ;  /* 0x0000002a00117202 */ /* 0x000fce0000000f00 */
.L_x_516:
[----:B------:R-:W-:Y:S05]  /*10c30*/  BSYNC.RECONVERGENT B3 ;  /* 0x0000000000037941 */ /* 0x000fea0003800200 */
.L_x_515:
[----:B------:R-:W0:Y:S01]  /*10c40*/  LDC.64 R44, c[0x0][0x3b8] ;  /* 0x0000ee00ff2c7b82 */ /* 0x000e220000000a00 */
[----:B------:R-:W-:-:S05]  /*10c50*/  IADD3 R42, P0, PT, R2, 0x2, RZ ;  /* 0x00000002022a7810 */ /* 0x000fca0007f1e0ff */
[----:B------:R-:W-:Y:S02]  /*10c60*/  IMAD.X R43, RZ, RZ, R3, P0 ;  /* 0x000000ffff2b7224 */ /* 0x000fe400000e0603 */
[----:B------:R-:W3:Y:S03]  /*10c70*/  LDC.64 R20, c[0x0][0x3a8] ;  /* 0x0000ea00ff147b82 */ /* 0x000ee60000000a00 */
[----:B0-----:R0:W-:Y:S04]  /*10c80*/  STG.E.64 desc[UR4][R44.64], R42 ;  /* 0x0000002a2c007986 */ /* 0x0011e8000c101b04 */
[----:B------:R-:W3:Y:S04]  /*10c90*/  LDG.E R19, desc[UR4][R22.64] ;  /* 0x0000000416137981 */ /* 0x000ee8000c1e1900 */
[----:B------:R-:W4:Y:S01]  /*10ca0*/  LDG.E R15, desc[UR4][R38.64] ;  /* 0x00000004260f7981 */ /* 0x000f22000c1e1900 */
[----:B---3--:R-:W-:-:S04]  /*10cb0*/  IMAD.WIDE R18, R19, 0x8, R20 ;  /* 0x0000000813127825 */ /* 0x008fc800078e0214 */
[----:B----4-:R-:W-:Y:S01]  /*10cc0*/  IMAD.WIDE R20, R15, 0x8, R20 ;  /* 0x000000080f147825 */ /* 0x010fe200078e0214 */
[----:B------:R-:W3:Y:S04]  /*10cd0*/  LDG.E R4, desc[UR4][R18.64+0x4] ;  /* 0x0000040412047981 */ /* 0x000ee8000c1e1900 */
[----:B------:R-:W3:Y:S04]  /*10ce0*/  LDG.E R47, desc[UR4][R20.64+0x4] ;  /* 0x00000404142f7981 */ /* 0x000ee8000c1e1900 */
[----:B------:R4:W5:Y:S04]  /*10cf0*/  LDG.E R0, desc[UR4][R18.64] ;  /* 0x0000000412007981 */ /* 0x000968000c1e1900 */
[----:B------:R-:W5:Y:S01]  /*10d00*/  LDG.E R15, desc[UR4][R20.64] ;  /* 0x00000004140f7981 */ /* 0x000f62000c1e1900 */
[----:B------:R-:W-:Y:S01]  /*10d10*/  F2I.F64.TRUNC R16, R16 ;  /* 0x0000001000107311 */ /* 0x000fe2000030d100 */
[----:B------:R-:W-:Y:S01]  /*10d20*/  BSSY.RECONVERGENT B3, `(.L_x_517) ;  /* 0x000001f000037945 */ /* 0x000fe20003800200 */
[----:B----4-:R-:W-:Y:S01]  /*10d30*/  IMAD.MOV.U32 R18, RZ, RZ, 0x0 ;  /* 0x00000000ff127424 */ /* 0x010fe200078e00ff */
[----:B------:R-:W-:Y:S01]  /*10d40*/  MOV R19, 0x3fd80000 ;  /* 0x3fd8000000137802 */ /* 0x000fe20000000f00 */
[----:B---3--:R-:W-:-:S04]  /*10d50*/  FADD R4, R4, -R47 ;  /* 0x8000002f04047221 */ /* 0x008fc80000000000 */
[----:B0-----:R-:W0:Y:S01]  /*10d60*/  F2F.F64.F32 R42, R4 ;  /* 0x00000004002a7310 */ /* 0x001e220000201800 */
[----:B-----5:R-:W-:-:S07]  /*10d70*/  FADD R0, R0, -R15 ;  /* 0x8000000f00007221 */ /* 0x020fce0000000000 */
[----:B------:R-:W3:Y:S01]  /*10d80*/  F2F.F64.F32 R58, R0 ;  /* 0x00000000003a7310 */ /* 0x000ee20000201800 */
[----:B0-----:R-:W-:-:S08]  /*10d90*/  DMUL R42, R42, R42 ;  /* 0x0000002a2a2a7228 */ /* 0x001fd00000000000 */
[----:B---3--:R-:W-:-:S06]  /*10da0*/  DFMA R58, R58, R58, R42 ;  /* 0x0000003a3a3a722b */ /* 0x008fcc000000002a */
[----:B------:R-:W0:Y:S04]  /*10db0*/  MUFU.RSQ64H R43, R59 ;  /* 0x0000003b002b7308 */ /* 0x000e280000001c00 */
[----:B------:R-:W-:-:S04]  /*10dc0*/  IADD3 R42, PT, PT, R59, -0x3500000, RZ ;  /* 0xfcb000003b2a7810 */ /* 0x000fc80007ffe0ff */
[----:B------:R-:W-:Y:S02]  /*10dd0*/  ISETP.GE.U32.AND P0, PT, R42, 0x7ca00000, PT ;  /* 0x7ca000002a00780c */ /* 0x000fe40003f06070 */
[----:B0-----:R-:W-:-:S08]  /*10de0*/  DMUL R44, R42, R42 ;  /* 0x0000002a2a2c7228 */ /* 0x001fd00000000000 */
[----:B------:R-:W-:-:S08]  /*10df0*/  DFMA R44, R58, -R44, 1 ;  /* 0x3ff000003a2c742b */ /* 0x000fd0000000082c */
[----:B------:R-:W-:Y:S02]  /*10e00*/  DFMA R18, R44, R18, 0.5 ;  /* 0x3fe000002c12742b */ /* 0x000fe40000000012 */
[----:B------:R-:W-:-:S08]  /*10e10*/  DMUL R44, R42, R44 ;  /* 0x0000002c2a2c7228 */ /* 0x000fd00000000000 */
[----:B------:R-:W-:Y:S01]  /*10e20*/  DFMA R20, R18, R44, R42 ;  /* 0x0000002c1214722b */ /* 0x000fe2000000002a */
[----:B------:R-:W1:Y:S07]  /*10e30*/  I2F.F64 R18, R16 ;  /* 0x0000001000127312 */ /* 0x000e6e0000201c00 */
[----:B------:R-:W-:Y:S02]  /*10e40*/  DMUL R48, R58, R20 ;  /* 0x000000143a307228 */ /* 0x000fe40000000000 */
[----:B------:R-:W-:Y:S01]  /*10e50*/  VIADD R47, R21, 0xfff00000 ;  /* 0xfff00000152f7836 */ /* 0x000fe20000000000 */
[----:B------:R-:W-:-:S05]  /*10e60*/  MOV R46, R20 ;  /* 0x00000014002e7202 */ /* 0x000fca0000000f00 */
[----:B------:R-:W-:Y:S02]  /*10e70*/  DFMA R44, R48, -R48, R58 ;  /* 0x80000030302c722b */ /* 0x000fe4000000003a */
[----:B-1----:R-:W-:-:S06]  /*10e80*/  DADD R36, R18, R36 ;  /* 0x0000000012247229 */ /* 0x002fcc0000000024 */
[----:B------:R-:W-:Y:S01]  /*10e90*/  DFMA R18, R44, R46, R48 ;  /* 0x0000002e2c12722b */ /* 0x000fe20000000030 */
[----:B------:R-:W-:Y:S10]  /*10ea0*/  @!P0 BRA `(.L_x_518) ;  /* 0x0000000000188947 */ /* 0x000ff40003800000 */
[----:B------:R-:W-:Y:S01]  /*10eb0*/  IMAD.MOV.U32 R46, RZ, RZ, R20 ;  /* 0x000000ffff2e7224 */ /* 0x000fe200078e0014 */
[----:B------:R-:W-:Y:S02]  /*10ec0*/  MOV R43, R59 ;  /* 0x0000003b002b7202 */ /* 0x000fe40000000f00 */
[----:B------:R-:W-:-:S07]  /*10ed0*/  MOV R0, 0x10ef0 ;  /* 0x00010ef000007802 */ /* 0x000fce0000000f00 */
[----:B--2---:R-:W-:Y:S05]  /*10ee0*/  CALL.REL.NOINC `($__internal_2_$__cuda_sm20_dsqrt_rn_f64_mediumpath_v1) ;  /* 0x0000001400b47944 */ /* 0x004fea0003c00000 */
[----:B------:R-:W-:Y:S01]  /*10ef0*/  IMAD.MOV.U32 R18, RZ, RZ, R43 ;  /* 0x000000ffff127224 */ /* 0x000fe200078e002b */
[----:B------:R-:W-:-:S07]  /*10f00*/  MOV R19, R42 ;  /* 0x0000002a00137202 */ /* 0x000fce0000000f00 */
.L_x_518:
[----:B------:R-:W-:Y:S05]  /*10f10*/  BSYNC.RECONVERGENT B3 ;  /* 0x0000000000037941 */ /* 0x000fea0003800200 */
.L_x_517:
        /* <DEDUP_REMOVED lines=19> */
[----:B------:R-:W-:Y:S01]  /*11050*/  BSSY.RECONVERGENT B4, `(.L_x_521) ;  /* 0x000001d000047945 */ /* 0x000fe20003800200 */
[----:B-1----:R-:W-:Y:S01]  /*11060*/  IMAD.MOV.U32 R2, RZ, RZ, 0x0 ;  /* 0x00000000ff027424 */ /* 0x002fe200078e00ff */
[----:B------:R-:W-:Y:S01]  /*11070*/  MOV R3, 0x3fd80000 ;  /* 0x3fd8000000037802 */ /* 0x000fe20000000f00 */
[----:B---3--:R-:W-:-:S04]  /*11080*/  FADD R4, R4, -R21 ;  /* 0x8000001504047221 */ /* 0x008fc80000000000 */
[----:B0-----:R-:W0:Y:S01]  /*11090*/  F2F.F64.F32 R18, R4 ;  /* 0x0000000400127310 */ /* 0x001e220000201800 */
[----:B----4-:R-:W-:-:S07]  /*110a0*/  FADD R0, R0, -R15 ;  /* 0x8000000f00007221 */ /* 0x010fce0000000000 */
        /* <DEDUP_REMOVED lines=23> */
.L_x_522:
[----:B------:R-:W-:Y:S05]  /*11220*/  BSYNC.RECONVERGENT B4 ;  /* 0x0000000000047941 */ /* 0x000fea0003800200 */
.L_x_521:
[----:B------:R-:W0:Y:S01]  /*11230*/  F2I.F64.TRUNC R2, R2 ;  /* 0x0000000200027311 */ /* 0x000e22000030d100 */
[----:B------:R-:W-:-:S07]  /*11240*/  IMAD.MOV.U32 R9, RZ, RZ, R14 ;  /* 0x000000ffff097224 */ /* 0x000fce00078e000e */
[----:B0-----:R-:W0:Y:S02]  /*11250*/  I2F.F64 R34, R2 ;  /* 0x0000000200227312 */ /* 0x001e240000201c00 */
[----:B0-----:R-:W-:-:S11]  /*11260*/  DADD R34, R36, -R34 ;  /* 0x0000000024227229 */ /* 0x001fd60000000822 */
.L_x_520:
[----:B------:R-:W-:Y:S05]  /*11270*/  BSYNC.RECONVERGENT B3 ;  /* 0x0000000000037941 */ /* 0x000fea0003800200 */
.L_x_519:
[----:B------:R-:W0:Y:S01]  /*11280*/  LDC.64 R42, c[0x0][0x3b8] ;  /* 0x0000ee00ff2a7b82 */ /* 0x000e220000000a00 */
[----:B------:R1:W-:Y:S07]  /*11290*/  STG.E desc[UR4][R40.64+0x4], R5 ;  /* 0x0000040528007986 */ /* 0x0003ee000c101904 */
[----:B------:R-:W3:Y:S01]  /*112a0*/  LDC.64 R18, c[0x0][0x3a8] ;  /* 0x0000ea00ff127b82 */ /* 0x000ee20000000a00 */
[----:B0-----:R-:W4:Y:S02]  /*112b0*/  LDG.E.64 R2, desc[UR4][R42.64] ;  /* 0x000000042a027981 */ /* 0x001f24000c1e1b00 */
[----:B----4-:R-:W-:-:S04]  /*112c0*/  IADD3 R20, P0, PT, R2, 0x1, RZ ;  /* 0x0000000102147810 */ /* 0x010fc80007f1e0ff */
[----:B------:R-:W-:Y:S01]  /*112d0*/  IADD3.X R21, PT, PT, RZ, R3, RZ, P0, !PT ;  /* 0x00000003ff157210 */ /* 0x000fe200007fe4ff */
[----:B------:R-:W-:-:S04]  /*112e0*/  IMAD.WIDE R2, R5, 0x4, R24 ;  /* 0x0000000405027825 */ /* 0x000fc800078e0218 */
[----:B------:R0:W-:Y:S04]  /*112f0*/  STG.E.64 desc[UR4][R42.64], R20 ;  /* 0x000000142a007986 */ /* 0x0001e8000c101b04 */
[----:B------:R-:W3:Y:S04]  /*11300*/  LDG.E R3, desc[UR4][R2.64] ;  /* 0x0000000402037981 */ /* 0x000ee8000c1e1900 */
[----:B------:R-:W4:Y:S01]  /*11310*/  LDG.E R39, desc[UR4][R38.64] ;  /* 0x0000000426277981 */ /* 0x000f22000c1e1900 */
[----:B---3--:R-:W-:-:S04]  /*11320*/  IMAD.WIDE R16, R3, 0x8, R18 ;  /* 0x0000000803107825 */ /* 0x008fc800078e0212 */
[----:B----4-:R-:W-:Y:S01]  /*11330*/  IMAD.WIDE R18, R39, 0x8, R18 ;  /* 0x0000000827127825 */ /* 0x010fe200078e0212 */
[----:B------:R-:W3:Y:S04]  /*11340*/  LDG.E R4, desc[UR4][R16.64+0x4] ;  /* 0x0000040410047981 */ /* 0x000ee8000c1e1900 */
[----:B-1----:R-:W3:Y:S04]  /*11350*/  LDG.E R5, desc[UR4][R18.64+0x4] ;  /* 0x0000040412057981 */ /* 0x002ee8000c1e1900 */
[----:B------:R-:W4:Y:S04]  /*11360*/  LDG.E R0, desc[UR4][R16.64] ;  /* 0x0000000410007981 */ /* 0x000f28000c1e1900 */
[----:B------:R-:W4:Y:S01]  /*11370*/  LDG.E R15, desc[UR4][R18.64] ;  /* 0x00000004120f7981 */ /* 0x000f22000c1e1900 */
[----:B------:R-:W-:Y:S01]  /*11380*/  BSSY.RECONVERGENT B3, `(.L_x_523) ;  /* 0x000001e000037945 */ /* 0x000fe20003800200 */
[----:B---3--:R-:W-:-:S04]  /*11390*/  FADD R8, R4, -R5 ;  /* 0x8000000504087221 */ /* 0x008fc80000000000 */
[----:B------:R-:W1:Y:S01]  /*113a0*/  F2F.F64.F32 R4, R8 ;  /* 0x0000000800047310 */ /* 0x000e620000201800 */
[----:B----4-:R-:W-:-:S07]  /*113b0*/  FADD R0, R0, -R15 ;  /* 0x8000000f00007221 */ /* 0x010fce0000000000 */
[----:B------:R-:W3:Y:S01]  /*113c0*/  F2F.F64.F32 R2, R0 ;  /* 0x0000000000027310 */ /* 0x000ee20000201800 */
[----:B-1----:R-:W-:-:S08]  /*113d0*/  DMUL R4, R4, R4 ;  /* 0x0000000404047228 */ /* 0x002fd00000000000 */
[----:B---3--:R-:W-:Y:S01]  /*113e0*/  DFMA R58, R2, R2, R4 ;  /* 0x00000002023a722b */ /* 0x008fe20000000004 */
[----:B------:R-:W-:Y:S01]  /*113f0*/  MOV R4, 0x0 ;  /* 0x0000000000047802 */ /* 0x000fe20000000f00 */
[----:B------:R-:W-:-:S04]  /*11400*/  IMAD.MOV.U32 R5, RZ, RZ, 0x3fd80000 ;  /* 0x3fd80000ff057424 */ /* 0x000fc800078e00ff */
[----:B0-----:R-:W0:Y:S04]  /*11410*/  MUFU.RSQ64H R43, R59 ;  /* 0x0000003b002b7308 */ /* 0x001e280000001c00 */
[----:B------:R-:W-:-:S05]  /*11420*/  VIADD R42, R59, 0xfcb00000 ;  /* 0xfcb000003b2a7836 */ /* 0x000fca0000000000 */
[----:B------:R-:W-:Y:S01]  /*11430*/  ISETP.GE.U32.AND P0, PT, R42, 0x7ca00000, PT ;  /* 0x7ca000002a00780c */ /* 0x000fe20003f06070 */
[----:B0-----:R-:W-:-:S08]  /*11440*/  DMUL R2, R42, R42 ;  /* 0x0000002a2a027228 */ /* 0x001fd00000000000 */
[----:B------:R-:W-:-:S08]  /*11450*/  DFMA R2, R58, -R2, 1 ;  /* 0x3ff000003a02742b */ /* 0x000fd00000000802 */
[----:B------:R-:W-:Y:S02]  /*11460*/  DFMA R4, R2, R4, 0.5 ;  /* 0x3fe000000204742b */ /* 0x000fe40000000004 */
[----:B------:R-:W-:-:S08]  /*11470*/  DMUL R2, R42, R2 ;  /* 0x000000022a027228 */ /* 0x000fd00000000000 */
[----:B------:R-:W-:Y:S01]  /*11480*/  DFMA R16, R4, R2, R42 ;  /* 0x000000020410722b */ /* 0x000fe2000000002a */
[----:B------:R-:W-:-:S07]  /*11490*/  IADD3 R2, PT, PT, R14, 0x2, RZ ;  /* 0x000000020e027810 */ /* 0x000fce0007ffe0ff */
        /* <DEDUP_REMOVED lines=12> */
.L_x_524:
[----:B------:R-:W-:Y:S05]  /*11560*/  BSYNC.RECONVERGENT B3 ;  /* 0x0000000000037941 */ /* 0x000fea0003800200 */
.L_x_523:
[----:B------:R-:W0:Y:S01]  /*11570*/  F2I.F64.TRUNC R4, R4 ;  /* 0x0000000400047311 */ /* 0x000e22000030d100 */
[----:B------:R-:W-:Y:S01]  /*11580*/  VIADD R12, R14, 0x1 ;  /* 0x000000010e0c7836 */ /* 0x000fe20000000000 */
[----:B------:R-:W-:Y:S01]  /*11590*/  IADD3 R0, PT, PT, R13, 0x2, RZ ;  /* 0x000000020d007810 */ /* 0x000fe20007ffe0ff */
[----:B------:R-:W-:Y:S01]  /*115a0*/  VIADD R11, R11, 0x1 ;  /* 0x000000010b0b7836 */ /* 0x000fe20000000000 */
[----:B------:R-:W-:Y:S01]  /*115b0*/  IADD3 R10, PT, PT, R10, 0x1, RZ ;  /* 0x000000010a0a7810 */ /* 0x000fe20007ffe0ff */
[----:B------:R-:W-:Y:S01]  /*115c0*/  VIADD R13, R13, 0x1 ;  /* 0x000000010d0d7836 */ /* 0x000fe20000000000 */
[----:B------:R-:W-:Y:S02]  /*115d0*/  MOV R14, R2 ;  /* 0x00000002000e7202 */ /* 0x000fe40000000f00 */
[----:B0-----:R-:W0:Y:S02]  /*115e0*/  I2F.F64 R16, R4 ;  /* 0x0000000400107312 */ /* 0x001e240000201c00 */
[----:B0-----:R-:W-:Y:S01]  /*115f0*/  DADD R36, R36, -R16 ;  /* 0x0000000024247229 */ /* 0x001fe20000000810 */
[----:B------:R-:W-:Y:S10]  /*11600*/  BRA `(.L_x_525) ;  /* 0xffffffa400107947 */ /* 0x000ff4000383ffff */
.L_x_472:
[----:B------:R-:W-:Y:S05]  /*11610*/  BSYNC.RECONVERGENT B2 ;  /* 0x0000000000027941 */ /* 0x000fea0003800200 */
.L_x_396:
[----:B------:R-:W-:Y:S01]  /*11620*/  UMOV UR6, 0xd2f1a9fc ;  /* 0xd2f1a9fc00067882 */ /* 0x000fe20000000000 */
[----:B------:R-:W-:Y:S02]  /*11630*/  UMOV UR7, 0x3f50624d ;  /* 0x3f50624d00077882 */ /* 0x000fe40000000000 */
[----:B------:R-:W-:-:S14]  /*11640*/  DSETP.GT.AND P0, PT, R34, UR6, PT ;  /* 0x0000000622007e2a */ /* 0x000fdc000bf04000 */
[----:B------:R-:W-:Y:S05]  /*11650*/  @!P0 EXIT ;  /* 0x000000000000894d */ /* 0x000fea0003800000 */
[----:B------:R-:W4:Y:S01]  /*11660*/  LDG.E R11, desc[UR4][R30.64+0x4] ;  /* 0x000004041e0b7981 */ /* 0x000f22000c1e1900 */
[----:B0-23--:R-:W0:Y:S01]  /*11670*/  LDC.64 R4, c[0x0][0x3b0] ;  /* 0x0000ec00ff047b82 */ /* 0x00de220000000a00 */
[----:B------:R-:W-:-:S05]  /*11680*/  IMAD.WIDE.U32 R6, R9, 0x4, R30 ;  /* 0x0000000409067825 */ /* 0x000fca00078e001e */
[----:B----4-:R2:W-:Y:S04]  /*11690*/  STG.E desc[UR4][R6.64+0x4], R11 ;  /* 0x0000040b06007986 */ /* 0x0105e8000c101904 */
[----:B0-----:R-:W3:Y:S02]  /*116a0*/  LDG.E R3, desc[UR4][R4.64] ;  /* 0x0000000404037981 */ /* 0x001ee4000c1e1900 */
[C---:B---3--:R-:W-:Y:S02]  /*116b0*/  ISETP.GE.AND P1, PT, R3.reuse, 0x1, PT ;  /* 0x000000010300780c */ /* 0x048fe40003f26270 */
[----:B------:R-:W-:-:S04]  /*116c0*/  ISETP.GE.AND P0, PT, R3, 0x1, PT ;  /* 0x000000010300780c */ /* 0x000fc80003f06270 */
[----:B------:R-:W-:-:S07]  /*116d0*/  ISETP.LT.U32.OR P0, PT, R9, 0x2, !P0 ;  /* 0x000000020900780c */ /* 0x000fce0004701470 */
[----:B--2---:R-:W-:Y:S06]  /*116e0*/  @!P1 BRA `(.L_x_526) ;  /* 0x0000000000a09947 */ /* 0x004fec0003800000 */
[----:B------:R-:W-:Y:S01]  /*116f0*/  IMAD.MOV.U32 R15, RZ, RZ, RZ ;  /* 0x000000ffff0f7224 */ /* 0x000fe200078e00ff */
[----:B------:R-:W-:-:S07]  /*11700*/  MOV R0, R3 ;  /* 0x0000000300007202 */ /* 0x000fce0000000f00 */
.L_x_527:
        /* <DEDUP_REMOVED lines=38> */
.L_x_526:
[----:B------:R-:W-:Y:S01]  /*11970*/  BSSY.RECONVERGENT B0, `(.L_x_528) ;  /* 0x0000027000007945 */ /* 0x000fe20003800200 */
[----:B------:R-:W-:-:S03]  /*11980*/  MOV R0, R3 ;  /* 0x0000000300007202 */ /* 0x000fc60000000f00 */
[----:B------:R-:W-:Y:S05]  /*11990*/  @P0 BRA `(.L_x_529) ;  /* 0x0000000000900947 */ /* 0x000fea0003800000 */
[----:B------:R-:W-:Y:S01]  /*119a0*/  IMAD.MOV.U32 R2, RZ, RZ, 0x1 ;  /* 0x00000001ff027424 */ /* 0x000fe200078e00ff */
[----:B------:R-:W-:-:S07]  /*119b0*/  MOV R0, R3 ;  /* 0x0000000300007202 */ /* 0x000fce0000000f00 */
.L_x_536:
        /* <DEDUP_REMOVED lines=13> */
.L_x_534:
        /* <DEDUP_REMOVED lines=10> */
.L_x_532:
[----:B------:R-:W-:Y:S05]  /*11b30*/  BSYNC.RELIABLE B4 ;  /* 0x0000000000047941 */ /* 0x000fea0003800100 */
.L_x_531:
[----:B------:R-:W-:-:S05]  /*11b40*/  VIADD R8, R8, 0x1 ;  /* 0x0000000108087836 */ /* 0x000fca0000000000 */
[----:B------:R-:W-:-:S13]  /*11b50*/  ISETP.NE.AND P0, PT, R8, R3, PT ;  /* 0x000000030800720c */ /* 0x000fda0003f05270 */
[----:B------:R-:W-:Y:S05]  /*11b60*/  @P0 BRA `(.L_x_534) ;  /* 0xfffffffc00c80947 */ /* 0x000fea000383ffff */
[----:B------:R-:W-:Y:S05]  /*11b70*/  BRA `(.L_x_535) ;  /* 0x0000000000107947 */ /* 0x000fea0003800000 */
.L_x_533:
[----:B------:R-:W-:Y:S01]  /*11b80*/  MOV R7, 0xffffff9d ;  /* 0xffffff9d00077802 */ /* 0x000fe20000000f00 */
[----:B------:R-:W-:-:S04]  /*11b90*/  VIADD R0, R0, 0xffffffff ;  /* 0xffffffff00007836 */ /* 0x000fc80000000000 */
[----:B------:R0:W-:Y:S04]  /*11ba0*/  STG.E desc[UR4][R4.64], R7 ;  /* 0x0000000704007986 */ /* 0x0001e8000c101904 */
[----:B------:R0:W-:Y:S02]  /*11bb0*/  STG.E desc[UR4][R4.64+0x4], R7 ;  /* 0x0000040704007986 */ /* 0x0001e4000c101904 */
.L_x_535:
[----:B------:R-:W-:Y:S05]  /*11bc0*/  BSYNC.RECONVERGENT B2 ;  /* 0x0000000000027941 */ /* 0x000fea0003800200 */
.L_x_530:
[----:B------:R-:W-:Y:S05]  /*11bd0*/  @!P1 BRA `(.L_x_536) ;  /* 0xfffffffc00789947 */ /* 0x000fea000383ffff */
.L_x_529:
[----:B------:R-:W-:Y:S05]  /*11be0*/  BSYNC.RECONVERGENT B0 ;  /* 0x0000000000007941 */ /* 0x000fea0003800200 */
.L_x_528:
[----:B------:R-:W-:Y:S01]  /*11bf0*/  ISETP.GE.U32.AND P0, PT, R9, 0x2, PT ;  /* 0x000000020900780c */ /* 0x000fe20003f06070 */
[----:B------:R-:W-:Y:S01]  /*11c00*/  BSSY.RECONVERGENT B0, `(.L_x_537) ;  /* 0x0000054000007945 */ /* 0x000fe20003800200 */
[----:B------:R-:W-:-:S11]  /*11c10*/  MOV R21, R0 ;  /* 0x0000000000157202 */ /* 0x000fd60000000f00 */
[----:B------:R-:W-:Y:S05]  /*11c20*/  @!P0 BRA `(.L_x_538) ;  /* 0x0000000400448947 */ /* 0x000fea0003800000 */
[----:B------:R-:W-:Y:S01]  /*11c30*/  VIADD R9, R9, 0xfffffffe ;  /* 0xfffffffe09097836 */ /* 0x000fe20000000000 */
[----:B------:R-:W-:Y:S04]  /*11c40*/  BSSY.RECONVERGENT B2, `(.L_x_539) ;  /* 0x000003b000027945 */ /* 0x000fe80003800200 */
[----:B------:R-:W-:Y:S02]  /*11c50*/  ISETP.GE.U32.AND P0, PT, R9, 0x6, PT ;  /* 0x000000060900780c */ /* 0x000fe40003f06070 */
[----:B------:R-:W-:Y:S01]  /*11c60*/  SHF.R.U32.HI R2, RZ, 0x1, R9 ;  /* 0x00000001ff027819 */ /* 0x000fe20000011609 */
[----:B------:R-:W-:-:S03]  /*11c70*/  HFMA2 R9, -RZ, RZ, 0, 1.1920928955078125e-07 ;  /* 0x00000002ff097431 */ /* 0x000fc600000001ff */
[C---:B0-----:R-:W-:Y:S01]  /*11c80*/  IADD3 R4, PT, PT, R2.reuse, 0x1, RZ ;  /* 0x0000000102047810 */ /* 0x041fe20007ffe0ff */
[----:B------:R-:W-:-:S03]  /*11c90*/  IMAD.IADD R8, R2, 0x1, R21 ;  /* 0x0000000102087824 */ /* 0x000fc600078e0215 */
[----:B------:R-:W-:-:S04]  /*11ca0*/  LOP3.LUT R0, R4, 0x3, RZ, 0xc0, !PT ;  /* 0x0000000304007812 */ /* 0x000fc800078ec0ff */
[----:B------:R-:W-:Y:S01]  /*11cb0*/  ISETP.NE.AND P1, PT, R0, RZ, PT ;  /* 0x000000ff0000720c */ /* 0x000fe20003f25270 */
[----:B------:R-:W-:-:S12]  /*11cc0*/  @!P0 BRA `(.L_x_540) ;  /* 0x0000000000c88947 */ /* 0x000fd80003800000 */
[----:B------:R-:W-:Y:S01]  /*11cd0*/  LOP3.LUT R29, R4, 0x7ffffffc, RZ, 0xc0, !PT ;  /* 0x7ffffffc041d7812 */ /* 0x000fe200078ec0ff */
[----:B------:R-:W-:Y:S01]  /*11ce0*/  IMAD.MOV.U32 R2, RZ, RZ, RZ ;  /* 0x000000ffff027224 */ /* 0x000fe200078e00ff */
[----:B------:R-:W-:-:S07]  /*11cf0*/  MOV R9, 0x2 ;  /* 0x0000000200097802 */ /* 0x000fce0000000f00 */
.L_x_541:
[----:B------:R-:W-:-:S05]  /*11d00*/  IMAD.WIDE.U32 R4, R9, 0x4, R30 ;  /* 0x0000000409047825 */ /* 0x000fca00078e001e */
        /* <DEDUP_REMOVED lines=14> */
[----:B----45:R-:W-:Y:S02]  /*11df0*/  IMAD.WIDE R16, R17, 0x4, R24 ;  /* 0x0000000411107825 */ /* 0x030fe400078e0218 */
        /* <DEDUP_REMOVED lines=23> */
[----:B------:R-:W-:Y:S01]  /*11f70*/  IADD3 R3, PT, PT, R3, 0x4, RZ ;  /* 0x0000000403037810 */ /* 0x000fe20007ffe0ff */
[----:B------:R-:W-:-:S03]  /*11f80*/  VIADD R9, R9, 0x8 ;  /* 0x0000000809097836 */ /* 0x000fc60000000000 */
[----:B------:R-:W-:Y:S02]  /*11f90*/  ISETP.NE.AND P0, PT, R2, R29, PT ;  /* 0x0000001d0200720c */ /* 0x000fe40003f05270 */
[CC--:B--2---:R-:W-:Y:S02]  /*11fa0*/  VIMNMX R11, PT, PT, R14.reuse, R17.reuse, !PT ;  /* 0x000000110e0b7248 */ /* 0x0c4fe40007fe0100 */
[----:B------:R-:W-:-:S03]  /*11fb0*/  VIMNMX R13, PT, PT, R14, R17, PT ;  /* 0x000000110e0d7248 */ /* 0x000fc60003fe0100 */
[----:B------:R3:W-:Y:S04]  /*11fc0*/  STG.E desc[UR4][R6.64+0x18], R11 ;  /* 0x0000180b06007986 */ /* 0x0007e8000c101904 */
[----:B------:R3:W-:Y:S02]  /*11fd0*/  STG.E desc[UR4][R6.64+0x1c], R13 ;  /* 0x00001c0d06007986 */ /* 0x0007e4000c101904 */
[----:B------:R-:W-:Y:S05]  /*11fe0*/  @P0 BRA `(.L_x_541) ;  /* 0xfffffffc00440947 */ /* 0x000fea000383ffff */
.L_x_540:
[----:B------:R-:W-:Y:S05]  /*11ff0*/  BSYNC.RECONVERGENT B2 ;  /* 0x0000000000027941 */ /* 0x000fea0003800200 */
.L_x_539:
[----:B---3--:R-:W-:Y:S01]  /*12000*/  IADD3 R21, PT, PT, R8, 0x1, RZ ;  /* 0x0000000108157810 */ /* 0x008fe20007ffe0ff */
[----:B------:R-:W-:Y:S06]  /*12010*/  @!P1 BRA `(.L_x_538) ;  /* 0x0000000000489947 */ /* 0x000fec0003800000 */
[----:B------:R-:W-:-:S07]  /*12020*/  IMAD.MOV.U32 R15, RZ, RZ, RZ ;  /* 0x000000ffff0f7224 */ /* 0x000fce00078e00ff */
.L_x_542:
[----:B------:R-:W-:-:S05]  /*12030*/  IMAD.WIDE.U32 R10, R9, 0x4, R30 ;  /* 0x00000004090a7825 */ /* 0x000fca00078e001e */
[----:B--2---:R-:W2:Y:S04]  /*12040*/  LDG.E R5, desc[UR4][R10.64] ;  /* 0x000000040a057981 */ /* 0x004ea8000c1e1900 */
[----:B------:R-:W3:Y:S01]  /*12050*/  LDG.E R7, desc[UR4][R10.64+0x4] ;  /* 0x000004040a077981 */ /* 0x000ee2000c1e1900 */
[----:B--2---:R-:W-:-:S04]  /*12060*/  IMAD.WIDE R4, R5, 0x4, R24 ;  /* 0x0000000405047825 */ /* 0x004fc800078e0218 */
[----:B---3--:R-:W-:Y:S02]  /*12070*/  IMAD.WIDE R6, R7, 0x4, R24 ;  /* 0x0000000407067825 */ /* 0x008fe400078e0218 */
[----:B------:R-:W2:Y:S04]  /*12080*/  LDG.E R4, desc[UR4][R4.64] ;  /* 0x0000000404047981 */ /* 0x000ea8000c1e1900 */
[----:B------:R-:W2:Y:S01]  /*12090*/  LDG.E R7, desc[UR4][R6.64] ;  /* 0x0000000406077981 */ /* 0x000ea2000c1e1900 */
[----:B------:R-:W-:Y:S01]  /*120a0*/  IMAD.WIDE R12, R3, 0x8, R32 ;  /* 0x00000008030c7825 */ /* 0x000fe200078e0220 */
[----:B------:R-:W-:Y:S02]  /*120b0*/  IADD3 R15, PT, PT, R15, 0x1, RZ ;  /* 0x000000010f0f7810 */ /* 0x000fe40007ffe0ff */
        /* <DEDUP_REMOVED lines=8> */
.L_x_538:
[----:B------:R-:W-:Y:S05]  /*12140*/  BSYNC.RECONVERGENT B0 ;  /* 0x0000000000007941 */ /* 0x000fea0003800200 */
.L_x_537:
[----:B------:R-:W-:Y:S01]  /*12150*/  ISETP.GE.AND P0, PT, R3, 0x1, PT ;  /* 0x000000010300780c */ /* 0x000fe20003f06270 */
[----:B------:R-:W-:Y:S01]  /*12160*/  BSSY.RECONVERGENT B0, `(.L_x_543) ;  /* 0x0000011000007945 */ /* 0x000fe20003800200 */
[----:B------:R-:W-:Y:S01]  /*12170*/  IMAD.MOV.U32 R9, RZ, RZ, -0x1 ;  /* 0xffffffffff097424 */ /* 0x000fe200078e00ff */
[----:B0-----:R-:W-:-:S10]  /*12180*/  MOV R7, RZ ;  /* 0x000000ff00077202 */ /* 0x001fd40000000f00 */
[----:B------:R-:W-:Y:S05]  /*12190*/  @!P0 BRA `(.L_x_544) ;  /* 0x0000000000348947 */ /* 0x000fea0003800000 */
[----:B------:R-:W-:-:S07]  /*121a0*/  IMAD.MOV.U32 R7, RZ, RZ, RZ ;  /* 0x000000ffff077224 */ /* 0x000fce00078e00ff */
.L_x_546:
        /* <DEDUP_REMOVED lines=9> */
.L_x_545:
[----:B------:R0:W-:Y:S04]  /*12240*/  STG.E desc[UR4][R24.64], R11 ;  /* 0x0000000b18007986 */ /* 0x0001e8000c101904 */
[----:B------:R-:W3:Y:S04]  /*12250*/  LDG.E R9, desc[UR4][R4.64+0x4] ;  /* 0x0000040404097981 */ /* 0x000ee8000c1e1900 */
[----:B---3--:R0:W-:Y:S02]  /*12260*/  STG.E desc[UR4][R24.64+0x4], R9 ;  /* 0x0000040918007986 */ /* 0x0081e4000c101904 */
.L_x_544:
[----:B------:R-:W-:Y:S05]  /*12270*/  BSYNC.RECONVERGENT B0 ;  /* 0x0000000000007941 */ /* 0x000fea0003800200 */
.L_x_543:
[----:B------:R-:W-:Y:S01]  /*12280*/  IMAD.WIDE.U32 R4, R7, 0x8, R32 ;  /* 0x0000000807047825 */ /* 0x000fe200078e0020 */
[----:B------:R-:W-:Y:S01]  /*12290*/  MOV R7, 0xffffff9d ;  /* 0xffffff9d00077802 */ /* 0x000fe20000000f00 */
[----:B------:R-:W-:Y:S01]  /*122a0*/  BSSY.RECONVERGENT B0, `(.L_x_547) ;  /* 0x000002c000007945 */ /* 0x000fe20003800200 */
[----:B------:R-:W-:Y:S01]  /*122b0*/  VIMNMX R2, PT, PT, R21, 0x2, !PT ;  /* 0x0000000215027848 */ /* 0x000fe20007fe0100 */
[----:B0-----:R-:W-:Y:S01]  /*122c0*/  IMAD.MOV.U32 R11, RZ, RZ, 0x2 ;  /* 0x00000002ff0b7424 */ /* 0x001fe200078e00ff */
[----:B--2---:R-:W-:Y:S01]  /*122d0*/  MOV R13, R9 ;  /* 0x00000009000d7202 */ /* 0x004fe20000000f00 */
[----:B------:R0:W-:Y:S04]  /*122e0*/  STG.E desc[UR4][R4.64], R7 ;  /* 0x0000000704007986 */ /* 0x0001e8000c101904 */
[----:B------:R0:W-:Y:S02]  /*122f0*/  STG.E desc[UR4][R4.64+0x4], R7 ;  /* 0x0000040704007986 */ /* 0x0001e4000c101904 */
.L_x_555:
[----:B------:R-:W-:Y:S01]  /*12300*/  ISETP.GE.AND P0, PT, R3, 0x1, PT ;  /* 0x000000010300780c */ /* 0x000fe20003f06270 */
[----:B------:R-:W-:Y:S01]  /*12310*/  BSSY.RECONVERGENT B2, `(.L_x_548) ;  /* 0x0000018000027945 */ /* 0x000fe20003800200 */
[----:B------:R-:W-:-:S11]  /*12320*/  IMAD.MOV.U32 R0, RZ, RZ, RZ ;  /* 0x000000ffff007224 */ /* 0x000fd600078e00ff */
[----:B---3--:R-:W-:Y:S05]  /*12330*/  @!P0 BRA `(.L_x_549) ;  /* 0x0000000000548947 */ /* 0x008fea0003800000 */
[----:B------:R-:W-:-:S07]  /*12340*/  HFMA2 R0, -RZ, RZ, 0, 0 ;  /* 0x00000000ff007431 */ /* 0x000fce00000001ff */
.L_x_553:
        /* <DEDUP_REMOVED lines=12> */
.L_x_552:
[----:B------:R-:W-:Y:S05]  /*12410*/  BSYNC.RELIABLE B4 ;  /* 0x0000000000047941 */ /* 0x000fea0003800100 */
.L_x_551:
[----:B------:R-:W-:-:S05]  /*12420*/  VIADD R0, R0, 0x1 ;  /* 0x0000000100007836 */ /* 0x000fca0000000000 */
[----:B------:R-:W-:-:S13]  /*12430*/  ISETP.NE.AND P0, PT, R0, R3, PT ;  /* 0x000000030000720c */ /* 0x000fda0003f05270 */
[----:B------:R-:W-:Y:S05]  /*12440*/  @P0 BRA `(.L_x_553) ;  /* 0xfffffffc00c00947 */ /* 0x000fea000383ffff */
[----:B------:R-:W-:Y:S01]  /*12450*/  MOV R13, R9 ;  /* 0x00000009000d7202 */ /* 0x000fe20000000f00 */
[----:B------:R-:W-:Y:S01]  /*12460*/  IMAD.MOV.U32 R0, RZ, RZ, R3 ;  /* 0x000000ffff007224 */ /* 0x000fe200078e0003 */
[----:B------:R-:W-:Y:S06]  /*12470*/  BRA `(.L_x_549) ;  /* 0x0000000000047947 */ /* 0x000fec0003800000 */
.L_x_550:
[----:B------:R2:W5:Y:S02]  /*12480*/  LDG.E R13, desc[UR4][R4.64+0x4] ;  /* 0x00000404040d7981 */ /* 0x000564000c1e1900 */
.L_x_549:
[----:B------:R-:W-:Y:S05]  /*12490*/  BSYNC.RECONVERGENT B2 ;  /* 0x0000000000027941 */ /* 0x000fea0003800200 */
.L_x_548:
[----:B------:R-:W-:-:S13]  /*124a0*/  ISETP.NE.AND P0, PT, R0, R3, PT ;  /* 0x000000030000720c */ /* 0x000fda0003f05270 */
[----:B------:R-:W-:Y:S05]  /*124b0*/  @!P0 BRA `(.L_x_554) ;  /* 0x0000000000288947 */ /* 0x000fea0003800000 */
[----:B------:R-:W-:Y:S01]  /*124c0*/  ISETP.NE.AND P0, PT, R11, R2, PT ;  /* 0x000000020b00720c */ /* 0x000fe20003f05270 */
[----:B0-2---:R-:W-:Y:S01]  /*124d0*/  IMAD.WIDE.U32 R4, R0, 0x8, R32 ;  /* 0x0000000800047825 */ /* 0x005fe200078e0020 */
[----:B------:R-:W-:-:S05]  /*124e0*/  MOV R15, 0xffffff9d ;  /* 0xffffff9d000f7802 */ /* 0x000fca0000000f00 */
[----:B------:R3:W-:Y:S04]  /*124f0*/  STG.E desc[UR4][R4.64], R15 ;  /* 0x0000000f04007986 */ /* 0x0007e8000c101904 */
[----:B------:R3:W-:Y:S02]  /*12500*/  STG.E desc[UR4][R4.64+0x4], R15 ;  /* 0x0000040f04007986 */ /* 0x0007e4000c101904 */
[C---:B------:R-:W-:Y:S01]  /*12510*/  @P0 IMAD.WIDE.U32 R6, R11.reuse, 0x4, R24 ;  /* 0x000000040b060825 */ /* 0x040fe200078e0018 */
[----:B------:R-:W-:-:S03]  /*12520*/  @P0 IADD3 R11, PT, PT, R11, 0x1, RZ ;  /* 0x000000010b0b0810 */ /* 0x000fc60007ffe0ff */
[----:B-----5:R-:W-:Y:S01]  /*12530*/  @P0 IMAD.MOV.U32 R9, RZ, RZ, R13 ;  /* 0x000000ffff090224 */ /* 0x020fe200078e000d */
[----:B------:R3:W-:Y:S01]  /*12540*/  @P0 STG.E desc[UR4][R6.64], R13 ;  /* 0x0000000d06000986 */ /* 0x0007e2000c101904 */
[----:B------:R-:W-:Y:S05]  /*12550*/  @P0 BRA `(.L_x_555) ;  /* 0xfffffffc00680947 */ /* 0x000fea000383ffff */
.L_x_554:
[----:B------:R-:W-:Y:S05]  /*12560*/  BSYNC.RECONVERGENT B0 ;  /* 0x0000000000007941 */ /* 0x000fea0003800200 */
.L_x_547:
[----:B------:R-:W4:Y:S02]  /*12570*/  LDC.64 R2, c[0x0][0x3c0] ;  /* 0x0000f000ff027b82 */ /* 0x000f240000000a00 */
[----:B----4-:R-:W0:Y:S02]  /*12580*/  LDG.E R0, desc[UR4][R2.64] ;  /* 0x0000000402007981 */ /* 0x010e24000c1e1900 */
[----:B0-23--:R-:W-:-:S05]  /*12590*/  VIADD R5, R0, 0x1 ;  /* 0x0000000100057836 */ /* 0x00dfca0000000000 */
[----:B------:R-:W-:Y:S01]  /*125a0*/  STG.E desc[UR4][R2.64], R5 ;  /* 0x0000000502007986 */ /* 0x000fe2000c101904 */
[----:B------:R-:W-:Y:S05]  /*125b0*/  EXIT ;  /* 0x000000000000794d */ /* 0x000fea0003800000 */
        .weak           $__internal_2_$__cuda_sm20_dsqrt_rn_f64_mediumpath_v1
        .type           $__internal_2_$__cuda_sm20_dsqrt_rn_f64_mediumpath_v1,@function
        .size           $__internal_2_$__cuda_sm20_dsqrt_rn_f64_mediumpath_v1,(.L_x_564 - $__internal_2_$__cuda_sm20_dsqrt_rn_f64_mediumpath_v1)
$__internal_2_$__cuda_sm20_dsqrt_rn_f64_mediumpath_v1:
[----:B------:R-:W-:Y:S01]  /*125c0*/  ISETP.GE.U32.AND P0, PT, R42, -0x3400000, PT ;  /* 0xfcc000002a00780c */ /* 0x000fe20003f06070 */
[----:B------:R-:W-:Y:S01]  /*125d0*/  BSSY.RECONVERGENT B0, `(.L_x_556) ;  /* 0x0000024000007945 */ /* 0x000fe20003800200 */
[----:B------:R-:W-:-:S11]  /*125e0*/  MOV R42, R58 ;  /* 0x0000003a002a7202 */ /* 0x000fd60000000f00 */
        /* <DEDUP_REMOVED lines=9> */
.L_x_557:
[----:B------:R-:W-:-:S14]  /*12680*/  DSETP.NE.AND P0, PT, R42, RZ, PT ;  /* 0x000000ff2a00722a */ /* 0x000fdc0003f05000 */
[----:B------:R-:W-:Y:S05]  /*12690*/  @!P0 BRA `(.L_x_559) ;  /* 0x0000000000588947 */ /* 0x000fea0003800000 */
[----:B------:R-:W-:-:S13]  /*126a0*/  ISETP.GE.AND P0, PT, R43, RZ, PT ;  /* 0x000000ff2b00720c */ /* 0x000fda0003f06270 */
[----:B------:R-:W-:Y:S01]  /*126b0*/  @!P0 MOV R44, 0x0 ;  /* 0x00000000002c8802 */ /* 0x000fe20000000f00 */
[----:B------:R-:W-:Y:S01]  /*126c0*/  @!P0 IMAD.MOV.U32 R45, RZ, RZ, -0x80000 ;  /* 0xfff80000ff2d8424 */ /* 0x000fe200078e00ff */
[----:B------:R-:W-:Y:S06]  /*126d0*/  @!P0 BRA `(.L_x_558) ;  /* 0x00000000004c8947 */ /* 0x000fec0003800000 */
[----:B------:R-:W-:-:S13]  /*126e0*/  ISETP.GT.AND P0, PT, R43, 0x7fefffff, PT ;  /* 0x7fefffff2b00780c */ /* 0x000fda0003f04270 */
[----:B------:R-:W-:Y:S05]  /*126f0*/  @P0 BRA `(.L_x_559) ;  /* 0x0000000000400947 */ /* 0x000fea0003800000 */
[----:B------:R-:W-:Y:S01]  /*12700*/  DMUL R48, R42, 8.11296384146066816958e+31 ;  /* 0x469000002a307828 */ /* 0x000fe20000000000 */
[----:B------:R-:W-:Y:S01]  /*12710*/  MOV R46, RZ ;  /* 0x000000ff002e7202 */ /* 0x000fe20000000f00 */
[----:B------:R-:W-:Y:S01]  /*12720*/  IMAD.MOV.U32 R44, RZ, RZ, 0x0 ;  /* 0x00000000ff2c7424 */ /* 0x000fe200078e00ff */
[----:B------:R-:W-:-:S03]  /*12730*/  MOV R45, 0x3fd80000 ;  /* 0x3fd80000002d7802 */ /* 0x000fc60000000f00 */
[----:B------:R-:W0:Y:S02]  /*12740*/  MUFU.RSQ64H R47, R49 ;  /* 0x00000031002f7308 */ /* 0x000e240000001c00 */
        /* <DEDUP_REMOVED lines=11> */
.L_x_559:
[----:B------:R-:W-:-:S11]  /*12800*/  DADD R44, R42, R42 ;  /* 0x000000002a2c7229 */ /* 0x000fd6000000002a */
.L_x_558:
[----:B------:R-:W-:Y:S05]  /*12810*/  BSYNC.RECONVERGENT B0 ;  /* 0x0000000000007941 */ /* 0x000fea0003800200 */
.L_x_556:
[----:B------:R-:W-:Y:S01]  /*12820*/  MOV R42, R45 ;  /* 0x0000002d002a7202 */ /* 0x000fe20000000f00 */
[----:B------:R-:W-:Y:S02]  /*12830*/  HFMA2 R45, -RZ, RZ, 0, 0 ;  /* 0x00000000ff2d7431 */ /* 0x000fe400000001ff */
[----:B------:R-:W-:Y:S02]  /*12840*/  IMAD.MOV.U32 R43, RZ, RZ, R44 ;  /* 0x000000ffff2b7224 */ /* 0x000fe400078e002c */
[----:B------:R-:W-:-:S04]  /*12850*/  IMAD.MOV.U32 R44, RZ, RZ, R0 ;  /* 0x000000ffff2c7224 */ /* 0x000fc800078e0000 */
[----:B------:R-:W-:Y:S05]  /*12860*/  RET.REL.NODEC R44 `(_Z12improve_iterPiS_P4EdgeS_S_P5pointS_PxS_S_i) ;  /* 0xfffffed42ce47950 */ /* 0x000fea0003c3ffff */
.L_x_560:
        /* <DEDUP_REMOVED lines=9> */
.L_x_564:


//--------------------- .nv.global.init           --------------------------
	.section	.nv.global.init,"aw",@progbits
.nv.global.init:
	.type		$str$2,@object
	.size		$str$2,($str$1 - $str$2)
$str$2:
        /*0000*/ 	.byte	0x0a, 0x00
	.type		$str$1,@object
	.size		$str$1,($str - $str$1)
$str$1:
        /*0002*/ 	.byte	0x25, 0x64, 0x20, 0x00
	.type		$str,@object
	.size		$str,($str$3 - $str)
$str:
        /*0006*/ 	.byte	0x54, 0x6f, 0x75, 0x72, 0x3a, 0x00
	.type		$str$3,@object
	.size		$str$3,(.L_3 - $str$3)
$str$3:
        /*000c*/ 	.byte	0x42, 0x65, 0x73, 0x74, 0x3a, 0x00
.L_3:


//--------------------- .nv.shared.reserved.0     --------------------------
	.section	.nv.shared.reserved.0,"aw",@nobits
	.weak		__nv_reservedSMEM_offset_0_alias
	.size		__nv_reservedSMEM_offset_0_alias, 0, 64
	.other		__nv_reservedSMEM_offset_0_alias,@"STO_CUDA_RESERVED_SHARED STV_DEFAULT"
__nv_reservedSMEM_offset_0_alias:
	.zero		0
	.zero		64


//--------------------- .nv.constant0._Z7printttPi --------------------------
	.section	.nv.constant0._Z7printttPi,"a",@progbits
	.sectionflags	@""
	.align	4
.nv.constant0._Z7printttPi:
	.zero		904


//--------------------- .nv.constant0._Z6printtPi --------------------------
	.section	.nv.constant0._Z6printtPi,"a",@progbits
	.sectionflags	@""
	.align	4
.nv.constant0._Z6printtPi:
	.zero		904


//--------------------- .nv.constant0._Z13checkFullTourPiiiS_S_P5pointi --------------------------
	.section	.nv.constant0._Z13checkFullTourPiiiS_S_P5pointi,"a",@progbits
	.sectionflags	@""
	.align	4
.nv.constant0._Z13checkFullTourPiiiS_S_P5pointi:
	.zero		940


//--------------------- .nv.constant0._Z9checkTourPiiiiiS_S_P5pointi --------------------------
	.section	.nv.constant0._Z9checkTourPiiiiiS_S_P5pointi,"a",@progbits
	.sectionflags	@""
	.align	4
.nv.constant0._Z9checkTourPiiiiiS_S_P5pointi:
	.zero		948


//--------------------- .nv.constant0._Z12improve_iterPiS_P4EdgeS_S_P5pointS_PxS_S_i --------------------------
	.section	.nv.constant0._Z12improve_iterPiS_P4EdgeS_S_P5pointS_PxS_S_i,"a",@progbits
	.sectionflags	@""
	.align	4
.nv.constant0._Z12improve_iterPiS_P4EdgeS_S_P5pointS_PxS_S_i:
	.zero		980


//--------------------- SYMBOLS --------------------------

	.type		.nv.reservedSmem.offset0,@object
	.size		.nv.reservedSmem.offset0,0x4
	.type		vprintf,@function
